def matmul_kernel(
    a_ptr,
    b_ptr,
    c_ptr,
    M,
    N,
    K,
    stride_am,
    stride_ak,
    stride_bk,
    stride_bn,
    stride_cm,
    stride_cn,
    BLOCK_M: tl.constexpr,
    BLOCK_N: tl.constexpr,
    BLOCK_K: tl.constexpr,
    GROUP_M: tl.constexpr,
):
    pid = tl.program_id(axis=0)
    num_pid_m = tl.cdiv(M, BLOCK_M)
    num_pid_n = tl.cdiv(N, BLOCK_N)
    num_pid_in_group = GROUP_M * num_pid_n
    group_id = pid // num_pid_in_group
    first_pid_m = group_id * GROUP_M
    group_size_m = min(num_pid_m - first_pid_m, GROUP_M)
    pid_m = first_pid_m + ((pid % num_pid_in_group) % group_size_m)
    pid_n = (pid % num_pid_in_group) // group_size_m

    offs_am = (pid_m * BLOCK_M + tl.arange(0, BLOCK_M)) % M
    offs_bn = (pid_n * BLOCK_N + tl.arange(0, BLOCK_N)) % N
    offs_k = tl.arange(0, BLOCK_K)
    a_ptrs = a_ptr + offs_am[:, None] * stride_am + offs_k[None, :] * stride_ak
    b_ptrs = b_ptr + offs_k[:, None] * stride_bk + offs_bn[None, :] * stride_bn

    acc = tl.zeros((BLOCK_M, BLOCK_N), dtype=tl.float32)
    for kk in range(0, tl.cdiv(K, BLOCK_K)):
        a = tl.load(a_ptrs, mask=offs_k[None, :] < K - kk * BLOCK_K, other=0.0)
        b = tl.load(b_ptrs, mask=offs_k[:, None] < K - kk * BLOCK_K, other=0.0)
        acc = tl.dot(a, b, acc)
        a_ptrs += BLOCK_K * stride_ak
        b_ptrs += BLOCK_K * stride_bk

    c = acc.to(c_ptr.dtype.element_ty)
    offs_cm = pid_m * BLOCK_M + tl.arange(0, BLOCK_M)
    offs_cn = pid_n * BLOCK_N + tl.arange(0, BLOCK_N)
    c_ptrs = c_ptr + offs_cm[:, None] * stride_cm + offs_cn[None, :] * stride_cn
    mask = (offs_cm[:, None] < M) & (offs_cn[None, :] < N)
    tl.store(c_ptrs, c, mask=mask)

# config = {"BLOCK_K": 128, "BLOCK_M": 512, "BLOCK_N": 32, "GROUP_M": 8, "arch": "sm_100", "dtype": "bf16", "num_ctas": 1, "num_stages": 2, "num_warps": 8}
# arch = sm_100


// ===== COMPILED SASS (sm_100a) =====

	.target	sm_100a

	.elftype	@"ET_EXEC"


//--------------------- .note.nv.tkinfo           --------------------------
	.section	.note.nv.tkinfo,"",@"SHT_NOTE"
	.sectionflags	@"SHF_NOTE_NV_TKINFO"
	.tkinfo
        /*0018*/ 	.word	0x00000081
        /*0030*/ 	.string	""
        /*0030*/ 	.string	"ptxas-blackwell"
        /*0030*/ 	.string	"Cuda compilation tools, release 12.9, V12.9.86"
        /*0030*/ 	.string	"Build cuda_12.9.r12.9/compiler.36037853_0"
        /*0030*/ 	.string	"-v  -suppress-debug-info  -lineinfo  -arch sm_100a "



//--------------------- .note.nv.cuver            --------------------------
	.section	.note.nv.cuver,"",@"SHT_NOTE"
	.sectionflags	@"SHF_NOTE_NV_CUVER"
        /*0018*/ 	.short	0x0001
        /*001a*/ 	.short	0x0064
        /*001c*/ 	.short	0x0001
        /*001e*/ 	.short	0x0000
        /*0020*/ 	.short	0x0001
        /*0022*/ 	.short	0x0000


//--------------------- .nv.info                  --------------------------
	.section	.nv.info,"",@"SHT_CUDA_INFO"
	.align	4


	//----- nvinfo : EIATTR_REGCOUNT
	.align		4
        /*0000*/ 	.byte	0x04, 0x2f
        /*0002*/ 	.short	(.L_4 - .L_3)
	.align		4
.L_3:
        /*0004*/ 	.word	index@(matmul_kernel)
        /*0008*/ 	.word	0x00000080


	//----- nvinfo : EIATTR_FRAME_SIZE
	.align		4
.L_4:
        /*000c*/ 	.byte	0x04, 0x11
        /*000e*/ 	.short	(.L_6 - .L_5)
	.align		4
.L_5:
        /*0010*/ 	.word	index@($__internal_2_$__cuda_sm10x_tcgen05_guardrail_trap_unallocated_columns_being_dealloced)
        /*0014*/ 	.word	0x00001318


	//----- nvinfo : EIATTR_FRAME_SIZE
	.align		4
.L_6:
        /*0018*/ 	.byte	0x04, 0x11
        /*001a*/ 	.short	(.L_8 - .L_7)
	.align		4
.L_7:
        /*001c*/ 	.word	index@($__internal_1_$__cuda_sm10x_tcgen05_guardrail_trap_phase_invalid_during_alloc)
        /*0020*/ 	.word	0x00001318


	//----- nvinfo : EIATTR_FRAME_SIZE
	.align		4
.L_8:
        /*0024*/ 	.byte	0x04, 0x11
        /*0026*/ 	.short	(.L_10 - .L_9)
	.align		4
.L_9:
        /*0028*/ 	.word	index@($__internal_0_$__cuda_sm10x_tcgen05_guardrail_trap_col_being_dealloced_not_returned_by_alloc)
        /*002c*/ 	.word	0x00001318


	//----- nvinfo : EIATTR_FRAME_SIZE
	.align		4
.L_10:
        /*0030*/ 	.byte	0x04, 0x11
        /*0032*/ 	.short	(.L_12 - .L_11)
	.align		4
.L_11:
        /*0034*/ 	.word	index@(matmul_kernel)
        /*0038*/ 	.word	0x00001318


	//----- nvinfo : EIATTR_MIN_STACK_SIZE
	.align		4
.L_12:
        /*003c*/ 	.byte	0x04, 0x12
        /*003e*/ 	.short	(.L_14 - .L_13)
	.align		4
.L_13:
        /*0040*/ 	.word	index@(matmul_kernel)
        /*0044*/ 	.word	0x00001318
.L_14:


//--------------------- .nv.info.matmul_kernel    --------------------------
	.section	.nv.info.matmul_kernel,"",@"SHT_CUDA_INFO"
	.sectionflags	@""
	.align	4


	//----- nvinfo : EIATTR_CUDA_API_VERSION
	.align		4
        /*0000*/ 	.byte	0x04, 0x37
        /*0002*/ 	.short	(.L_16 - .L_15)
.L_15:
        /*0004*/ 	.word	0x00000081


	//----- nvinfo : EIATTR_KPARAM_INFO
	.align		4
.L_16:
        /*0008*/ 	.byte	0x04, 0x17
        /*000a*/ 	.short	(.L_18 - .L_17)
.L_17:
        /*000c*/ 	.word	0x00000000
        /*0010*/ 	.short	0x000d
        /*0012*/ 	.short	0x0048
        /*0014*/ 	.byte	0x00, 0xf4, 0x21, 0x00


	//----- nvinfo : EIATTR_KPARAM_INFO
	.align		4
.L_18:
        /*0018*/ 	.byte	0x04, 0x17
        /*001a*/ 	.short	(.L_20 - .L_19)
.L_19:
        /*001c*/ 	.word	0x00000000
        /*0020*/ 	.short	0x000c
        /*0022*/ 	.short	0x0040
        /*0024*/ 	.byte	0x00, 0xf4, 0x21, 0x00


	//----- nvinfo : EIATTR_KPARAM_INFO
	.align		4
.L_20:
        /*0028*/ 	.byte	0x04, 0x17
        /*002a*/ 	.short	(.L_22 - .L_21)
.L_21:
        /*002c*/ 	.word	0x00000000
        /*0030*/ 	.short	0x000b
        /*0032*/ 	.short	0x0038
        /*0034*/ 	.byte	0x00, 0xf0, 0x11, 0x00


	//----- nvinfo : EIATTR_KPARAM_INFO
	.align		4
.L_22:
        /*0038*/ 	.byte	0x04, 0x17
        /*003a*/ 	.short	(.L_24 - .L_23)
.L_23:
        /*003c*/ 	.word	0x00000000
        /*0040*/ 	.short	0x000a
        /*0042*/ 	.short	0x0034
        /*0044*/ 	.byte	0x00, 0xf0, 0x11, 0x00


	//----- nvinfo : EIATTR_KPARAM_INFO
	.align		4
.L_24:
        /*0048*/ 	.byte	0x04, 0x17
        /*004a*/ 	.short	(.L_26 - .L_25)
.L_25:
        /*004c*/ 	.word	0x00000000
        /*0050*/ 	.short	0x0009
        /*0052*/ 	.short	0x0030
        /*0054*/ 	.byte	0x00, 0xf0, 0x11, 0x00


	//----- nvinfo : EIATTR_KPARAM_INFO
	.align		4
.L_26:
        /*0058*/ 	.byte	0x04, 0x17
        /*005a*/ 	.short	(.L_28 - .L_27)
.L_27:
        /*005c*/ 	.word	0x00000000
        /*0060*/ 	.short	0x0008
        /*0062*/ 	.short	0x002c
        /*0064*/ 	.byte	0x00, 0xf0, 0x11, 0x00


	//----- nvinfo : EIATTR_KPARAM_INFO
	.align		4
.L_28:
        /*0068*/ 	.byte	0x04, 0x17
        /*006a*/ 	.short	(.L_30 - .L_29)
.L_29:
        /*006c*/ 	.word	0x00000000
        /*0070*/ 	.short	0x0007
        /*0072*/ 	.short	0x0028
        /*0074*/ 	.byte	0x00, 0xf0, 0x11, 0x00


	//----- nvinfo : EIATTR_KPARAM_INFO
	.align		4
.L_30:
        /*0078*/ 	.byte	0x04, 0x17
        /*007a*/ 	.short	(.L_32 - .L_31)
.L_31:
        /*007c*/ 	.word	0x00000000
        /*0080*/ 	.short	0x0006
        /*0082*/ 	.short	0x0024
        /*0084*/ 	.byte	0x00, 0xf0, 0x11, 0x00


	//----- nvinfo : EIATTR_KPARAM_INFO
	.align		4
.L_32:
        /*0088*/ 	.byte	0x04, 0x17
        /*008a*/ 	.short	(.L_34 - .L_33)
.L_33:
        /*008c*/ 	.word	0x00000000
        /*0090*/ 	.short	0x0005
        /*0092*/ 	.short	0x0020
        /*0094*/ 	.byte	0x00, 0xf0, 0x11, 0x00


	//----- nvinfo : EIATTR_KPARAM_INFO
	.align		4
.L_34:
        /*0098*/ 	.byte	0x04, 0x17
        /*009a*/ 	.short	(.L_36 - .L_35)
.L_35:
        /*009c*/ 	.word	0x00000000
        /*00a0*/ 	.short	0x0004
        /*00a2*/ 	.short	0x001c
        /*00a4*/ 	.byte	0x00, 0xf0, 0x11, 0x00


	//----- nvinfo : EIATTR_KPARAM_INFO
	.align		4
.L_36:
        /*00a8*/ 	.byte	0x04, 0x17
        /*00aa*/ 	.short	(.L_38 - .L_37)
.L_37:
        /*00ac*/ 	.word	0x00000000
        /*00b0*/ 	.short	0x0003
        /*00b2*/ 	.short	0x0018
        /*00b4*/ 	.byte	0x00, 0xf0, 0x11, 0x00


	//----- nvinfo : EIATTR_KPARAM_INFO
	.align		4
.L_38:
        /*00b8*/ 	.byte	0x04, 0x17
        /*00ba*/ 	.short	(.L_40 - .L_39)
.L_39:
        /*00bc*/ 	.word	0x00000000
        /*00c0*/ 	.short	0x0002
        /*00c2*/ 	.short	0x0010
        /*00c4*/ 	.byte	0x00, 0xf4, 0x21, 0x00


	//----- nvinfo : EIATTR_KPARAM_INFO
	.align		4
.L_40:
        /*00c8*/ 	.byte	0x04, 0x17
        /*00ca*/ 	.short	(.L_42 - .L_41)
.L_41:
        /*00cc*/ 	.word	0x00000000
        /*00d0*/ 	.short	0x0001
        /*00d2*/ 	.short	0x0008
        /*00d4*/ 	.byte	0x00, 0xf4, 0x21, 0x00


	//----- nvinfo : EIATTR_KPARAM_INFO
	.align		4
.L_42:
        /*00d8*/ 	.byte	0x04, 0x17
        /*00da*/ 	.short	(.L_44 - .L_43)
.L_43:
        /*00dc*/ 	.word	0x00000000
        /*00e0*/ 	.short	0x0000
        /*00e2*/ 	.short	0x0000
        /*00e4*/ 	.byte	0x00, 0xf4, 0x21, 0x00


	//----- nvinfo : EIATTR_AT_ENTRY_FRAGMENTS
	.align		4
.L_44:
        /*00e8*/ 	.byte	0x04, 0x4f
        /*00ea*/ 	.short	(.L_46 - .L_45)


	//   ....[0]....
.L_45:
        /*00ec*/ 	.word	0x00000004


	//----- nvinfo : EIATTR_RESERVED_SMEM_USED
	.align		4
.L_46:
        /*00f0*/ 	.byte	0x01, 0x41
	.zero		2


	//----- nvinfo : EIATTR_SPARSE_MMA_MASK
	.align		4
        /*00f4*/ 	.byte	0x03, 0x50
        /*00f6*/ 	.short	0x0000


	//----- nvinfo : EIATTR_TCGEN05_1CTA_USED
	.align		4
        /*00f8*/ 	.byte	0x01, 0x51
	.zero		2


	//----- nvinfo : EIATTR_MAXREG_COUNT
	.align		4
        /*00fc*/ 	.byte	0x03, 0x1b
        /*00fe*/ 	.short	0x00ff


	//----- nvinfo : EIATTR_NUM_BARRIERS
	.align		4
        /*0100*/ 	.byte	0x02, 0x4c
        /*0102*/ 	.byte	0x01
	.zero		1


	//----- nvinfo : EIATTR_ANNOTATIONS
	.align		4
        /*0104*/ 	.byte	0x04, 0x55
        /*0106*/ 	.short	(.L_48 - .L_47)


	//   ....[0]....
.L_47:
        /*0108*/ 	.word	0x00000001
        /*010c*/ 	.byte	0x80, 0x03, 0x00, 0x00, 0x01, 0x00, 0x00, 0x00, 0x40, 0x08, 0x00, 0x00, 0x01, 0x00, 0x00, 0x00
        /* <DEDUP_REMOVED lines=1671> */
        /*698c*/ 	.byte	0x60, 0xdc, 0x01, 0x00, 0x01, 0x00, 0x00, 0x00, 0x30, 0xdd, 0x01, 0x00


	//----- nvinfo : EIATTR_INT_WARP_WIDE_INSTR_OFFSETS
	.align		4
.L_48:
        /*6998*/ 	.byte	0x04, 0x31
        /*699a*/ 	.short	(.L_50 - .L_49)


	//   ....[0]....
.L_49:
        /*699c*/ 	.word	0x00000c90


	//   ....[1]....
        /*69a0*/ 	.word	0x00000cb0


	//   ....[2]....
        /*69a4*/ 	.word	0x000051b0


	//   ....[3]....
        /*69a8*/ 	.word	0x0001f710


	//   ....[4]....
        /*69ac*/ 	.word	0x0001f750


	//----- nvinfo : EIATTR_COOP_GROUP_MASK_REGIDS
	.align		4
.L_50:
        /*69b0*/ 	.byte	0x04, 0x29
        /*69b2*/ 	.short	(.L_52 - .L_51)


	//   ....[0]....
.L_51:
        /*69b4*/ 	.word	0xffffffff


	//   ....[1]....
        /*69b8*/ 	.word	0xffffffff


	//   ....[2]....
        /*69bc*/ 	.word	0xffffffff


	//   ....[3]....
        /*69c0*/ 	.word	0xffffffff


	//----- nvinfo : EIATTR_COOP_GROUP_INSTR_OFFSETS
	.align		4
.L_52:
        /*69c4*/ 	.byte	0x04, 0x28
        /*69c6*/ 	.short	(.L_54 - .L_53)


	//   ....[0]....
.L_53:
        /*69c8*/ 	.word	0x00000060


	//   ....[1]....
        /*69cc*/ 	.word	0x00000320


	//   ....[2]....
        /*69d0*/ 	.word	0x0001f590


	//   ....[3]....
        /*69d4*/ 	.word	0x0001f800


	//----- nvinfo : EIATTR_VRC_CTA_INIT_COUNT
	.align		4
.L_54:
        /*69d8*/ 	.byte	0x02, 0x4a
        /*69da*/ 	.byte	0x80
	.zero		1


	//----- nvinfo : EIATTR_MBARRIER_INSTR_OFFSETS
	.align		4
        /*69dc*/ 	.byte	0x04, 0x39
        /*69de*/ 	.short	(.L_56 - .L_55)


	//   ....[0]....
.L_55:
        /*69e0*/ 	.word	0x00000ed0
        /*69e4*/ 	.word	0x000000ff
        /*69e8*/ 	.word	0x00000000
        /*69ec*/ 	.short	0x0100
        /*69ee*/ 	.byte	0x04
	.zero		1


	//   ....[1]....
        /*69f0*/ 	.word	0x000051f0
        /*69f4*/ 	.word	0x000000ff
        /*69f8*/ 	.word	0x00044008
        /*69fc*/ 	.short	0x0100
        /*69fe*/ 	.byte	0x4c
	.zero		1


	//   ....[2]....
        /*6a00*/ 	.word	0x00010980
        /*6a04*/ 	.word	0x000000ff
        /*6a08*/ 	.word	0x00000000
        /*6a0c*/ 	.short	0x010a
        /*6a0e*/ 	.byte	0x04
	.zero		1


	//   ....[3]....
        /*6a10*/ 	.word	0x0001dc10
        /*6a14*/ 	.word	0x000000ff
        /*6a18*/ 	.word	0x00000000
        /*6a1c*/ 	.short	0x010a
        /*6a1e*/ 	.byte	0x04
	.zero		1


	//   ....[4]....
        /*6a20*/ 	.word	0x0001dc70
        /*6a24*/ 	.word	0x000000ff
        /*6a28*/ 	.word	0x00044000
        /*6a2c*/ 	.short	0x0108
        /*6a2e*/ 	.byte	0x4c
	.zero		1


	//   ....[5]....
        /*6a30*/ 	.word	0x0001dc90
        /*6a34*/ 	.word	0x000000ff
        /*6a38*/ 	.word	0x00044008
        /*6a3c*/ 	.short	0x0108
        /*6a3e*/ 	.byte	0x4c
	.zero		1


	//   ....[6]....
        /*6a40*/ 	.word	0x0001f820
        /*6a44*/ 	.word	0x000000ff
        /*6a48*/ 	.word	0x00000000
        /*6a4c*/ 	.short	0x010a
        /*6a4e*/ 	.byte	0x04
	.zero		1


	//   ....[7]....
        /*6a50*/ 	.word	0x0001f850
        /*6a54*/ 	.word	0x000000ff
        /*6a58*/ 	.word	0x00000000
        /*6a5c*/ 	.short	0x010a
        /*6a5e*/ 	.byte	0x04
	.zero		1


	//----- nvinfo : EIATTR_NUM_MBARRIERS
	.align		4
.L_56:
        /*6a60*/ 	.byte	0x03, 0x38
        /*6a62*/ 	.short	0x0002


	//----- nvinfo : EIATTR_EXIT_INSTR_OFFSETS
	.align		4
        /*6a64*/ 	.byte	0x04, 0x1c
        /*6a66*/ 	.short	(.L_58 - .L_57)


	//   ....[0]....
.L_57:
        /*6a68*/ 	.word	0x0001f810


	//----- nvinfo : EIATTR_REQNTID
	.align		4
.L_58:
        /*6a6c*/ 	.byte	0x04, 0x10
        /*6a6e*/ 	.short	(.L_60 - .L_59)
.L_59:
        /*6a70*/ 	.word	0x00000100
        /*6a74*/ 	.word	0x00000001
        /*6a78*/ 	.word	0x00000001


	//----- nvinfo : EIATTR_CRS_STACK_SIZE
	.align		4
.L_60:
        /*6a7c*/ 	.byte	0x04, 0x1e
        /*6a7e*/ 	.short	(.L_62 - .L_61)
.L_61:
        /*6a80*/ 	.word	0x00000000


	//----- nvinfo : EIATTR_CBANK_PARAM_SIZE
	.align		4
.L_62:
        /*6a84*/ 	.byte	0x03, 0x19
        /*6a86*/ 	.short	0x0050


	//----- nvinfo : EIATTR_PARAM_CBANK
	.align		4
        /*6a88*/ 	.byte	0x04, 0x0a
        /*6a8a*/ 	.short	(.L_64 - .L_63)
	.align		4
.L_63:
        /*6a8c*/ 	.word	index@(.nv.constant0.matmul_kernel)
        /*6a90*/ 	.short	0x0380
        /*6a92*/ 	.short	0x0050


	//----- nvinfo : EIATTR_SW_WAR
	.align		4
.L_64:
        /*6a94*/ 	.byte	0x04, 0x36
        /*6a96*/ 	.short	(.L_66 - .L_65)
.L_65:
        /*6a98*/ 	.word	0x00000008
.L_66:


//--------------------- .nv.compat                --------------------------
	.section	.nv.compat,"",@"SHT_CUDA_COMPAT_INFO"
	.align	4
        /*0000*/ 	.byte	0x02, 0x02, 0x02, 0x00, 0x02, 0x05, 0x05, 0x00, 0x02, 0x03, 0x00, 0x00, 0x02, 0x06, 0x01, 0x00


//--------------------- .nv.callgraph             --------------------------
	.section	.nv.callgraph,"",@"SHT_CUDA_CALLGRAPH"
	.align	4
	.sectionentsize	8
	.align		4
        /*0000*/ 	.word	0x00000000
	.align		4
        /*0004*/ 	.word	0xffffffff
	.align		4
        /*0008*/ 	.word	0x00000000
	.align		4
        /*000c*/ 	.word	0xfffffffe
	.align		4
        /*0010*/ 	.word	0x00000000
	.align		4
        /*0014*/ 	.word	0xfffffffd
	.align		4
        /*0018*/ 	.word	0x00000000
	.align		4
        /*001c*/ 	.word	0xfffffffc


//--------------------- .text.matmul_kernel       --------------------------
	.section	.text.matmul_kernel,"ax",@progbits
	.align	128
        .global         matmul_kernel
        .type           matmul_kernel,@function
        .size           matmul_kernel,(.L_x_20 - matmul_kernel)
        .other          matmul_kernel,@"STO_CUDA_ENTRY STV_DEFAULT"
matmul_kernel:
.text.matmul_kernel:
[----:B------:R-:W0:Y:S01]  /*0000*/  LDC R1, c[0x0][0x37c] ;  /* 0x0000df00ff017b82 */ /* 0x000e220000000800 */
[----:B------:R-:W1:Y:S01]  /*0010*/  S2R R0, SR_TID.X ;  /* 0x0000000000007919 */ /* 0x000e620000002100 */
[----:B0-----:R-:W-:Y:S01]  /*0020*/  VIADD R1, R1, 0xffffece8 ;  /* 0xffffece801017836 */ /* 0x001fe20000000000 */
[----:B-1----:R-:W-:-:S13]  /*0030*/  ISETP.GE.U32.AND P4, PT, R0, 0x20, PT ;  /* 0x000000200000780c */ /* 0x002fda0003f86070 */
[----:B------:R-:W-:Y:S05]  /*0040*/  @P4 BRA `(.L_x_0) ;  /* 0x0000000000b84947 */ /* 0x000fea0003800000 */
[----:B------:R-:W0:Y:S01]  /*0050*/  S2R R7, SR_CgaCtaId ;  /* 0x0000000000077919 */ /* 0x000e220000008800 */
[----:B------:R-:W-:Y:S01]  /*0060*/  NOP ;  /* 0x0000000000007918 */ /* 0x000fe20000000000 */
[----:B------:R-:W-:-:S04]  /*0070*/  MOV R0, 0x40 ;  /* 0x0000004000007802 */ /* 0x000fc80000000f00 */
[----:B0-----:R-:W-:Y:S02]  /*0080*/  LEA R2, R7, R0, 0x18 ;  /* 0x0000000007027211 */ /* 0x001fe400078ec0ff */
[----:B------:R-:W-:-:S04]  /*0090*/  MOV R0, 0x400 ;  /* 0x0000040000007802 */ /* 0x000fc80000000f00 */
[----:B------:R-:W0:Y:S01]  /*00a0*/  LDS.U8 R2, [R2] ;  /* 0x0000000002027984 */ /* 0x000e220000000000 */
[----:B------:R-:W-:Y:S02]  /*00b0*/  LEA R0, R7, R0, 0x18 ;  /* 0x0000000007007211 */ /* 0x000fe400078ec0ff */
[----:B0-----:R-:W-:-:S13]  /*00c0*/  ISETP.NE.AND P0, PT, R2, RZ, PT ;  /* 0x000000ff0200720c */ /* 0x001fda0003f05270 */
[----:B------:R-:W-:Y:S05]  /*00d0*/  @P0 BRA `(.L_x_1) ;  /* 0x00000000007c0947 */ /* 0x000fea0003800000 */
[----:B------:R-:W-:-:S13]  /*00e0*/  ELECT P0, URZ, PT ;  /* 0x0000000000ff782f */ /* 0x000fda0003800000 */
[----:B------:R-:W-:Y:S05]  /*00f0*/  @!P0 BRA `(.L_x_2) ;  /* 0x0000000000848947 */ /* 0x000fea0003800000 */
[----:B------:R-:W-:Y:S01]  /*0100*/  UMOV UR4, 0x4 ;  /* 0x0000000400047882 */ /* 0x000fe20000000000 */
[----:B------:R-:W-:Y:S02]  /*0110*/  IMAD.MOV.U32 R9, RZ, RZ, 0x1 ;  /* 0x00000001ff097424 */ /* 0x000fe400078e00ff */
[----:B------:R-:W-:Y:S02]  /*0120*/  IMAD.MOV.U32 R3, RZ, RZ, 0xf ;  /* 0x0000000fff037424 */ /* 0x000fe400078e00ff */
[----:B------:R-:W-:Y:S04]  /*0130*/  DEPBAR.LE SB0, 0x36 ;  /* 0x00008d800000791a */ /* 0x000fe80000000000 */
[----:B------:R-:W0:Y:S02]  /*0140*/  UTCATOMSWS.FIND_AND_SET.ALIGN UP0, UR4, UR4 ;  /* 0x00000004000475e3 */ /* 0x000e240008000800 */
[----:B0-----:R-:W-:-:S04]  /*0150*/  PLOP3.LUT P0, PT, PT, PT, UP0, 0x80, 0x8 ;  /* 0x000000000008781c */ /* 0x001fc80003f0f008 */
[----:B------:R-:W-:-:S04]  /*0160*/  SEL R2, RZ, 0xffffffff, !P0 ;  /* 0xffffffffff027807 */ /* 0x000fc80004000000 */
[----:B------:R-:W-:Y:S01]  /*0170*/  ISETP.NE.AND P0, PT, R2, RZ, PT ;  /* 0x000000ff0200720c */ /* 0x000fe20003f05270 */
[----:B------:R-:W-:-:S12]  /*0180*/  IMAD.U32 R2, RZ, RZ, UR4 ;  /* 0x00000004ff027e24 */ /* 0x000fd8000f8e00ff */
[----:B------:R-:W-:Y:S05]  /*0190*/  @P0 BRA `(.L_x_3) ;  /* 0x0000000000240947 */ /* 0x000fea0003800000 */
.L_x_4:
[----:B------:R-:W-:Y:S05]  /*01a0*/  NANOSLEEP 0x64 ;  /* 0x000000640000795d */ /* 0x000fea0003800000 */
[----:B------:R-:W-:-:S05]  /*01b0*/  UMOV UR4, 0x4 ;  /* 0x0000000400047882 */ /* 0x000fca0000000000 */
[----:B------:R-:W-:Y:S04]  /*01c0*/  DEPBAR.LE SB0, 0x36 ;  /* 0x00008d800000791a */ /* 0x000fe80000000000 */
[----:B------:R-:W0:Y:S02]  /*01d0*/  UTCATOMSWS.FIND_AND_SET.ALIGN UP0, UR4, UR4 ;  /* 0x00000004000475e3 */ /* 0x000e240008000800 */
[----:B0-----:R-:W-:-:S04]  /*01e0*/  PLOP3.LUT P0, PT, PT, PT, UP0, 0x80, 0x8 ;  /* 0x000000000008781c */ /* 0x001fc80003f0f008 */
[----:B------:R-:W-:-:S04]  /*01f0*/  SEL R2, RZ, 0xffffffff, !P0 ;  /* 0xffffffffff027807 */ /* 0x000fc80004000000 */
[----:B------:R-:W-:Y:S01]  /*0200*/  ISETP.NE.AND P0, PT, R2, RZ, PT ;  /* 0x000000ff0200720c */ /* 0x000fe20003f05270 */
[----:B------:R-:W-:-:S12]  /*0210*/  IMAD.U32 R2, RZ, RZ, UR4 ;  /* 0x00000004ff027e24 */ /* 0x000fd8000f8e00ff */
[----:B------:R-:W-:Y:S05]  /*0220*/  @!P0 BRA `(.L_x_4) ;  /* 0xfffffffc00dc8947 */ /* 0x000fea000383ffff */
.L_x_3:
[C---:B------:R-:W-:Y:S01]  /*0230*/  VIADD R4, R2.reuse, 0x10 ;  /* 0x0000001002047836 */ /* 0x040fe20000000000 */
[----:B------:R-:W-:Y:S02]  /*0240*/  SHF.L.U32 R3, R3, R2, RZ ;  /* 0x0000000203037219 */ /* 0x000fe400000006ff */
[----:B------:R-:W-:Y:S02]  /*0250*/  MOV R5, 0x50 ;  /* 0x0000005000057802 */ /* 0x000fe40000000f00 */
[----:B------:R-:W-:Y:S02]  /*0260*/  SHF.L.U32 R4, R9, R4, RZ ;  /* 0x0000000409047219 */ /* 0x000fe400000006ff */
[----:B------:R-:W-:Y:S01]  /*0270*/  LEA R6, R7, R5, 0x18 ;  /* 0x0000000507067211 */ /* 0x000fe200078ec0ff */
[----:B------:R-:W-:Y:S01]  /*0280*/  IMAD.SHL.U32 R5, R2, 0x20, RZ ;  /* 0x0000002002057824 */ /* 0x000fe200078e00ff */
[----:B------:R-:W-:-:S05]  /*0290*/  LOP3.LUT R3, R4, R3, RZ, 0xfc, !PT ;  /* 0x0000000304037212 */ /* 0x000fca00078efcff */
[----:B------:R0:W-:Y:S04]  /*02a0*/  ATOMS.OR RZ, [R6], R3 ;  /* 0x0000000306ff738c */ /* 0x0001e80003000000 */
[----:B------:R0:W-:Y:S01]  /*02b0*/  STS [R0], R5 ;  /* 0x0000000500007388 */ /* 0x0001e20000000800 */
[----:B------:R-:W-:Y:S05]  /*02c0*/  BRA `(.L_x_2) ;  /* 0x0000000000107947 */ /* 0x000fea0003800000 */
.L_x_1:
[----:B------:R-:W-:Y:S01]  /*02d0*/  IMAD.MOV.U32 R3, RZ, RZ, -0x1 ;  /* 0xffffffffff037424 */ /* 0x000fe200078e00ff */
[----:B------:R-:W-:-:S04]  /*02e0*/  MOV R2, 0x310 ;  /* 0x0000031000027802 */ /* 0x000fc80000000f00 */
[----:B------:R0:W-:Y:S03]  /*02f0*/  STS [R0], R3 ;  /* 0x0000000300007388 */ /* 0x0001e60000000800 */
[----:B0-----:R-:W-:Y:S05]  /*0300*/  CALL.REL.NOINC `($__internal_1_$__cuda_sm10x_tcgen05_guardrail_trap_phase_invalid_during_alloc) ;  /* 0x000001f400687944 */ /* 0x001fea0003c00000 */
.L_x_2:
[----:B------:R-:W-:Y:S05]  /*0310*/  WARPSYNC.ALL ;  /* 0x0000000000007948 */ /* 0x000fea0003800000 */
[----:B------:R-:W-:Y:S01]  /*0320*/  NOP ;  /* 0x0000000000007918 */ /* 0x000fe20000000000 */
.L_x_0:
[----:B0-----:R-:W0:Y:S01]  /*0330*/  LDC.64 R2, c[0x0][0x398] ;  /* 0x0000e600ff027b82 */ /* 0x001e220000000a00 */
[----:B------:R-:W1:Y:S07]  /*0340*/  S2R R5, SR_CTAID.X ;  /* 0x0000000000057919 */ /* 0x000e6e0000002500 */
[----:B------:R-:W2:Y:S08]  /*0350*/  S2UR UR4, SR_CgaCtaId ;  /* 0x00000000000479c3 */ /* 0x000eb00000008800 */
[----:B------:R-:W3:Y:S01]  /*0360*/  LDC.64 R74, c[0x0][0x3a0] ;  /* 0x0000e800ff4a7b82 */ /* 0x000ee20000000a00 */
[----:B0-----:R-:W-:Y:S01]  /*0370*/  IMAD.MOV.U32 R0, RZ, RZ, R3 ;  /* 0x000000ffff007224 */ /* 0x001fe200078e0003 */
[----:B------:R0:W-:Y:S01]  /*0380*/  STL.64 [R1+0x620], R2 ;  /* 0x0006200201007387 */ /* 0x0001e20000100a00 */
[----:B------:R-:W-:-:S05]  /*0390*/  IMAD.MOV.U32 R53, RZ, RZ, R2 ;  /* 0x000000ffff357224 */ /* 0x000fca00078e0002 */
[----:B------:R-:W4:Y:S01]  /*03a0*/  LDC.64 R70, c[0x0][0x380] ;  /* 0x0000e000ff467b82 */ /* 0x000f220000000a00 */
[----:B------:R-:W-:Y:S01]  /*03b0*/  VIADD R0, R0, 0x1f ;  /* 0x0000001f00007836 */ /* 0x000fe20000000000 */
[----:B-1----:R-:W-:-:S04]  /*03c0*/  IABS R8, R5 ;  /* 0x0000000500087213 */ /* 0x002fc80000000000 */
[----:B0-----:R-:W-:-:S04]  /*03d0*/  SHF.R.S32.HI R3, RZ, 0x1f, R0 ;  /* 0x0000001fff037819 */ /* 0x001fc80000011400 */
[----:B------:R-:W-:-:S04]  /*03e0*/  LEA.HI R3, R3, R0, RZ, 0x5 ;  /* 0x0000000003037211 */ /* 0x000fc800078f28ff */
[----:B------:R-:W-:-:S05]  /*03f0*/  SHF.R.S32.HI R3, RZ, 0x5, R3 ;  /* 0x00000005ff037819 */ /* 0x000fca0000011403 */
[----:B------:R-:W-:-:S05]  /*0400*/  IMAD.SHL.U32 R4, R3, 0x8, RZ ;  /* 0x0000000803047824 */ /* 0x000fca00078e00ff */
[-C--:B------:R-:W-:Y:S02]  /*0410*/  IABS R7, R4.reuse ;  /* 0x0000000400077213 */ /* 0x080fe40000000000 */
[----:B------:R-:W-:Y:S02]  /*0420*/  IABS R10, R4 ;  /* 0x00000004000a7213 */ /* 0x000fe40000000000 */
[----:B------:R-:W0:Y:S08]  /*0430*/  I2F.RP R0, R7 ;  /* 0x0000000700007306 */ /* 0x000e300000209400 */
[----:B0-----:R-:W0:Y:S02]  /*0440*/  MUFU.RCP R0, R0 ;  /* 0x0000000000007308 */ /* 0x001e240000001000 */
[----:B0-----:R-:W-:-:S02]  /*0450*/  VIADD R2, R0, 0xffffffe ;  /* 0x0ffffffe00027836 */ /* 0x001fc40000000000 */
[----:B------:R-:W-:-:S04]  /*0460*/  IMAD.MOV R0, RZ, RZ, -R10 ;  /* 0x000000ffff007224 */ /* 0x000fc800078e0a0a */
[----:B------:R0:W1:Y:S02]  /*0470*/  F2I.FTZ.U32.TRUNC.NTZ R3, R2 ;  /* 0x0000000200037305 */ /* 0x000064000021f000 */
[----:B0-----:R-:W-:Y:S02]  /*0480*/  IMAD.MOV.U32 R2, RZ, RZ, RZ ;  /* 0x000000ffff027224 */ /* 0x001fe400078e00ff */
[----:B-1----:R-:W-:-:S04]  /*0490*/  IMAD.MOV R6, RZ, RZ, -R3 ;  /* 0x000000ffff067224 */ /* 0x002fc800078e0a03 */
[----:B------:R-:W-:Y:S02]  /*04a0*/  IMAD R9, R6, R7, RZ ;  /* 0x0000000706097224 */ /* 0x000fe400078e02ff */
[----:B------:R-:W-:Y:S02]  /*04b0*/  IMAD.MOV.U32 R6, RZ, RZ, R8 ;  /* 0x000000ffff067224 */ /* 0x000fe400078e0008 */
[----:B------:R-:W-:-:S06]  /*04c0*/  IMAD.HI.U32 R3, R3, R9, R2 ;  /* 0x0000000903037227 */ /* 0x000fcc00078e0002 */
[----:B------:R-:W-:-:S04]  /*04d0*/  IMAD.HI.U32 R3, R3, R6, RZ ;  /* 0x0000000603037227 */ /* 0x000fc800078e00ff */
[----:B------:R-:W-:Y:S01]  /*04e0*/  IMAD R0, R3, R0, R6 ;  /* 0x0000000003007224 */ /* 0x000fe200078e0206 */
[----:B------:R-:W-:Y:S04]  /*04f0*/  BAR.SYNC.DEFER_BLOCKING 0x0 ;  /* 0x0000000000007b1d */ /* 0x000fe80000010000 */
[----:B------:R-:W-:-:S13]  /*0500*/  ISETP.GT.U32.AND P1, PT, R7, R0, PT ;  /* 0x000000000700720c */ /* 0x000fda0003f24070 */
[----:B------:R-:W-:Y:S02]  /*0510*/  @!P1 IMAD.IADD R0, R0, 0x1, -R7 ;  /* 0x0000000100009824 */ /* 0x000fe400078e0a07 */
[----:B------:R-:W-:Y:S01]  /*0520*/  @!P1 VIADD R3, R3, 0x1 ;  /* 0x0000000103039836 */ /* 0x000fe20000000000 */
[----:B------:R-:W-:Y:S02]  /*0530*/  ISETP.NE.AND P1, PT, R4, RZ, PT ;  /* 0x000000ff0400720c */ /* 0x000fe40003f25270 */
[----:B------:R-:W-:Y:S02]  /*0540*/  ISETP.GE.U32.AND P0, PT, R0, R7, PT ;  /* 0x000000070000720c */ /* 0x000fe40003f06070 */
[----:B------:R-:W-:-:S04]  /*0550*/  LOP3.LUT R0, R5, R4, RZ, 0x3c, !PT ;  /* 0x0000000405007212 */ /* 0x000fc800078e3cff */
[----:B------:R-:W-:Y:S01]  /*0560*/  ISETP.GE.AND P2, PT, R0, RZ, PT ;  /* 0x000000ff0000720c */ /* 0x000fe20003f46270 */
[----:B------:R-:W-:-:S06]  /*0570*/  VIADD R0, R53, 0x1ff ;  /* 0x000001ff35007836 */ /* 0x000fcc0000000000 */
[----:B------:R-:W-:-:S04]  /*0580*/  @P0 VIADD R3, R3, 0x1 ;  /* 0x0000000103030836 */ /* 0x000fc80000000000 */
[----:B------:R-:W-:Y:S01]  /*0590*/  IMAD.MOV.U32 R2, RZ, RZ, R3 ;  /* 0x000000ffff027224 */ /* 0x000fe200078e0003 */
[----:B------:R-:W-:-:S03]  /*05a0*/  SHF.R.S32.HI R3, RZ, 0x1f, R0 ;  /* 0x0000001fff037819 */ /* 0x000fc60000011400 */
[----:B------:R-:W-:Y:S01]  /*05b0*/  @!P2 IMAD.MOV R2, RZ, RZ, -R2 ;  /* 0x000000ffff02a224 */ /* 0x000fe200078e0a02 */
[----:B------:R-:W-:Y:S02]  /*05c0*/  @!P1 LOP3.LUT R2, RZ, R4, RZ, 0x33, !PT ;  /* 0x00000004ff029212 */ /* 0x000fe400078e33ff */
[----:B------:R-:W-:-:S03]  /*05d0*/  LEA.HI R3, R3, R0, RZ, 0x9 ;  /* 0x0000000003037211 */ /* 0x000fc600078f48ff */
[----:B------:R-:W-:Y:S02]  /*05e0*/  IMAD.SHL.U32 R6, R2, 0x8, RZ ;  /* 0x0000000802067824 */ /* 0x000fe400078e00ff */
[----:B------:R-:W-:-:S03]  /*05f0*/  IMAD.MOV R2, RZ, RZ, -R2 ;  /* 0x000000ffff027224 */ /* 0x000fc600078e0a02 */
[----:B------:R-:W-:Y:S01]  /*0600*/  LEA.HI.SX32 R3, R3, -R6, 0x17 ;  /* 0x8000000603037211 */ /* 0x000fe200078fbaff */
[----:B------:R-:W-:-:S03]  /*0610*/  IMAD R8, R4, R2, R5 ;  /* 0x0000000204087224 */ /* 0x000fc600078e0205 */
[----:B------:R-:W-:-:S04]  /*0620*/  VIMNMX R11, PT, PT, R3, 0x8, PT ;  /* 0x00000008030b7848 */ /* 0x000fc80003fe0100 */
[-C--:B------:R-:W-:Y:S02]  /*0630*/  IABS R7, R11.reuse ;  /* 0x0000000b00077213 */ /* 0x080fe40000000000 */
[----:B------:R-:W-:Y:S02]  /*0640*/  IABS R4, R11 ;  /* 0x0000000b00047213 */ /* 0x000fe40000000000 */
[----:B------:R-:W0:Y:S08]  /*0650*/  I2F.RP R0, R7 ;  /* 0x0000000700007306 */ /* 0x000e300000209400 */
[----:B0-----:R-:W0:Y:S02]  /*0660*/  MUFU.RCP R0, R0 ;  /* 0x0000000000007308 */ /* 0x001e240000001000 */
[----:B0-----:R-:W-:-:S02]  /*0670*/  VIADD R3, R0, 0xffffffe ;  /* 0x0ffffffe00037836 */ /* 0x001fc40000000000 */
[----:B------:R-:W-:-:S04]  /*0680*/  IMAD.MOV R0, RZ, RZ, -R4 ;  /* 0x000000ffff007224 */ /* 0x000fc800078e0a04 */
[----:B------:R-:W0:Y:S02]  /*0690*/  F2I.FTZ.U32.TRUNC.NTZ R3, R3 ;  /* 0x0000000300037305 */ /* 0x000e24000021f000 */
[----:B0-----:R-:W-:-:S04]  /*06a0*/  IMAD.MOV R9, RZ, RZ, -R3 ;  /* 0x000000ffff097224 */ /* 0x001fc800078e0a03 */
[----:B------:R-:W-:Y:S01]  /*06b0*/  IMAD.MOV.U32 R2, RZ, RZ, R9 ;  /* 0x000000ffff027224 */ /* 0x000fe200078e0009 */
[----:B------:R-:W-:-:S03]  /*06c0*/  IABS R9, R8 ;  /* 0x0000000800097213 */ /* 0x000fc60000000000 */
[----:B------:R-:W-:Y:S02]  /*06d0*/  IMAD R5, R2, R7, RZ ;  /* 0x0000000702057224 */ /* 0x000fe400078e02ff */
[----:B------:R-:W-:-:S04]  /*06e0*/  IMAD.MOV.U32 R2, RZ, RZ, RZ ;  /* 0x000000ffff027224 */ /* 0x000fc800078e00ff */
[----:B------:R-:W-:Y:S01]  /*06f0*/  IMAD.HI.U32 R2, R3, R5, R2 ;  /* 0x0000000503027227 */ /* 0x000fe200078e0002 */
[----:B------:R-:W-:-:S04]  /*0700*/  IABS R5, R53 ;  /* 0x0000003500057213 */ /* 0x000fc80000000000 */
[----:B------:R-:W0:Y:S01]  /*0710*/  I2F.RP R4, R5 ;  /* 0x0000000500047306 */ /* 0x000e220000209400 */
[----:B------:R-:W-:-:S04]  /*0720*/  IMAD.HI.U32 R2, R2, R9, RZ ;  /* 0x0000000902027227 */ /* 0x000fc800078e00ff */
[----:B------:R-:W-:-:S05]  /*0730*/  IMAD R0, R2, R0, R9 ;  /* 0x0000000002007224 */ /* 0x000fca00078e0209 */
[----:B------:R-:W-:Y:S01]  /*0740*/  ISETP.GT.U32.AND P1, PT, R7, R0, PT ;  /* 0x000000000700720c */ /* 0x000fe20003f24070 */
[----:B0-----:R-:W0:-:S12]  /*0750*/  MUFU.RCP R4, R4 ;  /* 0x0000000400047308 */ /* 0x001e180000001000 */
[----:B------:R-:W-:Y:S02]  /*0760*/  @!P1 IMAD.IADD R0, R0, 0x1, -R7 ;  /* 0x0000000100009824 */ /* 0x000fe400078e0a07 */
[----:B------:R-:W-:Y:S01]  /*0770*/  @!P1 VIADD R2, R2, 0x1 ;  /* 0x0000000102029836 */ /* 0x000fe20000000000 */
[----:B------:R-:W-:Y:S02]  /*0780*/  ISETP.NE.AND P1, PT, R11, RZ, PT ;  /* 0x000000ff0b00720c */ /* 0x000fe40003f25270 */
[----:B------:R-:W-:Y:S02]  /*0790*/  ISETP.GE.U32.AND P0, PT, R0, R7, PT ;  /* 0x000000070000720c */ /* 0x000fe40003f06070 */
[----:B------:R-:W-:-:S04]  /*07a0*/  LOP3.LUT R0, R8, R11, RZ, 0x3c, !PT ;  /* 0x0000000b08007212 */ /* 0x000fc800078e3cff */
[----:B------:R-:W-:-:S07]  /*07b0*/  ISETP.GE.AND P2, PT, R0, RZ, PT ;  /* 0x000000ff0000720c */ /* 0x000fce0003f46270 */
[----:B------:R-:W-:-:S04]  /*07c0*/  @P0 VIADD R2, R2, 0x1 ;  /* 0x0000000102020836 */ /* 0x000fc80000000000 */
[----:B------:R-:W-:Y:S02]  /*07d0*/  IMAD.MOV.U32 R12, RZ, RZ, R2 ;  /* 0x000000ffff0c7224 */ /* 0x000fe400078e0002 */
[----:B0-----:R-:W-:Y:S01]  /*07e0*/  VIADD R2, R4, 0xffffffe ;  /* 0x0ffffffe04027836 */ /* 0x001fe20000000000 */
[----:B------:R-:W-:Y:S01]  /*07f0*/  MOV R4, 0x400 ;  /* 0x0000040000047802 */ /* 0x000fe20000000f00 */
[----:B------:R-:W-:Y:S01]  /*0800*/  @!P2 IMAD.MOV R12, RZ, RZ, -R12 ;  /* 0x000000ffff0ca224 */ /* 0x000fe200078e0a0c */
[----:B------:R-:W-:Y:S01]  /*0810*/  @!P1 LOP3.LUT R12, RZ, R11, RZ, 0x33, !PT ;  /* 0x0000000bff0c9212 */ /* 0x000fe200078e33ff */
[----:B------:R0:W1:Y:S01]  /*0820*/  F2I.FTZ.U32.TRUNC.NTZ R3, R2 ;  /* 0x0000000200037305 */ /* 0x000062000021f000 */
[----:B------:R-:W-:-:S03]  /*0830*/  R2UR UR76, R4 ;  /* 0x00000000044c72ca */ /* 0x000fc600000e0000 */
[----:B------:R5:W-:Y:S01]  /*0840*/  STL [R1+0x630], R12 ;  /* 0x0006300c01007387 */ /* 0x000be20000100800 */
[----:B------:R-:W-:-:S04]  /*0850*/  IMAD.MOV R0, RZ, RZ, -R12 ;  /* 0x000000ffff007224 */ /* 0x000fc800078e0a0c */
[----:B------:R-:W-:Y:S02]  /*0860*/  IMAD R0, R11, R0, R8 ;  /* 0x000000000b007224 */ /* 0x000fe400078e0208 */
[----:B0-----:R-:W-:Y:S02]  /*0870*/  IMAD.MOV.U32 R2, RZ, RZ, RZ ;  /* 0x000000ffff027224 */ /* 0x001fe400078e00ff */
[----:B------:R-:W-:Y:S01]  /*0880*/  IMAD.IADD R0, R6, 0x1, R0 ;  /* 0x0000000106007824 */ /* 0x000fe200078e0200 */
[----:B-----5:R-:W0:Y:S01]  /*0890*/  S2R R12, SR_TID.X ;  /* 0x00000000000c7919 */ /* 0x020e220000002100 */
[----:B-1----:R-:W-:Y:S01]  /*08a0*/  IMAD.MOV R4, RZ, RZ, -R3 ;  /* 0x000000ffff047224 */ /* 0x002fe200078e0a03 */
[----:B--2---:R-:W-:-:S09]  /*08b0*/  ULEA UR76, UR4, UR76, 0x18 ;  /* 0x0000004c044c7291 */ /* 0x004fd2000f8ec0ff */
[----:B------:R-:W1:Y:S01]  /*08c0*/  LDS R6, [UR76] ;  /* 0x0000004cff067984 */ /* 0x000e620008000800 */
[----:B0-----:R-:W-:Y:S02]  /*08d0*/  LOP3.LUT R52, R12, 0xff, RZ, 0xc0, !PT ;  /* 0x000000ff0c347812 */ /* 0x001fe400078ec0ff */
[----:B------:R-:W-:-:S03]  /*08e0*/  SHF.R.U32.HI R8, RZ, 0x5, R12 ;  /* 0x00000005ff087819 */ /* 0x000fc6000001160c */
[----:B------:R-:W-:Y:S02]  /*08f0*/  IMAD R10, R0, 0x200, R52 ;  /* 0x00000200000a7824 */ /* 0x000fe400078e0234 */
[----:B------:R-:W-:Y:S02]  /*0900*/  IMAD.MOV.U32 R0, RZ, RZ, R4 ;  /* 0x000000ffff007224 */ /* 0x000fe400078e0004 */
[----:B------:R-:W-:Y:S01]  /*0910*/  VIADD R9, R10, 0x100 ;  /* 0x000001000a097836 */ /* 0x000fe20000000000 */
[----:B------:R0:W-:Y:S01]  /*0920*/  STL [R1+0xd50], R10 ;  /* 0x000d500a01007387 */ /* 0x0001e20000100800 */
[----:B------:R-:W-:Y:S01]  /*0930*/  IMAD R7, R0, R5, RZ ;  /* 0x0000000500077224 */ /* 0x000fe200078e02ff */
[----:B------:R-:W-:Y:S02]  /*0940*/  IABS R0, R10 ;  /* 0x0000000a00007213 */ /* 0x000fe40000000000 */
[----:B------:R-:W-:Y:S01]  /*0950*/  IABS R4, R9 ;  /* 0x0000000900047213 */ /* 0x000fe20000000000 */
[----:B------:R-:W-:Y:S01]  /*0960*/  IMAD.HI.U32 R2, R3, R7, R2 ;  /* 0x0000000703027227 */ /* 0x000fe200078e0002 */
[----:B------:R0:W-:Y:S01]  /*0970*/  STL [R1+0xe00], R9 ;  /* 0x000e000901007387 */ /* 0x0001e20000100800 */
[----:B------:R-:W-:Y:S02]  /*0980*/  BAR.SYNC.DEFER_BLOCKING 0x0 ;  /* 0x0000000000007b1d */ /* 0x000fe40000010000 */
[----:B------:R-:W-:Y:S01]  /*0990*/  IMAD.MOV.U32 R3, RZ, RZ, R0 ;  /* 0x000000ffff037224 */ /* 0x000fe200078e0000 */
[----:B-1----:R-:W-:-:S02]  /*09a0*/  R2UR UR5, R6 ;  /* 0x00000000060572ca */ /* 0x002fc400000e0000 */
[----:B------:R-:W-:Y:S01]  /*09b0*/  ISETP.GE.AND P3, PT, R9, RZ, PT ;  /* 0x000000ff0900720c */ /* 0x000fe20003f66270 */
[----:B------:R-:W-:-:S04]  /*09c0*/  IMAD.HI.U32 R0, R2, R3, RZ ;  /* 0x0000000302007227 */ /* 0x000fc800078e00ff */
[----:B------:R-:W-:-:S04]  /*09d0*/  IMAD.HI.U32 R2, R2, R4, RZ ;  /* 0x0000000402027227 */ /* 0x000fc800078e00ff */
[----:B------:R-:W-:Y:S02]  /*09e0*/  IMAD.MOV R0, RZ, RZ, -R0 ;  /* 0x000000ffff007224 */ /* 0x000fe400078e0a00 */
[----:B------:R-:W-:Y:S02]  /*09f0*/  IMAD.MOV R2, RZ, RZ, -R2 ;  /* 0x000000ffff027224 */ /* 0x000fe400078e0a02 */
[C---:B------:R-:W-:Y:S02]  /*0a00*/  IMAD R0, R5.reuse, R0, R3 ;  /* 0x0000000005007224 */ /* 0x040fe400078e0203 */
[C---:B------:R-:W-:Y:S02]  /*0a10*/  IMAD R2, R5.reuse, R2, R4 ;  /* 0x0000000205027224 */ /* 0x040fe400078e0204 */
[C---:B------:R-:W-:Y:S01]  /*0a20*/  IMAD.SHL.U32 R4, R8.reuse, 0x10, RZ ;  /* 0x0000001008047824 */ /* 0x040fe200078e00ff */
[C---:B------:R-:W-:Y:S01]  /*0a30*/  ISETP.GT.U32.AND P0, PT, R5.reuse, R0, PT ;  /* 0x000000000500720c */ /* 0x040fe20003f04070 */
[----:B------:R-:W-:Y:S01]  /*0a40*/  IMAD.SHL.U32 R3, R8, 0x200000, RZ ;  /* 0x0020000008037824 */ /* 0x000fe200078e00ff */
[----:B------:R-:W-:-:S02]  /*0a50*/  ISETP.GT.U32.AND P1, PT, R5, R2, PT ;  /* 0x000000020500720c */ /* 0x000fc40003f24070 */
[----:B------:R-:W-:Y:S02]  /*0a60*/  LOP3.LUT R4, R4, 0x40, RZ, 0xc0, !PT ;  /* 0x0000004004047812 */ /* 0x000fe400078ec0ff */
[----:B------:R-:W-:Y:S02]  /*0a70*/  LOP3.LUT R3, R3, 0x600000, RZ, 0xc0, !PT ;  /* 0x0060000003037812 */ /* 0x000fe400078ec0ff */
[----:B------:R-:W-:Y:S02]  /*0a80*/  R2UR UR8, R4 ;  /* 0x00000000040872ca */ /* 0x000fe400000e0000 */
[----:B------:R-:W1:Y:S01]  /*0a90*/  S2R R4, SR_CgaCtaId ;  /* 0x0000000000047919 */ /* 0x000e620000008800 */
[----:B------:R-:W-:Y:S02]  /*0aa0*/  R2UR UR9, R3 ;  /* 0x00000000030972ca */ /* 0x000fe400000e0000 */
[--C-:B------:R-:W-:Y:S02]  /*0ab0*/  @!P0 IMAD.IADD R0, R0, 0x1, -R5.reuse ;  /* 0x0000000100008824 */ /* 0x100fe400078e0a05 */
[----:B------:R-:W-:Y:S01]  /*0ac0*/  @!P1 IMAD.IADD R2, R2, 0x1, -R5 ;  /* 0x0000000102029824 */ /* 0x000fe200078e0a05 */
[----:B------:R-:W-:-:S02]  /*0ad0*/  ISETP.GE.AND P1, PT, R10, RZ, PT ;  /* 0x000000ff0a00720c */ /* 0x000fc40003f26270 */
[C---:B------:R-:W-:Y:S02]  /*0ae0*/  ISETP.GT.U32.AND P0, PT, R5.reuse, R0, PT ;  /* 0x000000000500720c */ /* 0x040fe40003f04070 */
[----:B------:R-:W-:-:S11]  /*0af0*/  ISETP.GT.U32.AND P2, PT, R5, R2, PT ;  /* 0x000000020500720c */ /* 0x000fd60003f44070 */
[--C-:B------:R-:W-:Y:S02]  /*0b00*/  @!P0 IMAD.IADD R0, R0, 0x1, -R5.reuse ;  /* 0x0000000100008824 */ /* 0x100fe400078e0a05 */
[----:B------:R-:W-:Y:S01]  /*0b10*/  @!P2 IMAD.IADD R2, R2, 0x1, -R5 ;  /* 0x000000010202a824 */ /* 0x000fe200078e0a05 */
[----:B0--34-:R-:W-:Y:S06]  /*0b20*/  @P4 BRA `(.L_x_5) ;  /* 0x0000000000184947 */ /* 0x019fec0003800000 */
[----:B------:R-:W-:Y:S01]  /*0b30*/  ELECT P0, URZ, PT ;  /* 0x0000000000ff782f */ /* 0x000fe20003800000 */
[----:B------:R-:W-:Y:S01]  /*0b40*/  IMAD.MOV.U32 R3, RZ, RZ, 0x1 ;  /* 0x00000001ff037424 */ /* 0x000fe200078e00ff */
[----:B------:R-:W-:Y:S11]  /*0b50*/  UVIRTCOUNT.DEALLOC.SMPOOL 0x80 ;  /* 0x000000800000784c */ /* 0x000ff60000000000 */
[----:B------:R-:W-:-:S04]  /*0b60*/  @P0 MOV R5, 0x40 ;  /* 0x0000004000050802 */ /* 0x000fc80000000f00 */
[----:B-1----:R-:W-:-:S05]  /*0b70*/  @P0 LEA R4, R4, R5, 0x18 ;  /* 0x0000000504040211 */ /* 0x002fca00078ec0ff */
[----:B------:R0:W-:Y:S02]  /*0b80*/  @P0 STS.U8 [R4], R3 ;  /* 0x0000000304000388 */ /* 0x0001e40000000000 */
.L_x_5:
[----:B------:R-:W-:Y:S01]  /*0b90*/  UIADD3 UR11, UPT, UPT, UR8, UR9, UR5 ;  /* 0x00000009080b7290 */ /* 0x000fe2000fffe005 */
[----:B------:R-:W-:Y:S01]  /*0ba0*/  @!P1 IMAD.MOV R0, RZ, RZ, -R0 ;  /* 0x000000ffff009224 */ /* 0x000fe200078e0a00 */
[----:B------:R-:W-:Y:S01]  /*0bb0*/  ISETP.NE.U32.AND P1, PT, R52, RZ, PT ;  /* 0x000000ff3400720c */ /* 0x000fe20003f25070 */
[----:B------:R-:W-:Y:S01]  /*0bc0*/  @!P3 IMAD.MOV R2, RZ, RZ, -R2 ;  /* 0x000000ffff02b224 */ /* 0x000fe200078e0a02 */
[----:B------:R-:W-:Y:S01]  /*0bd0*/  ISETP.NE.AND P0, PT, R53, RZ, PT ;  /* 0x000000ff3500720c */ /* 0x000fe20003f05270 */
[----:B------:R-:W-:Y:S01]  /*0be0*/  VIADD R5, R74, 0xfffffff7 ;  /* 0xfffffff74a057836 */ /* 0x000fe20000000000 */
[----:B0-----:R-:W-:Y:S01]  /*0bf0*/  LOP3.LUT R3, RZ, R53, RZ, 0x33, !PT ;  /* 0x00000035ff037212 */ /* 0x001fe200078e33ff */
[----:B------:R-:W-:Y:S01]  /*0c00*/  UMOV UR10, 0x1 ;  /* 0x00000001000a7882 */ /* 0x000fe20000000000 */
[----:B------:R-:W0:Y:S01]  /*0c10*/  LDC.64 R124, c[0x0][0x3a8] ;  /* 0x0000ea00ff7c7b82 */ /* 0x000e220000000a00 */
[----:B------:R-:W-:Y:S01]  /*0c20*/  STTM.x64 tmem[UR11], RZ ;  /* 0x000000ff000079ed */ /* 0x000fe2000834000b */
[C---:B------:R-:W-:Y:S01]  /*0c30*/  SEL R0, R3.reuse, R0, !P0 ;  /* 0x0000000003007207 */ /* 0x040fe20004000000 */
[----:B------:R-:W2:Y:S01]  /*0c40*/  FENCE.VIEW.ASYNC.T ;  /* 0x00000000000073c6 */ /* 0x000ea20000000200 */
[----:B------:R-:W-:Y:S01]  /*0c50*/  SEL R2, R3, R2, !P0 ;  /* 0x0000000203027207 */ /* 0x000fe20004000000 */
[----:B------:R-:W-:Y:S01]  /*0c60*/  STL.64 [R1+0x1110], R118 ;  /* 0x0011107601007387 */ /* 0x000fe20000100a00 */
[----:B------:R-:W-:Y:S01]  /*0c70*/  ISETP.GE.U32.AND P5, PT, R5, 0x7fffff78, PT ;  /* 0x7fffff780500780c */ /* 0x000fe20003fa6070 */
[----:B------:R-:W-:Y:S01]  /*0c80*/  IMAD.U32 R5, RZ, RZ, UR76 ;  /* 0x0000004cff057e24 */ /* 0x000fe2000f8e00ff */
[----:B--2---:R-:W-:Y:S01]  /*0c90*/  VOTEU.ALL UP0, P1 ;  /* 0x0000000000ff7886 */ /* 0x004fe20000800000 */
[-C--:B------:R-:W-:Y:S01]  /*0ca0*/  IMAD R0, R0, R75.reuse, RZ ;  /* 0x0000004b00007224 */ /* 0x080fe200078e02ff */
[----:B------:R-:W-:Y:S01]  /*0cb0*/  VOTEU.ALL UP1, P1 ;  /* 0x0000000000ff7886 */ /* 0x000fe20000820000 */
[----:B------:R-:W-:Y:S01]  /*0cc0*/  IMAD R75, R2, R75, RZ ;  /* 0x0000004b024b7224 */ /* 0x000fe200078e02ff */
[----:B------:R-:W-:Y:S01]  /*0cd0*/  STL.64 [R1+0x1108], R116 ;  /* 0x0011087401007387 */ /* 0x000fe20000100a00 */
[----:B------:R-:W-:Y:S01]  /*0ce0*/  VIADD R2, R5, 0x44000 ;  /* 0x0004400005027836 */ /* 0x000fe20000000000 */
[----:B------:R-:W-:-:S04]  /*0cf0*/  @!UP0 UIADD3 UR8, UPT, UPT, -UR10, 0x100000, URZ ;  /* 0x001000000a088890 */ /* 0x000fc8000fffe1ff */
[----:B------:R-:W-:Y:S02]  /*0d00*/  @!UP0 USHF.L.U32 UR9, UR8, 0xb, URZ ;  /* 0x0000000b08098899 */ /* 0x000fe400080006ff */
[----:B------:R-:W-:Y:S01]  /*0d10*/  @!UP0 USHF.L.U32 UR8, UR8, 0x1, URZ ;  /* 0x0000000108088899 */ /* 0x000fe200080006ff */
[----:B------:R-:W-:Y:S01]  /*0d20*/  VIADD R3, R74, 0xffffffef ;  /* 0xffffffef4a037836 */ /* 0x000fe20000000000 */
[----:B------:R-:W-:Y:S01]  /*0d30*/  STL.64 [R1+0x1100], R114 ;  /* 0x0011007201007387 */ /* 0x000fe20000100a00 */
[-C--:B------:R-:W-:Y:S01]  /*0d40*/  LEA R72, P2, R0, R70.reuse, 0x1 ;  /* 0x0000004600487211 */ /* 0x080fe200078408ff */
[----:B-1----:R-:W-:Y:S01]  /*0d50*/  VIADD R4, R74, 0xffffffff ;  /* 0xffffffff4a047836 */ /* 0x002fe20000000000 */
[----:B------:R-:W-:Y:S01]  /*0d60*/  R2UR UR4, R2 ;  /* 0x00000000020472ca */ /* 0x000fe200000e0000 */
[----:B------:R-:W-:Y:S01]  /*0d70*/  BAR.SYNC.DEFER_BLOCKING 0x0 ;  /* 0x0000000000007b1d */ /* 0x000fe20000010000 */
[-C--:B------:R-:W-:Y:S01]  /*0d80*/  LEA.HI.X.SX32 R73, R0, R71.reuse, 0x1, P2 ;  /* 0x0000004700497211 */ /* 0x080fe200010f0eff */
[C---:B------:R-:W-:Y:S01]  /*0d90*/  VIADD R0, R74.reuse, 0xffffffdf ;  /* 0xffffffdf4a007836 */ /* 0x040fe20000000000 */
[----:B------:R-:W-:Y:S01]  /*0da0*/  ISETP.GE.U32.AND P6, PT, R3, 0x7fffff70, PT ;  /* 0x7fffff700300780c */ /* 0x000fe20003fc6070 */
[----:B------:R-:W-:Y:S01]  /*0db0*/  VIADD R3, R74, 0xffffffe7 ;  /* 0xffffffe74a037836 */ /* 0x000fe20000000000 */
[C---:B------:R-:W-:Y:S01]  /*0dc0*/  LEA R70, P2, R75.reuse, R70, 0x1 ;  /* 0x000000464b467211 */ /* 0x040fe200078408ff */
[----:B------:R-:W1:Y:S01]  /*0dd0*/  LDCU.64 UR6, c[0x0][0x358] ;  /* 0x00006b00ff0677ac */ /* 0x000e620008000a00 */
[----:B------:R-:W-:Y:S01]  /*0de0*/  ISETP.GE.U32.AND P3, PT, R4, 0x7fffff80, PT ;  /* 0x7fffff800400780c */ /* 0x000fe20003f66070 */
[----:B------:R-:W-:Y:S01]  /*0df0*/  STL.64 [R1+0x10f8], R112 ;  /* 0x0010f87001007387 */ /* 0x000fe20000100a00 */
[----:B------:R-:W-:-:S02]  /*0e00*/  LEA.HI.X.SX32 R71, R75, R71, 0x1, P2 ;  /* 0x000000474b477211 */ /* 0x000fc400010f0eff */
[----:B------:R-:W-:Y:S01]  /*0e10*/  ISETP.GE.U32.AND P2, PT, R0, 0x7fffff60, PT ;  /* 0x7fffff600000780c */ /* 0x000fe20003f46070 */
[----:B------:R-:W-:Y:S01]  /*0e20*/  STL.64 [R1+0x10f0], R30 ;  /* 0x0010f01e01007387 */ /* 0x000fe20000100a00 */
[----:B------:R-:W-:Y:S01]  /*0e30*/  ISETP.GE.U32.AND P0, PT, R3, 0x7fffff68, PT ;  /* 0x7fffff680300780c */ /* 0x000fe20003f06070 */
[----:B------:R-:W-:Y:S01]  /*0e40*/  IMAD.U32 R0, RZ, RZ, UR11 ;  /* 0x0000000bff007e24 */ /* 0x000fe2000f8e00ff */
[----:B------:R-:W-:Y:S01]  /*0e50*/  PRMT R82, RZ, 0x7610, R82 ;  /* 0x00007610ff527816 */ /* 0x000fe20000000052 */
[----:B------:R-:W-:Y:S01]  /*0e60*/  STL.64 [R1+0x10e8], R26 ;  /* 0x0010e81a01007387 */ /* 0x000fe20000100a00 */
[----:B0-----:R-:W-:Y:S01]  /*0e70*/  IMAD.SHL.U32 R3, R124, 0x8, RZ ;  /* 0x000000087c037824 */ /* 0x001fe200078e00ff */
[----:B------:R-:W-:Y:S02]  /*0e80*/  PRMT R81, RZ, 0x7610, R81 ;  /* 0x00007610ff517816 */ /* 0x000fe40000000051 */
[----:B------:R-:W-:Y:S01]  /*0e90*/  STL [R1+0x10e0], R99 ;  /* 0x0010e06301007387 */ /* 0x000fe20000100800 */
[----:B------:R-:W-:Y:S01]  /*0ea0*/  IMAD.WIDE R58, R3, 0x2, R72 ;  /* 0x00000002033a7825 */ /* 0x000fe200078e0248 */
[----:B------:R-:W-:-:S02]  /*0eb0*/  PRMT R80, RZ, 0x7610, R80 ;  /* 0x00007610ff507816 */ /* 0x000fc40000000050 */
[----:B------:R-:W0:Y:S02]  /*0ec0*/  FENCE.VIEW.ASYNC.S ;  /* 0x00000000000073c6 */ /* 0x000e240000000000 */
[----:B0-----:R0:W2:Y:S02]  /*0ed0*/  @!UP1 SYNCS.EXCH.64 URZ, [UR4], UR8 ;  /* 0x0000000804ff95b2 */ /* 0x0010a40008000100 */
[----:B--2---:R-:W-:Y:S01]  /*0ee0*/  BAR.SYNC.DEFER_BLOCKING 0x0 ;  /* 0x0000000000007b1d */ /* 0x004fe20000010000 */
[----:B------:R-:W-:Y:S01]  /*0ef0*/  IMAD.WIDE R52, R3, 0x2, R70 ;  /* 0x0000000203347825 */ /* 0x000fe200078e0246 */
[----:B------:R-:W-:-:S04]  /*0f00*/  PRMT R79, RZ, 0x7610, R79 ;  /* 0x00007610ff4f7816 */ /* 0x000fc8000000004f */
[----:B------:R-:W-:Y:S04]  /*0f10*/  STL.64 [R1+0x10d8], R32 ;  /* 0x0010d82001007387 */ /* 0x000fe80000100a00 */
[----:B------:R-:W-:Y:S04]  /*0f20*/  STL.64 [R1+0x10d0], R24 ;  /* 0x0010d01801007387 */ /* 0x000fe80000100a00 */
[----:B------:R-:W-:Y:S04]  /*0f30*/  STL.64 [R1+0x10c8], R28 ;  /* 0x0010c81c01007387 */ /* 0x000fe80000100a00 */
[----:B------:R-:W-:Y:S04]  /*0f40*/  STL [R1+0x10c0], R107 ;  /* 0x0010c06b01007387 */ /* 0x000fe80000100800 */
[----:B------:R-:W-:Y:S04]  /*0f50*/  STL.64 [R1+0x10b8], R22 ;  /* 0x0010b81601007387 */ /* 0x000fe80000100a00 */
[----:B------:R-:W-:Y:S04]  /*0f60*/  STL.64 [R1+0x10b0], R20 ;  /* 0x0010b01401007387 */ /* 0x000fe80000100a00 */
[----:B------:R-:W-:Y:S04]  /*0f70*/  STL.64 [R1+0x10a8], R18 ;  /* 0x0010a81201007387 */ /* 0x000fe80000100a00 */
[----:B------:R-:W-:Y:S04]  /*0f80*/  STL.64 [R1+0x10a0], R110 ;  /* 0x0010a06e01007387 */ /* 0x000fe80000100a00 */
[----:B------:R-:W-:Y:S04]  /*0f90*/  STL.64 [R1+0x1098], R108 ;  /* 0x0010986c01007387 */ /* 0x000fe80000100a00 */
[----:B------:R-:W-:Y:S04]  /*0fa0*/  STL.64 [R1+0x1090], R102 ;  /* 0x0010906601007387 */ /* 0x000fe80000100a00 */
[----:B------:R-:W-:Y:S04]  /*0fb0*/  STL.64 [R1+0x1088], R100 ;  /* 0x0010886401007387 */ /* 0x000fe80000100a00 */
[----:B------:R-:W-:Y:S01]  /*0fc0*/  STL [R1+0xf50], R125 ;  /* 0x000f507d01007387 */ /* 0x000fe20000100800 */
[----:B------:R-:W-:-:S03]  /*0fd0*/  IMAD.SHL.U32 R3, R124, 0x10, RZ ;  /* 0x000000107c037824 */ /* 0x000fc600078e00ff */
[----:B------:R2:W-:Y:S04]  /*0fe0*/  STL [R1+0x72c], R5 ;  /* 0x00072c0501007387 */ /* 0x0005e80000100800 */
[----:B------:R3:W-:Y:S04]  /*0ff0*/  STL [R1+0x620], R2 ;  /* 0x0006200201007387 */ /* 0x0007e80000100800 */
[----:B------:R4:W-:Y:S01]  /*1000*/  STL [R1+0xe28], R0 ;  /* 0x000e280001007387 */ /* 0x0009e20000100800 */
[----:B------:R-:W-:Y:S01]  /*1010*/  PRMT R78, RZ, 0x7610, R78 ;  /* 0x00007610ff4e7816 */ /* 0x000fe2000000004e */
[----:B--2---:R-:W-:Y:S01]  /*1020*/  IMAD R5, R124, 0x18, RZ ;  /* 0x000000187c057824 */ /* 0x004fe200078e02ff */
[----:B------:R-:W-:Y:S01]  /*1030*/  PRMT R77, RZ, 0x7610, R77 ;  /* 0x00007610ff4d7816 */ /* 0x000fe2000000004d */
[----:B-1----:R-:W2:Y:S01]  /*1040*/  @!P3 LDG.E.U16 R82, desc[UR6][R72.64] ;  /* 0x000000064852b981 */ /* 0x002ea2000c1e1500 */
[----:B------:R-:W-:Y:S01]  /*1050*/  IMAD.WIDE R62, R3, 0x2, R72 ;  /* 0x00000002033e7825 */ /* 0x000fe200078e0248 */
[----:B------:R-:W-:-:S02]  /*1060*/  PRMT R76, RZ, 0x7610, R76 ;  /* 0x00007610ff4c7816 */ /* 0x000fc4000000004c */
[----:B------:R-:W2:Y:S01]  /*1070*/  @!P3 LDG.E.U16 R81, desc[UR6][R70.64] ;  /* 0x000000064651b981 */ /* 0x000ea2000c1e1500 */
[C---:B---3--:R-:W-:Y:S02]  /*1080*/  VIADD R2, R74.reuse, 0xffffffcf ;  /* 0xffffffcf4a027836 */ /* 0x048fe40000000000 */
[----:B----4-:R-:W-:Y:S01]  /*1090*/  VIADD R0, R74, 0xffffffd7 ;  /* 0xffffffd74a007836 */ /* 0x010fe20000000000 */
[----:B------:R1:W-:Y:S01]  /*10a0*/  STL.64 [R1+0x5a8], R58 ;  /* 0x0005a83a01007387 */ /* 0x0003e20000100a00 */
[----:B------:R-:W-:Y:S01]  /*10b0*/  IMAD.WIDE R60, R3, 0x2, R70 ;  /* 0x00000002033c7825 */ /* 0x000fe200078e0246 */
[----:B------:R-:W-:Y:S02]  /*10c0*/  PRMT R75, RZ, 0x7610, R75 ;  /* 0x00007610ff4b7816 */ /* 0x000fe4000000004b */
[----:B------:R-:W-:Y:S01]  /*10d0*/  ISETP.GE.U32.AND P3, PT, R0, 0x7fffff58, PT ;  /* 0x7fffff580000780c */ /* 0x000fe20003f66070 */
[----:B------:R1:W3:Y:S01]  /*10e0*/  @!P5 LDG.E.U16 R80, desc[UR6][R58.64] ;  /* 0x000000063a50d981 */ /* 0x0002e2000c1e1500 */
[----:B------:R-:W-:-:S02]  /*10f0*/  VIADD R0, R74, 0xffffffc7 ;  /* 0xffffffc74a007836 */ /* 0x000fc40000000000 */
[----:B------:R-:W-:Y:S01]  /*1100*/  IMAD.SHL.U32 R3, R124, 0x20, RZ ;  /* 0x000000207c037824 */ /* 0x000fe200078e00ff */
[----:B------:R4:W-:Y:S01]  /*1110*/  STL.64 [R1+0x5a0], R52 ;  /* 0x0005a03401007387 */ /* 0x0009e20000100a00 */
[----:B------:R-:W-:-:S03]  /*1120*/  PRMT R94, RZ, 0x7610, R94 ;  /* 0x00007610ff5e7816 */ /* 0x000fc6000000005e */
[----:B------:R4:W2:Y:S01]  /*1130*/  @!P5 LDG.E.U16 R79, desc[UR6][R52.64] ;  /* 0x00000006344fd981 */ /* 0x0008a2000c1e1500 */
[C---:B-1----:R-:W-:Y:S01]  /*1140*/  IMAD.WIDE R58, R5.reuse, 0x2, R72 ;  /* 0x00000002053a7825 */ /* 0x042fe200078e0248 */
[----:B------:R-:W-:Y:S02]  /*1150*/  ISETP.GE.U32.AND P5, PT, R2, 0x7fffff50, PT ;  /* 0x7fffff500200780c */ /* 0x000fe40003fa6070 */
[----:B------:R1:W-:Y:S01]  /*1160*/  STL.64 [R1+0x528], R62 ;  /* 0x0005283e01007387 */ /* 0x0003e20000100a00 */
[----:B------:R-:W-:Y:S01]  /*1170*/  PRMT R93, RZ, 0x7610, R93 ;  /* 0x00007610ff5d7816 */ /* 0x000fe2000000005d */
[----:B------:R-:W-:Y:S02]  /*1180*/  VIADD R2, R74, 0xffffffbf ;  /* 0xffffffbf4a027836 */ /* 0x000fe40000000000 */
[----:B------:R1:W2:Y:S01]  /*1190*/  @!P6 LDG.E.U16 R78, desc[UR6][R62.64] ;  /* 0x000000063e4ee981 */ /* 0x0002a2000c1e1500 */
[----:B----4-:R-:W-:-:S03]  /*11a0*/  IMAD.WIDE R52, R5, 0x2, R70 ;  /* 0x0000000205347825 */ /* 0x010fc600078e0246 */
[----:B------:R4:W-:Y:S01]  /*11b0*/  STL.64 [R1+0x520], R60 ;  /* 0x0005203c01007387 */ /* 0x0009e20000100a00 */
[----:B------:R-:W-:-:S03]  /*11c0*/  IMAD R5, R124, 0x28, RZ ;  /* 0x000000287c057824 */ /* 0x000fc600078e02ff */
[----:B------:R4:W2:Y:S01]  /*11d0*/  @!P6 LDG.E.U16 R77, desc[UR6][R60.64] ;  /* 0x000000063c4de981 */ /* 0x0008a2000c1e1500 */
[----:B------:R-:W-:Y:S01]  /*11e0*/  ISETP.GE.U32.AND P6, PT, R0, 0x7fffff48, PT ;  /* 0x7fffff480000780c */ /* 0x000fe20003fc6070 */
[C---:B-1----:R-:W-:Y:S01]  /*11f0*/  IMAD.WIDE R62, R3.reuse, 0x2, R72 ;  /* 0x00000002033e7825 */ /* 0x042fe200078e0248 */
[----:B------:R-:W-:Y:S01]  /*1200*/  PRMT R92, RZ, 0x7610, R92 ;  /* 0x00007610ff5c7816 */ /* 0x000fe2000000005c */
        /* <DEDUP_REMOVED lines=8> */
[C---:B-1----:R-:W-:Y:S01]  /*1290*/  IMAD.WIDE R58, R5.reuse, 0x2, R72 ;  /* 0x00000002053a7825 */ /* 0x042fe200078e0248 */
[----:B------:R-:W-:Y:S02]  /*12a0*/  ISETP.GE.U32.AND P0, PT, R2, 0x7fffff40, PT ;  /* 0x7fffff400200780c */ /* 0x000fe40003f06070 */
[----:B------:R1:W-:Y:S01]  /*12b0*/  STL.64 [R1+0x428], R62 ;  /* 0x0004283e01007387 */ /* 0x0003e20000100a00 */
[----:B------:R-:W-:Y:S02]  /*12c0*/  PRMT R90, RZ, 0x7610, R90 ;  /* 0x00007610ff5a7816 */ /* 0x000fe4000000005a */
[----:B------:R-:W-:Y:S01]  /*12d0*/  PRMT R89, RZ, 0x7610, R89 ;  /* 0x00007610ff597816 */ /* 0x000fe20000000059 */
[----:B------:R0:W-:Y:S01]  /*12e0*/  STL.64 [R1+0x420], R60 ;  /* 0x0004203c01007387 */ /* 0x0001e20000100a00 */
[----:B----4-:R-:W-:-:S03]  /*12f0*/  IMAD.WIDE R52, R5, 0x2, R70 ;  /* 0x0000000205347825 */ /* 0x010fc600078e0246 */
[----:B------:R1:W4:Y:S01]  /*1300*/  @!P2 LDG.E.U16 R94, desc[UR6][R62.64] ;  /* 0x000000063e5ea981 */ /* 0x000322000c1e1500 */
[----:B------:R-:W-:-:S03]  /*1310*/  IMAD R5, R124, 0x38, RZ ;  /* 0x000000387c057824 */ /* 0x000fc600078e02ff */
[----:B------:R0:W2:Y:S01]  /*1320*/  @!P2 LDG.E.U16 R93, desc[UR6][R60.64] ;  /* 0x000000063c5da981 */ /* 0x0000a2000c1e1500 */
[----:B------:R-:W-:Y:S01]  /*1330*/  ISETP.GE.U32.AND P2, PT, R0, 0x7fffff38, PT ;  /* 0x7fffff380000780c */ /* 0x000fe20003f46070 */
[----:B------:R-:W-:Y:S01]  /*1340*/  VIADD R0, R74, 0xffffffa7 ;  /* 0xffffffa74a007836 */ /* 0x000fe20000000000 */
[----:B------:R-:W-:Y:S01]  /*1350*/  PRMT R88, RZ, 0x7610, R88 ;  /* 0x00007610ff587816 */ /* 0x000fe20000000058 */
[----:B------:R0:W-:Y:S01]  /*1360*/  STL.64 [R1+0x3a8], R58 ;  /* 0x0003a83a01007387 */ /* 0x0001e20000100a00 */
[C---:B-1----:R-:W-:Y:S01]  /*1370*/  IMAD.WIDE R62, R3.reuse, 0x2, R72 ;  /* 0x00000002033e7825 */ /* 0x042fe200078e0248 */
[----:B------:R-:W-:Y:S02]  /*1380*/  PRMT R87, RZ, 0x7610, R87 ;  /* 0x00007610ff577816 */ /* 0x000fe40000000057 */
[----:B------:R1:W2:Y:S01]  /*1390*/  @!P3 LDG.E.U16 R92, desc[UR6][R58.64] ;  /* 0x000000063a5cb981 */ /* 0x0002a2000c1e1500 */
[----:B0-----:R-:W-:-:S03]  /*13a0*/  IMAD.WIDE R60, R3, 0x2, R70 ;  /* 0x00000002033c7825 */ /* 0x001fc600078e0246 */
[----:B------:R0:W-:Y:S01]  /*13b0*/  STL.64 [R1+0x3a0], R52 ;  /* 0x0003a03401007387 */ /* 0x0001e20000100a00 */
[----:B------:R-:W-:-:S03]  /*13c0*/  IMAD.SHL.U32 R3, R124, 0x40, RZ ;  /* 0x000000407c037824 */ /* 0x000fc600078e00ff */
[----:B------:R0:W2:Y:S01]  /*13d0*/  @!P3 LDG.E.U16 R91, desc[UR6][R52.64] ;  /* 0x00000006345bb981 */ /* 0x0000a2000c1e1500 */
[----:B-1----:R-:W-:Y:S01]  /*13e0*/  IMAD.WIDE R58, R5, 0x2, R72 ;  /* 0x00000002053a7825 */ /* 0x002fe200078e0248 */
[----:B------:R-:W-:Y:S02]  /*13f0*/  PRMT R86, RZ, 0x7610, R86 ;  /* 0x00007610ff567816 */ /* 0x000fe40000000056 */
[----:B------:R1:W-:Y:S01]  /*1400*/  STL.64 [R1+0x328], R62 ;  /* 0x0003283e01007387 */ /* 0x0003e20000100a00 */
[----:B------:R-:W-:-:S03]  /*1410*/  PRMT R85, RZ, 0x7610, R85 ;  /* 0x00007610ff557816 */ /* 0x000fc60000000055 */
[----:B------:R1:W2:Y:S01]  /*1420*/  @!P5 LDG.E.U16 R90, desc[UR6][R62.64] ;  /* 0x000000063e5ad981 */ /* 0x0002a2000c1e1500 */
[----:B0-----:R-:W-:-:S03]  /*1430*/  IMAD.WIDE R52, R5, 0x2, R70 ;  /* 0x0000000205347825 */ /* 0x001fc600078e0246 */
[----:B------:R0:W2:Y:S01]  /*1440*/  @!P5 LDG.E.U16 R89, desc[UR6][R60.64] ;  /* 0x000000063c59d981 */ /* 0x0000a2000c1e1500 */
[----:B------:R-:W-:Y:S01]  /*1450*/  IMAD R5, R124, 0x48, RZ ;  /* 0x000000487c057824 */ /* 0x000fe200078e02ff */
[----:B------:R-:W-:Y:S02]  /*1460*/  ISETP.GE.U32.AND P5, PT, R0, 0x7fffff28, PT ;  /* 0x7fffff280000780c */ /* 0x000fe40003fa6070 */
[----:B------:R0:W-:Y:S01]  /*1470*/  STL.64 [R1+0x320], R60 ;  /* 0x0003203c01007387 */ /* 0x0001e20000100a00 */
[----:B------:R-:W-:Y:S01]  /*1480*/  PRMT R84, RZ, 0x7610, R84 ;  /* 0x00007610ff547816 */ /* 0x000fe20000000054 */
[----:B-1----:R-:W-:Y:S01]  /*1490*/  IMAD.WIDE R62, R3, 0x2, R72 ;  /* 0x00000002033e7825 */ /* 0x002fe200078e0248 */
[----:B------:R-:W-:Y:S01]  /*14a0*/  PRMT R83, RZ, 0x7610, R83 ;  /* 0x00007610ff537816 */ /* 0x000fe20000000053 */
[----:B------:R1:W-:Y:S02]  /*14b0*/  STL.64 [R1+0x2a8], R58 ;  /* 0x0002a83a01007387 */ /* 0x0003e40000100a00 */
[----:B------:R-:W-:-:S02]  /*14c0*/  VIADD R2, R74, 0xffffffaf ;  /* 0xffffffaf4a027836 */ /* 0x000fc40000000000 */
[----:B------:R1:W2:Y:S01]  /*14d0*/  @!P6 LDG.E.U16 R88, desc[UR6][R58.64] ;  /* 0x000000063a58e981 */ /* 0x0002a2000c1e1500 */
[----:B0-----:R-:W-:-:S03]  /*14e0*/  IMAD.WIDE R60, R3, 0x2, R70 ;  /* 0x00000002033c7825 */ /* 0x001fc600078e0246 */
[----:B------:R0:W-:Y:S01]  /*14f0*/  STL.64 [R1+0x2a0], R52 ;  /* 0x0002a03401007387 */ /* 0x0001e20000100a00 */
[----:B------:R-:W-:-:S03]  /*1500*/  IMAD R3, R124, 0x50, RZ ;  /* 0x000000507c037824 */ /* 0x000fc600078e02ff */
[----:B------:R0:W2:Y:S01]  /*1510*/  @!P6 LDG.E.U16 R87, desc[UR6][R52.64] ;  /* 0x000000063457e981 */ /* 0x0000a2000c1e1500 */
[----:B-1----:R-:W-:Y:S01]  /*1520*/  IMAD.WIDE R58, R5, 0x2, R72 ;  /* 0x00000002053a7825 */ /* 0x002fe200078e0248 */
[----:B------:R-:W-:Y:S02]  /*1530*/  PRMT R16, RZ, 0x7610, R16 ;  /* 0x00007610ff107816 */ /* 0x000fe40000000010 */
[----:B------:R1:W-:Y:S01]  /*1540*/  STL.64 [R1+0x228], R62 ;  /* 0x0002283e01007387 */ /* 0x0003e20000100a00 */
[----:B------:R-:W-:-:S03]  /*1550*/  ISETP.GE.U32.AND P3, PT, R2, 0x7fffff30, PT ;  /* 0x7fffff300200780c */ /* 0x000fc60003f66070 */
[----:B------:R1:W2:Y:S01]  /*1560*/  @!P0 LDG.E.U16 R86, desc[UR6][R62.64] ;  /* 0x000000063e568981 */ /* 0x0002a2000c1e1500 */
[----:B0-----:R-:W-:-:S03]  /*1570*/  IMAD.WIDE R52, R5, 0x2, R70 ;  /* 0x0000000205347825 */ /* 0x001fc600078e0246 */
[----:B------:R0:W-:Y:S01]  /*1580*/  STL.64 [R1+0x220], R60 ;  /* 0x0002203c01007387 */ /* 0x0001e20000100a00 */
[----:B------:R-:W-:-:S03]  /*1590*/  IMAD R5, R124, 0x58, RZ ;  /* 0x000000587c057824 */ /* 0x000fc600078e02ff */
[----:B------:R0:W2:Y:S01]  /*15a0*/  @!P0 LDG.E.U16 R85, desc[UR6][R60.64] ;  /* 0x000000063c558981 */ /* 0x0000a2000c1e1500 */
[C---:B-1----:R-:W-:Y:S01]  /*15b0*/  IMAD.WIDE R62, R3.reuse, 0x2, R72 ;  /* 0x00000002033e7825 */ /* 0x042fe200078e0248 */
[----:B------:R-:W-:Y:S02]  /*15c0*/  PRMT R12, RZ, 0x7610, R12 ;  /* 0x00007610ff0c7816 */ /* 0x000fe4000000000c */
[----:B------:R1:W-:Y:S04]  /*15d0*/  STL.64 [R1+0x1a8], R58 ;  /* 0x0001a83a01007387 */ /* 0x0003e80000100a00 */
[----:B------:R1:W2:Y:S01]  /*15e0*/  @!P2 LDG.E.U16 R84, desc[UR6][R58.64] ;  /* 0x000000063a54a981 */ /* 0x0002a2000c1e1500 */
[----:B0-----:R-:W-:-:S03]  /*15f0*/  IMAD.WIDE R60, R3, 0x2, R70 ;  /* 0x00000002033c7825 */ /* 0x001fc600078e0246 */
[----:B------:R0:W-:Y:S01]  /*1600*/  STL.64 [R1+0x1a0], R52 ;  /* 0x0001a03401007387 */ /* 0x0001e20000100a00 */
[----:B------:R-:W-:-:S03]  /*1610*/  IMAD R3, R124, 0x60, RZ ;  /* 0x000000607c037824 */ /* 0x000fc600078e02ff */
[----:B------:R0:W2:Y:S01]  /*1620*/  @!P2 LDG.E.U16 R83, desc[UR6][R52.64] ;  /* 0x000000063453a981 */ /* 0x0000a2000c1e1500 */
[----:B-1----:R-:W-:-:S03]  /*1630*/  IMAD.WIDE R58, R5, 0x2, R72 ;  /* 0x00000002053a7825 */ /* 0x002fc600078e0248 */
[----:B------:R-:W-:Y:S01]  /*1640*/  STL.64 [R1+0x128], R62 ;  /* 0x0001283e01007387 */ /* 0x000fe20000100a00 */
[----:B------:R-:W-:Y:S02]  /*1650*/  IMAD R67, R124, 0x68, RZ ;  /* 0x000000687c437824 */ /* 0x000fe400078e02ff */
[----:B0-----:R-:W-:Y:S01]  /*1660*/  IMAD.WIDE R52, R5, 0x2, R70 ;  /* 0x0000000205347825 */ /* 0x001fe200078e0246 */
[----:B------:R-:W-:Y:S01]  /*1670*/  STL.64 [R1+0x120], R60 ;  /* 0x0001203c01007387 */ /* 0x000fe20000100a00 */
[----:B------:R-:W-:-:S03]  /*1680*/  PRMT R96, RZ, 0x7610, R96 ;  /* 0x00007610ff607816 */ /* 0x000fc60000000060 */
[----:B------:R0:W-:Y:S01]  /*1690*/  STL.64 [R1+0xa8], R58 ;  /* 0x0000a83a01007387 */ /* 0x0001e20000100a00 */
[----:B------:R-:W-:-:S03]  /*16a0*/  VIADD R2, R74, 0xffffff9f ;  /* 0xffffff9f4a027836 */ /* 0x000fc60000000000 */
[----:B------:R0:W2:Y:S01]  /*16b0*/  @!P5 LDG.E.U16 R16, desc[UR6][R58.64] ;  /* 0x000000063a10d981 */ /* 0x0000a2000c1e1500 */
[----:B------:R-:W-:-:S03]  /*16c0*/  IMAD.WIDE R68, R67, 0x2, R72 ;  /* 0x0000000243447825 */ /* 0x000fc600078e0248 */
[----:B------:R1:W-:Y:S04]  /*16d0*/  STL.64 [R1+0xa0], R52 ;  /* 0x0000a03401007387 */ /* 0x0003e80000100a00 */
[----:B------:R1:W2:Y:S01]  /*16e0*/  @!P5 LDG.E.U16 R12, desc[UR6][R52.64] ;  /* 0x00000006340cd981 */ /* 0x0002a2000c1e1500 */
[C---:B0-----:R-:W-:Y:S01]  /*16f0*/  IMAD.WIDE R58, R3.reuse, 0x2, R72 ;  /* 0x00000002033a7825 */ /* 0x041fe200078e0248 */
[----:B------:R-:W-:Y:S02]  /*1700*/  ISETP.GE.U32.AND P6, PT, R2, 0x7fffff20, PT ;  /* 0x7fffff200200780c */ /* 0x000fe40003fc6070 */
[----:B------:R0:W2:Y:S01]  /*1710*/  @!P3 LDG.E.U16 R96, desc[UR6][R62.64] ;  /* 0x000000063e60b981 */ /* 0x0000a2000c1e1500 */
[----:B-1----:R-:W-:-:S03]  /*1720*/  IMAD.WIDE R52, R3, 0x2, R70 ;  /* 0x0000000203347825 */ /* 0x002fc600078e0246 */
[----:B------:R1:W-:Y:S01]  /*1730*/  STL.64 [R1+0x28], R58 ;  /* 0x0000283a01007387 */ /* 0x0003e20000100a00 */
[----:B------:R-:W-:-:S03]  /*1740*/  IMAD.WIDE R66, R67, 0x2, R70 ;  /* 0x0000000243427825 */ /* 0x000fc600078e0246 */
[----:B------:R-:W-:Y:S01]  /*1750*/  STL.64 [R1+0x20], R52 ;  /* 0x0000203401007387 */ /* 0x000fe20000100a00 */
[----:B0-----:R-:W-:-:S03]  /*1760*/  IMAD R63, R124, 0x70, RZ ;  /* 0x000000707c3f7824 */ /* 0x001fc600078e02ff */
[----:B------:R-:W-:Y:S01]  /*1770*/  STL [R1+0xe30], R68 ;  /* 0x000e304401007387 */ /* 0x000fe20000100800 */
[----:B------:R-:W-:-:S03]  /*1780*/  VIADD R0, R74, 0xffffff97 ;  /* 0xffffff974a007836 */ /* 0x000fc60000000000 */
[----:B------:R-:W-:Y:S01]  /*1790*/  STL [R1+0xea4], R68 ;  /* 0x000ea44401007387 */ /* 0x000fe20000100800 */
[----:B------:R-:W-:-:S03]  /*17a0*/  IMAD.WIDE R64, R63, 0x2, R72 ;  /* 0x000000023f407825 */ /* 0x000fc600078e0248 */
[----:B------:R-:W-:Y:S01]  /*17b0*/  STL [R1+0xf68], R68 ;  /* 0x000f684401007387 */ /* 0x000fe20000100800 */
[----:B------:R-:W-:-:S03]  /*17c0*/  PRMT R7, RZ, 0x7610, R7 ;  /* 0x00007610ff077816 */ /* 0x000fc60000000007 */
[----:B------:R-:W-:Y:S04]  /*17d0*/  STL [R1+0xe2c], R69 ;  /* 0x000e2c4501007387 */ /* 0x000fe80000100800 */
[----:B------:R-:W-:Y:S04]  /*17e0*/  STL [R1+0xf6c], R69 ;  /* 0x000f6c4501007387 */ /* 0x000fe80000100800 */
[----:B------:R-:W-:Y:S01]  /*17f0*/  STL [R1+0xe38], R66 ;  /* 0x000e384201007387 */ /* 0x000fe20000100800 */
[----:B------:R-:W-:-:S03]  /*1800*/  ISETP.GE.U32.AND P0, PT, R0, 0x7fffff18, PT ;  /* 0x7fffff180000780c */ /* 0x000fc60003f06070 */
[----:B------:R-:W-:Y:S01]  /*1810*/  STL [R1+0xec0], R66 ;  /* 0x000ec04201007387 */ /* 0x000fe20000100800 */
[----:B------:R-:W-:-:S03]  /*1820*/  PRMT R95, RZ, 0x7610, R95 ;  /* 0x00007610ff5f7816 */ /* 0x000fc6000000005f */
[----:B------:R-:W-:Y:S01]  /*1830*/  STL [R1+0xf70], R66 ;  /* 0x000f704201007387 */ /* 0x000fe20000100800 */
[----:B------:R-:W-:-:S03]  /*1840*/  VIADD R2, R74, 0xffffff8f ;  /* 0xffffff8f4a027836 */ /* 0x000fc60000000000 */
[----:B------:R-:W-:Y:S01]  /*1850*/  STL [R1+0xe34], R67 ;  /* 0x000e344301007387 */ /* 0x000fe20000100800 */
[----:B------:R-:W-:-:S03]  /*1860*/  IMAD.WIDE R62, R63, 0x2, R70 ;  /* 0x000000023f3e7825 */ /* 0x000fc600078e0246 */
[----:B------:R0:W-:Y:S01]  /*1870*/  STL [R1+0xea8], R67 ;  /* 0x000ea84301007387 */ /* 0x0001e20000100800 */
[----:B------:R-:W-:-:S03]  /*1880*/  VIADD R0, R74, 0xffffff87 ;  /* 0xffffff874a007836 */ /* 0x000fc60000000000 */
[----:B------:R-:W-:Y:S04]  /*1890*/  STL [R1+0xe40], R64 ;  /* 0x000e404001007387 */ /* 0x000fe80000100800 */
[----:B------:R-:W-:Y:S04]  /*18a0*/  STL [R1+0xed8], R64 ;  /* 0x000ed84001007387 */ /* 0x000fe80000100800 */
[----:B------:R1:W2:Y:S04]  /*18b0*/  @!P6 LDG.E.U16 R7, desc[UR6][R58.64] ;  /* 0x000000063a07e981 */ /* 0x0002a8000c1e1500 */
[----:B------:R-:W-:Y:S01]  /*18c0*/  STL [R1+0xf74], R64 ;  /* 0x000f744001007387 */ /* 0x000fe20000100800 */
[----:B------:R-:W-:-:S03]  /*18d0*/  ISETP.GE.U32.AND P2, PT, R2, 0x7fffff10, PT ;  /* 0x7fffff100200780c */ /* 0x000fc60003f46070 */
[----:B------:R-:W-:Y:S01]  /*18e0*/  STL [R1+0xe3c], R65 ;  /* 0x000e3c4101007387 */ /* 0x000fe20000100800 */
[----:B-1----:R-:W-:-:S03]  /*18f0*/  IMAD R59, R124, 0x78, RZ ;  /* 0x000000787c3b7824 */ /* 0x002fc600078e02ff */
[----:B------:R-:W-:Y:S01]  /*1900*/  STL [R1+0xecc], R65 ;  /* 0x000ecc4101007387 */ /* 0x000fe20000100800 */
[----:B------:R-:W-:-:S03]  /*1910*/  PRMT R106, RZ, 0x7610, R106 ;  /* 0x00007610ff6a7816 */ /* 0x000fc6000000006a */
[----:B------:R-:W-:Y:S01]  /*1920*/  STL [R1+0xf78], R65 ;  /* 0x000f784101007387 */ /* 0x000fe20000100800 */
[----:B------:R-:W-:-:S03]  /*1930*/  PRMT R8, RZ, 0x7610, R8 ;  /* 0x00007610ff087816 */ /* 0x000fc60000000008 */
[----:B------:R1:W2:Y:S01]  /*1940*/  @!P3 LDG.E.U16 R95, desc[UR6][R60.64] ;  /* 0x000000063c5fb981 */ /* 0x0002a2000c1e1500 */
[----:B------:R-:W-:-:S03]  /*1950*/  ISETP.GE.U32.AND P3, PT, R0, 0x7fffff08, PT ;  /* 0x7fffff080000780c */ /* 0x000fc60003f66070 */
[----:B------:R-:W-:Y:S01]  /*1960*/  STL [R1+0xe48], R62 ;  /* 0x000e483e01007387 */ /* 0x000fe20000100800 */
[----:B------:R-:W-:-:S03]  /*1970*/  VIADD R0, R74, 0xffffffee ;  /* 0xffffffee4a007836 */ /* 0x000fc60000000000 */
[----:B------:R-:W-:Y:S01]  /*1980*/  STL [R1+0xef0], R62 ;  /* 0x000ef03e01007387 */ /* 0x000fe20000100800 */
[----:B-1----:R-:W-:-:S03]  /*1990*/  IMAD.WIDE R60, R59, 0x2, R72 ;  /* 0x000000023b3c7825 */ /* 0x002fc600078e0248 */
[----:B------:R-:W-:Y:S04]  /*19a0*/  STL [R1+0xf7c], R62 ;  /* 0x000f7c3e01007387 */ /* 0x000fe80000100800 */
[----:B------:R-:W-:Y:S01]  /*19b0*/  STL [R1+0xe44], R63 ;  /* 0x000e443f01007387 */ /* 0x000fe20000100800 */
[----:B------:R-:W-:-:S03]  /*19c0*/  PRMT R105, RZ, 0x7610, R105 ;  /* 0x00007610ff697816 */ /* 0x000fc60000000069 */
[----:B------:R-:W-:Y:S01]  /*19d0*/  STL [R1+0xee4], R63 ;  /* 0x000ee43f01007387 */ /* 0x000fe20000100800 */
[----:B------:R-:W-:-:S03]  /*19e0*/  IMAD.WIDE R58, R59, 0x2, R70 ;  /* 0x000000023b3a7825 */ /* 0x000fc600078e0246 */
[----:B------:R-:W-:Y:S01]  /*19f0*/  STL [R1+0xf80], R63 ;  /* 0x000f803f01007387 */ /* 0x000fe20000100800 */
[----:B------:R-:W-:-:S03]  /*1a00*/  IMAD R3, R124, 0x9, RZ ;  /* 0x000000097c037824 */ /* 0x000fc600078e02ff */
[----:B------:R0:W2:Y:S04]  /*1a10*/  @!P0 LDG.E.U16 R106, desc[UR6][R66.64] ;  /* 0x00000006426a8981 */ /* 0x0000a8000c1e1500 */
[----:B------:R-:W-:Y:S04]  /*1a20*/  STL [R1+0xe50], R60 ;  /* 0x000e503c01007387 */ /* 0x000fe80000100800 */
[----:B------:R1:W2:Y:S01]  /*1a30*/  @!P6 LDG.E.U16 R8, desc[UR6][R52.64] ;  /* 0x000000063408e981 */ /* 0x0002a2000c1e1500 */
[----:B------:R-:W-:Y:S02]  /*1a40*/  ISETP.GE.U32.AND P6, PT, R0, 0x7fffff6f, PT ;  /* 0x7fffff6f0000780c */ /* 0x000fe40003fc6070 */
[----:B0-----:R-:W-:Y:S01]  /*1a50*/  PRMT R67, RZ, 0x7610, R67 ;  /* 0x00007610ff437816 */ /* 0x001fe20000000043 */
[----:B------:R-:W-:Y:S01]  /*1a60*/  STL [R1+0xf08], R60 ;  /* 0x000f083c01007387 */ /* 0x000fe20000100800 */
[----:B------:R-:W-:-:S03]  /*1a70*/  VIADD R0, R74, 0xffffffde ;  /* 0xffffffde4a007836 */ /* 0x000fc60000000000 */
[----:B------:R-:W-:Y:S01]  /*1a80*/  STL [R1+0xf84], R60 ;  /* 0x000f843c01007387 */ /* 0x000fe20000100800 */
[----:B------:R-:W-:-:S03]  /*1a90*/  IMAD R5, R124, 0x11, RZ ;  /* 0x000000117c057824 */ /* 0x000fc600078e02ff */
[----:B------:R-:W-:Y:S01]  /*1aa0*/  STL [R1+0xe4c], R61 ;  /* 0x000e4c3d01007387 */ /* 0x000fe20000100800 */
[----:B------:R-:W-:-:S03]  /*1ab0*/  IMAD.WIDE R118, R3, 0x2, R72 ;  /* 0x0000000203767825 */ /* 0x000fc600078e0248 */
[----:B------:R-:W-:Y:S01]  /*1ac0*/  STL [R1+0xefc], R61 ;  /* 0x000efc3d01007387 */ /* 0x000fe20000100800 */
[----:B------:R-:W-:-:S03]  /*1ad0*/  IMAD.WIDE R116, R3, 0x2, R70 ;  /* 0x0000000203747825 */ /* 0x000fc600078e0246 */
[----:B------:R-:W-:Y:S01]  /*1ae0*/  STL [R1+0xf88], R61 ;  /* 0x000f883d01007387 */ /* 0x000fe20000100800 */
[----:B------:R-:W-:-:S03]  /*1af0*/  PRMT R6, RZ, 0x7610, R6 ;  /* 0x00007610ff067816 */ /* 0x000fc60000000006 */
[----:B------:R-:W-:Y:S01]  /*1b00*/  STL [R1+0xe58], R58 ;  /* 0x000e583a01007387 */ /* 0x000fe20000100800 */
[----:B------:R-:W-:-:S03]  /*1b10*/  IMAD.WIDE R114, R5, 0x2, R72 ;  /* 0x0000000205727825 */ /* 0x000fc600078e0248 */
[----:B------:R-:W2:Y:S01]  /*1b20*/  @!P2 LDG.E.U16 R105, desc[UR6][R64.64] ;  /* 0x000000064069a981 */ /* 0x000ea2000c1e1500 */
[----:B------:R-:W-:-:S03]  /*1b30*/  PRMT R4, RZ, 0x7610, R4 ;  /* 0x00007610ff047816 */ /* 0x000fc60000000004 */
[----:B------:R-:W2:Y:S01]  /*1b40*/  @!P2 LDG.E.U16 R67, desc[UR6][R62.64] ;  /* 0x000000063e43a981 */ /* 0x000ea2000c1e1500 */
[----:B------:R-:W-:-:S03]  /*1b50*/  ISETP.GE.U32.AND P2, PT, R0, 0x7fffff5f, PT ;  /* 0x7fffff5f0000780c */ /* 0x000fc60003f46070 */
[----:B------:R-:W-:Y:S01]  /*1b60*/  STL [R1+0xf20], R58 ;  /* 0x000f203a01007387 */ /* 0x000fe20000100800 */
[----:B-1----:R-:W-:-:S03]  /*1b70*/  IMAD.WIDE R52, R5, 0x2, R70 ;  /* 0x0000000205347825 */ /* 0x002fc600078e0246 */
[----:B------:R-:W-:Y:S01]  /*1b80*/  STL [R1+0xf8c], R58 ;  /* 0x000f8c3a01007387 */ /* 0x000fe20000100800 */
[----:B------:R-:W-:-:S03]  /*1b90*/  IMAD R3, R124, 0x21, RZ ;  /* 0x000000217c037824 */ /* 0x000fc600078e02ff */
[----:B------:R-:W-:Y:S04]  /*1ba0*/  STL [R1+0xe54], R59 ;  /* 0x000e543b01007387 */ /* 0x000fe80000100800 */
[----:B------:R-:W-:Y:S04]  /*1bb0*/  STL [R1+0xf14], R59 ;  /* 0x000f143b01007387 */ /* 0x000fe80000100800 */
[----:B------:R-:W-:Y:S01]  /*1bc0*/  STL [R1+0xf90], R59 ;  /* 0x000f903b01007387 */ /* 0x000fe20000100800 */
[----:B------:R-:W-:-:S03]  /*1bd0*/  PRMT R50, RZ, 0x7610, R50 ;  /* 0x00007610ff327816 */ /* 0x000fc60000000032 */
[----:B------:R-:W-:Y:S01]  /*1be0*/  STL.64 [R1+0x598], R118 ;  /* 0x0005987601007387 */ /* 0x000fe20000100a00 */
[----:B------:R-:W-:-:S03]  /*1bf0*/  PRMT R51, RZ, 0x7610, R51 ;  /* 0x00007610ff337816 */ /* 0x000fc60000000033 */
[----:B------:R-:W-:Y:S04]  /*1c00*/  STL.64 [R1+0x590], R116 ;  /* 0x0005907401007387 */ /* 0x000fe80000100a00 */
[----:B------:R-:W-:Y:S04]  /*1c10*/  STL.64 [R1+0x518], R114 ;  /* 0x0005187201007387 */ /* 0x000fe80000100a00 */
[----:B------:R0:W-:Y:S04]  /*1c20*/  STL.64 [R1+0x510], R52 ;  /* 0x0005103401007387 */ /* 0x0001e80000100a00 */
[----:B------:R0:W2:Y:S04]  /*1c30*/  @!P6 LDG.E.U16 R6, desc[UR6][R52.64] ;  /* 0x000000063406e981 */ /* 0x0000a8000c1e1500 */
[----:B------:R1:W2:Y:S01]  /*1c40*/  @!P6 LDG.E.U16 R4, desc[UR6][R114.64] ;  /* 0x000000067204e981 */ /* 0x0002a2000c1e1500 */
[----:B0-----:R-:W-:-:S04]  /*1c50*/  IMAD.WIDE R52, R3, 0x2, R70 ;  /* 0x0000000203347825 */ /* 0x001fc800078e0246 */
[----:B-1----:R-:W-:Y:S01]  /*1c60*/  IMAD.WIDE R114, R3, 0x2, R72 ;  /* 0x0000000203727825 */ /* 0x002fe200078e0248 */
[----:B------:R-:W2:Y:S04]  /*1c70*/  @!P2 LDG.E.U16 R50, desc[UR6][R52.64] ;  /* 0x000000063432a981 */ /* 0x000ea8000c1e1500 */
[----:B------:R-:W3:Y:S01]  /*1c80*/  @!P2 LDG.E.U16 R51, desc[UR6][R114.64] ;  /* 0x000000067233a981 */ /* 0x000ee2000c1e1500 */
[----:B------:R-:W-:Y:S01]  /*1c90*/  VIADD R2, R74, 0xfffffff6 ;  /* 0xfffffff64a027836 */ /* 0x000fe20000000000 */
[----:B------:R-:W-:-:S04]  /*1ca0*/  PRMT R14, RZ, 0x7610, R14 ;  /* 0x00007610ff0e7816 */ /* 0x000fc8000000000e */
[----:B------:R-:W-:Y:S01]  /*1cb0*/  ISETP.GE.U32.AND P5, PT, R2, 0x7fffff77, PT ;  /* 0x7fffff770200780c */ /* 0x000fe20003fa6070 */
[----:B------:R-:W-:Y:S01]  /*1cc0*/  VIADD R2, R74, 0xffffffe6 ;  /* 0xffffffe64a027836 */ /* 0x000fe20000000000 */
[----:B------:R-:W4:Y:S01]  /*1cd0*/  @!P0 LDG.E.U16 R14, desc[UR6][R68.64] ;  /* 0x00000006440e8981 */ /* 0x000f22000c1e1500 */
[----:B------:R-:W-:Y:S02]  /*1ce0*/  PRMT R10, RZ, 0x7610, R10 ;  /* 0x00007610ff0a7816 */ /* 0x000fe4000000000a */
[----:B------:R-:W-:Y:S02]  /*1cf0*/  PRMT R9, RZ, 0x7610, R9 ;  /* 0x00007610ff097816 */ /* 0x000fe40000000009 */
[----:B------:R-:W-:Y:S01]  /*1d00*/  ISETP.GE.U32.AND P0, PT, R2, 0x7fffff67, PT ;  /* 0x7fffff670200780c */ /* 0x000fe20003f06070 */
[----:B------:R-:W-:Y:S01]  /*1d10*/  VIADD R2, R74, 0xffffffd6 ;  /* 0xffffffd64a027836 */ /* 0x000fe20000000000 */
[----:B------:R-:W4:Y:S04]  /*1d20*/  @!P3 LDG.E.U16 R10, desc[UR6][R60.64] ;  /* 0x000000063c0ab981 */ /* 0x000f28000c1e1500 */
[----:B------:R-:W4:Y:S01]  /*1d30*/  @!P3 LDG.E.U16 R9, desc[UR6][R58.64] ;  /* 0x000000063a09b981 */ /* 0x000f22000c1e1500 */
[----:B------:R-:W-:Y:S01]  /*1d40*/  ISETP.GE.U32.AND P3, PT, R2, 0x7fffff57, PT ;  /* 0x7fffff570200780c */ /* 0x000fe20003f66070 */
[----:B------:R-:W-:Y:S01]  /*1d50*/  VIADD R2, R74, 0xffffffc6 ;  /* 0xffffffc64a027836 */ /* 0x000fe20000000000 */
[----:B------:R-:W-:-:S02]  /*1d60*/  PRMT R13, RZ, 0x7610, R13 ;  /* 0x00007610ff0d7816 */ /* 0x000fc4000000000d */
[----:B------:R-:W-:Y:S02]  /*1d70*/  PRMT R11, RZ, 0x7610, R11 ;  /* 0x00007610ff0b7816 */ /* 0x000fe4000000000b */
[----:B------:R-:W-:Y:S01]  /*1d80*/  ISETP.GE.U32.AND P6, PT, R2, 0x7fffff47, PT ;  /* 0x7fffff470200780c */ /* 0x000fe20003fc6070 */
[----:B------:R-:W-:Y:S01]  /*1d90*/  IMAD R2, R124, 0x19, RZ ;  /* 0x000000197c027824 */ /* 0x000fe200078e02ff */
[----:B------:R0:W4:Y:S04]  /*1da0*/  @!P5 LDG.E.U16 R13, desc[UR6][R118.64] ;  /* 0x00000006760dd981 */ /* 0x000128000c1e1500 */
[----:B------:R1:W4:Y:S01]  /*1db0*/  @!P5 LDG.E.U16 R11, desc[UR6][R116.64] ;  /* 0x00000006740bd981 */ /* 0x000322000c1e1500 */
[----:B------:R-:W-:Y:S01]  /*1dc0*/  PRMT R5, RZ, 0x7610, R5 ;  /* 0x00007610ff057816 */ /* 0x000fe20000000005 */
[----:B0-----:R-:W-:-:S04]  /*1dd0*/  IMAD.WIDE R118, R2, 0x2, R72 ;  /* 0x0000000202767825 */ /* 0x001fc800078e0248 */
[----:B-1----:R-:W-:-:S04]  /*1de0*/  IMAD.WIDE R116, R2, 0x2, R70 ;  /* 0x0000000202747825 */ /* 0x002fc800078e0246 */
[C---:B------:R-:W-:Y:S01]  /*1df0*/  VIADD R2, R74.reuse, 0xffffffb6 ;  /* 0xffffffb64a027836 */ /* 0x040fe20000000000 */
[----:B------:R-:W-:Y:S01]  /*1e00*/  PRMT R15, RZ, 0x7610, R15 ;  /* 0x00007610ff0f7816 */ /* 0x000fe2000000000f */
[----:B------:R-:W-:Y:S01]  /*1e10*/  VIADD R0, R74, 0xffffffce ;  /* 0xffffffce4a007836 */ /* 0x000fe20000000000 */
[----:B------:R-:W-:Y:S02]  /*1e20*/  STL.64 [R1+0x498], R118 ;  /* 0x0004987601007387 */ /* 0x000fe40000100a00 */
[----:B------:R-:W-:Y:S01]  /*1e30*/  ISETP.GE.U32.AND P2, PT, R2, 0x7fffff37, PT ;  /* 0x7fffff370200780c */ /* 0x000fe20003f46070 */
[----:B------:R-:W-:Y:S01]  /*1e40*/  IMAD R2, R124, 0x29, RZ ;  /* 0x000000297c027824 */ /* 0x000fe200078e02ff */
[----:B------:R0:W-:Y:S01]  /*1e50*/  STL.64 [R1+0x490], R116 ;  /* 0x0004907401007387 */ /* 0x0001e20000100a00 */
[----:B------:R-:W-:-:S03]  /*1e60*/  ISETP.GE.U32.AND P5, PT, R0, 0x7fffff4f, PT ;  /* 0x7fffff4f0000780c */ /* 0x000fc60003fa6070 */
[----:B------:R0:W4:Y:S01]  /*1e70*/  @!P0 LDG.E.U16 R5, desc[UR6][R116.64] ;  /* 0x0000000674058981 */ /* 0x000122000c1e1500 */
[----:B------:R-:W-:-:S03]  /*1e80*/  IMAD R3, R124, 0x31, RZ ;  /* 0x000000317c037824 */ /* 0x000fc600078e02ff */
[----:B------:R-:W4:Y:S01]  /*1e90*/  @!P0 LDG.E.U16 R15, desc[UR6][R118.64] ;  /* 0x00000006760f8981 */ /* 0x000f22000c1e1500 */
[----:B------:R-:W-:Y:S01]  /*1ea0*/  PRMT R112, RZ, 0x7610, R112 ;  /* 0x00007610ff707816 */ /* 0x000fe20000000070 */
[----:B0-----:R-:W-:Y:S02]  /*1eb0*/  IMAD.WIDE R116, R2, 0x2, R72 ;  /* 0x0000000202747825 */ /* 0x001fe400078e0248 */
[----:B------:R-:W4:Y:S01]  /*1ec0*/  LDL.LU.64 R118, [R1+0x1110] ;  /* 0x0011100001767983 */ /* 0x000f220000300a00 */
[----:B------:R-:W-:-:S03]  /*1ed0*/  PRMT R113, RZ, 0x7610, R113 ;  /* 0x00007610ff717816 */ /* 0x000fc60000000071 */
[----:B------:R0:W-:Y:S01]  /*1ee0*/  STL.64 [R1+0x418], R114 ;  /* 0x0004187201007387 */ /* 0x0001e20000100a00 */
[----:B------:R-:W-:-:S03]  /*1ef0*/  PRMT R30, RZ, 0x7610, R30 ;  /* 0x00007610ff1e7816 */ /* 0x000fc6000000001e */
[----:B------:R1:W-:Y:S01]  /*1f00*/  STL.64 [R1+0x410], R52 ;  /* 0x0004103401007387 */ /* 0x0003e20000100a00 */
[----:B------:R-:W-:-:S03]  /*1f10*/  PRMT R31, RZ, 0x7610, R31 ;  /* 0x00007610ff1f7816 */ /* 0x000fc6000000001f */
[----:B------:R-:W-:Y:S01]  /*1f20*/  STL.64 [R1+0x398], R116 ;  /* 0x0003987401007387 */ /* 0x000fe20000100a00 */
[----:B0-----:R-:W-:-:S03]  /*1f30*/  IMAD.WIDE R114, R2, 0x2, R70 ;  /* 0x0000000202727825 */ /* 0x001fc600078e0246 */
[----:B------:R-:W4:Y:S01]  /*1f40*/  @!P3 LDG.E.U16 R113, desc[UR6][R116.64] ;  /* 0x000000067471b981 */ /* 0x000f22000c1e1500 */
[----:B-1----:R-:W-:-:S03]  /*1f50*/  IMAD.WIDE R52, R3, 0x2, R72 ;  /* 0x0000000203347825 */ /* 0x002fc600078e0248 */
[----:B------:R-:W4:Y:S04]  /*1f60*/  @!P3 LDG.E.U16 R112, desc[UR6][R114.64] ;  /* 0x000000067270b981 */ /* 0x000f28000c1e1500 */
[----:B------:R0:W4:Y:S04]  /*1f70*/  @!P5 LDG.E.U16 R31, desc[UR6][R52.64] ;  /* 0x00000006341fd981 */ /* 0x000128000c1e1500 */
[----:B--2---:R-:W-:Y:S04]  /*1f80*/  STL [R1+0x708], R50 ;  /* 0x0007083201007387 */ /* 0x004fe80000100800 */
[----:B---3--:R1:W-:Y:S02]  /*1f90*/  STL [R1+0x70c], R51 ;  /* 0x00070c3301007387 */ /* 0x0083e40000100800 */
[----:B-1----:R-:W-:-:S05]  /*1fa0*/  IMAD.WIDE R50, R3, 0x2, R70 ;  /* 0x0000000203327825 */ /* 0x002fca00078e0246 */
[----:B------:R1:W2:Y:S01]  /*1fb0*/  @!P5 LDG.E.U16 R30, desc[UR6][R50.64] ;  /* 0x00000006321ed981 */ /* 0x0002a2000c1e1500 */
[C---:B------:R-:W-:Y:S02]  /*1fc0*/  VIADD R0, R74.reuse, 0xffffffbe ;  /* 0xffffffbe4a007836 */ /* 0x040fe40000000000 */
[----:B------:R-:W-:Y:S01]  /*1fd0*/  VIADD R2, R74, 0xffffffa6 ;  /* 0xffffffa64a027836 */ /* 0x000fe20000000000 */
[----:B------:R3:W-:Y:S02]  /*1fe0*/  STL.64 [R1+0x390], R114 ;  /* 0x0003907201007387 */ /* 0x0007e40000100a00 */
[----:B------:R-:W-:Y:S01]  /*1ff0*/  ISETP.GE.U32.AND P0, PT, R0, 0x7fffff3f, PT ;  /* 0x7fffff3f0000780c */ /* 0x000fe20003f06070 */
[----:B------:R-:W-:Y:S01]  /*2000*/  IMAD R3, R124, 0x41, RZ ;  /* 0x000000417c037824 */ /* 0x000fe200078e02ff */
[----:B------:R-:W2:Y:S01]  /*2010*/  LDL.LU.64 R116, [R1+0x1108] ;  /* 0x0011080001747983 */ /* 0x000ea20000300a00 */
[----:B------:R-:W-:Y:S01]  /*2020*/  ISETP.GE.U32.AND P5, PT, R2, 0x7fffff27, PT ;  /* 0x7fffff270200780c */ /* 0x000fe20003fa6070 */
[----:B------:R-:W-:Y:S01]  /*2030*/  IMAD R2, R124, 0x39, RZ ;  /* 0x000000397c027824 */ /* 0x000fe200078e02ff */
[----:B------:R-:W-:Y:S01]  /*2040*/  PRMT R26, RZ, 0x7610, R26 ;  /* 0x00007610ff1a7816 */ /* 0x000fe2000000001a */
[----:B---3--:R-:W3:Y:S01]  /*2050*/  LDL.LU.64 R114, [R1+0x1100] ;  /* 0x0011000001727983 */ /* 0x008ee20000300a00 */
[----:B------:R-:W-:-:S03]  /*2060*/  PRMT R27, RZ, 0x7610, R27 ;  /* 0x00007610ff1b7816 */ /* 0x000fc6000000001b */
[----:B------:R0:W-:Y:S04]  /*2070*/  STL.64 [R1+0x318], R52 ;  /* 0x0003183401007387 */ /* 0x0001e80000100a00 */
[----:B------:R1:W-:Y:S01]  /*2080*/  STL.64 [R1+0x310], R50 ;  /* 0x0003103201007387 */ /* 0x0003e20000100a00 */
[----:B------:R-:W-:Y:S02]  /*2090*/  PRMT R56, RZ, 0x7610, R56 ;  /* 0x00007610ff387816 */ /* 0x000fe40000000038 */
[----:B------:R-:W-:Y:S01]  /*20a0*/  PRMT R57, RZ, 0x7610, R57 ;  /* 0x00007610ff397816 */ /* 0x000fe20000000039 */
[----:B0-----:R-:W-:-:S04]  /*20b0*/  IMAD.WIDE R52, R3, 0x2, R72 ;  /* 0x0000000203347825 */ /* 0x001fc800078e0248 */
[----:B-1----:R-:W-:Y:S01]  /*20c0*/  IMAD.WIDE R50, R3, 0x2, R70 ;  /* 0x0000000203327825 */ /* 0x002fe200078e0246 */
[----:B------:R-:W3:Y:S04]  /*20d0*/  @!P0 LDG.E.U16 R27, desc[UR6][R52.64] ;  /* 0x00000006341b8981 */ /* 0x000ee8000c1e1500 */
[----:B------:R-:W3:Y:S04]  /*20e0*/  @!P0 LDG.E.U16 R26, desc[UR6][R50.64] ;  /* 0x00000006321a8981 */ /* 0x000ee8000c1e1500 */
[----:B----4-:R-:W-:Y:S04]  /*20f0*/  STL [R1+0x700], R112 ;  /* 0x0007007001007387 */ /* 0x010fe80000100800 */
[----:B------:R0:W-:Y:S02]  /*2100*/  STL [R1+0x704], R113 ;  /* 0x0007047101007387 */ /* 0x0001e40000100800 */
[----:B0-----:R-:W-:-:S05]  /*2110*/  IMAD.WIDE R112, R2, 0x2, R72 ;  /* 0x0000000202707825 */ /* 0x001fca00078e0248 */
[----:B------:R-:W4:Y:S04]  /*2120*/  @!P6 LDG.E.U16 R57, desc[UR6][R112.64] ;  /* 0x000000067039e981 */ /* 0x000f28000c1e1500 */
[----:B--2---:R-:W-:Y:S04]  /*2130*/  STL [R1+0x6f8], R30 ;  /* 0x0006f81e01007387 */ /* 0x004fe80000100800 */
[----:B------:R0:W-:Y:S02]  /*2140*/  STL [R1+0x6fc], R31 ;  /* 0x0006fc1f01007387 */ /* 0x0001e40000100800 */
[----:B0-----:R-:W-:-:S05]  /*2150*/  IMAD.WIDE R30, R2, 0x2, R70 ;  /* 0x00000002021e7825 */ /* 0x001fca00078e0246 */
[----:B------:R-:W2:Y:S01]  /*2160*/  @!P6 LDG.E.U16 R56, desc[UR6][R30.64] ;  /* 0x000000061e38e981 */ /* 0x000ea2000c1e1500 */
[C---:B------:R-:W-:Y:S02]  /*2170*/  VIADD R0, R74.reuse, 0xffffffae ;  /* 0xffffffae4a007836 */ /* 0x040fe40000000000 */
[----:B------:R-:W-:Y:S01]  /*2180*/  VIADD R2, R74, 0xffffff96 ;  /* 0xffffff964a027836 */ /* 0x000fe20000000000 */
[----:B------:R0:W-:Y:S02]  /*2190*/  STL.64 [R1+0x298], R112 ;  /* 0x0002987001007387 */ /* 0x0001e40000100a00 */
[----:B------:R-:W-:Y:S02]  /*21a0*/  ISETP.GE.U32.AND P3, PT, R0, 0x7fffff2f, PT ;  /* 0x7fffff2f0000780c */ /* 0x000fe40003f66070 */
[----:B------:R1:W-:Y:S01]  /*21b0*/  STL.64 [R1+0x290], R30 ;  /* 0x0002901e01007387 */ /* 0x0003e20000100a00 */
[----:B------:R-:W-:Y:S01]  /*21c0*/  ISETP.GE.U32.AND P0, PT, R2, 0x7fffff17, PT ;  /* 0x7fffff170200780c */ /* 0x000fe20003f06070 */
[C---:B------:R-:W-:Y:S01]  /*21d0*/  IMAD R2, R124.reuse, 0x49, RZ ;  /* 0x000000497c027824 */ /* 0x040fe200078e02ff */
[----:B------:R-:W-:Y:S01]  /*21e0*/  PRMT R99, RZ, 0x7610, R99 ;  /* 0x00007610ff637816 */ /* 0x000fe20000000063 */
[----:B0-----:R-:W4:Y:S04]  /*21f0*/  LDL.LU.64 R112, [R1+0x10f8] ;  /* 0x0010f80001707983 */ /* 0x001f280000300a00 */
[----:B-1----:R-:W4:Y:S01]  /*2200*/  LDL.LU.64 R30, [R1+0x10f0] ;  /* 0x0010f000011e7983 */ /* 0x002f220000300a00 */
[----:B------:R-:W-:-:S03]  /*2210*/  IMAD R3, R124, 0x51, RZ ;  /* 0x000000517c037824 */ /* 0x000fc600078e02ff */
[----:B------:R0:W-:Y:S04]  /*2220*/  STL.64 [R1+0x218], R52 ;  /* 0x0002183401007387 */ /* 0x0001e80000100a00 */
[----:B------:R1:W-:Y:S04]  /*2230*/  STL.64 [R1+0x210], R50 ;  /* 0x0002103201007387 */ /* 0x0003e80000100a00 */
[----:B---3--:R-:W-:Y:S01]  /*2240*/  STL [R1+0x6d0], R26 ;  /* 0x0006d01a01007387 */ /* 0x008fe20000100800 */
[----:B------:R-:W-:-:S03]  /*2250*/  PRMT R47, RZ, 0x7610, R47 ;  /* 0x00007610ff2f7816 */ /* 0x000fc6000000002f */
[----:B------:R3:W-:Y:S01]  /*2260*/  STL [R1+0x6d4], R27 ;  /* 0x0006d41b01007387 */ /* 0x0007e20000100800 */
[----:B------:R-:W-:Y:S01]  /*2270*/  PRMT R46, RZ, 0x7610, R46 ;  /* 0x00007610ff2e7816 */ /* 0x000fe2000000002e */
[----:B0-----:R-:W-:-:S04]  /*2280*/  IMAD.WIDE R52, R3, 0x2, R72 ;  /* 0x0000000203347825 */ /* 0x001fc800078e0248 */
[----:B-1----:R-:W-:Y:S01]  /*2290*/  IMAD.WIDE R50, R3, 0x2, R70 ;  /* 0x0000000203327825 */ /* 0x002fe200078e0246 */
[----:B------:R-:W-:Y:S01]  /*22a0*/  PRMT R55, RZ, 0x7610, R55 ;  /* 0x00007610ff377816 */ /* 0x000fe20000000037 */
[----:B------:R-:W4:Y:S02]  /*22b0*/  @!P3 LDG.E.U16 R47, desc[UR6][R52.64] ;  /* 0x00000006342fb981 */ /* 0x000f24000c1e1500 */
[----:B---3--:R-:W-:Y:S02]  /*22c0*/  IMAD.WIDE R26, R2, 0x2, R72 ;  /* 0x00000002021a7825 */ /* 0x008fe400078e0248 */
[----:B------:R-:W3:Y:S04]  /*22d0*/  @!P3 LDG.E.U16 R46, desc[UR6][R50.64] ;  /* 0x00000006322eb981 */ /* 0x000ee8000c1e1500 */
[----:B------:R-:W3:Y:S01]  /*22e0*/  @!P2 LDG.E.U16 R99, desc[UR6][R26.64] ;  /* 0x000000061a63a981 */ /* 0x000ee2000c1e1500 */
[----:B------:R-:W-:-:S03]  /*22f0*/  PRMT R54, RZ, 0x7610, R54 ;  /* 0x00007610ff367816 */ /* 0x000fc60000000036 */
[----:B--2---:R-:W-:Y:S04]  /*2300*/  STL [R1+0x6d8], R56 ;  /* 0x0006d83801007387 */ /* 0x004fe80000100800 */
[----:B----4-:R0:W-:Y:S02]  /*2310*/  STL [R1+0x6dc], R57 ;  /* 0x0006dc3901007387 */ /* 0x0101e40000100800 */
[----:B0-----:R-:W-:-:S04]  /*2320*/  IMAD.WIDE R56, R2, 0x2, R70 ;  /* 0x0000000202387825 */ /* 0x001fc800078e0246 */
[----:B------:R-:W-:Y:S01]  /*2330*/  VIADD R2, R74, 0xffffff86 ;  /* 0xffffff864a027836 */ /* 0x000fe20000000000 */
[----:B------:R0:W-:Y:S04]  /*2340*/  STL.64 [R1+0x198], R26 ;  /* 0x0001981a01007387 */ /* 0x0001e80000100a00 */
[----:B------:R-:W-:Y:S01]  /*2350*/  ISETP.GE.U32.AND P3, PT, R2, 0x7fffff07, PT ;  /* 0x7fffff070200780c */ /* 0x000fe20003f66070 */
[----:B------:R-:W-:Y:S01]  /*2360*/  IMAD R2, R124, 0x59, RZ ;  /* 0x000000597c027824 */ /* 0x000fe200078e02ff */
[----:B------:R1:W-:Y:S04]  /*2370*/  STL.64 [R1+0x190], R56 ;  /* 0x0001903801007387 */ /* 0x0003e80000100a00 */
[----:B------:R1:W2:Y:S01]  /*2380*/  @!P2 LDG.E.U16 R55, desc[UR6][R56.64] ;  /* 0x000000063837a981 */ /* 0x0002a2000c1e1500 */
[----:B------:R-:W-:-:S03]  /*2390*/  VIADD R0, R74, 0xffffff9e ;  /* 0xffffff9e4a007836 */ /* 0x000fc60000000000 */
[----:B0-----:R-:W4:Y:S01]  /*23a0*/  LDL.LU.64 R26, [R1+0x10e8] ;  /* 0x0010e800011a7983 */ /* 0x001f220000300a00 */
[----:B-1----:R-:W-:-:S05]  /*23b0*/  IMAD.WIDE R56, R2, 0x2, R72 ;  /* 0x0000000202387825 */ /* 0x002fca00078e0248 */
[----:B------:R-:W4:Y:S01]  /*23c0*/  @!P5 LDG.E.U16 R54, desc[UR6][R56.64] ;  /* 0x000000063836d981 */ /* 0x000f22000c1e1500 */
[----:B------:R-:W-:Y:S01]  /*23d0*/  ISETP.GE.U32.AND P6, PT, R0, 0x7fffff1f, PT ;  /* 0x7fffff1f0000780c */ /* 0x000fe20003fc6070 */
[----:B------:R-:W-:-:S05]  /*23e0*/  VIADD R0, R74, 0xffffff8e ;  /* 0xffffff8e4a007836 */ /* 0x000fca0000000000 */
[----:B------:R-:W-:Y:S01]  /*23f0*/  ISETP.GE.U32.AND P2, PT, R0, 0x7fffff0f, PT ;  /* 0x7fffff0f0000780c */ /* 0x000fe20003f46070 */
[----:B---3--:R0:W-:Y:S01]  /*2400*/  STL [R1+0x6bc], R99 ;  /* 0x0006bc6301007387 */ /* 0x0081e20000100800 */
[----:B------:R-:W-:Y:S01]  /*2410*/  IMAD R0, R124, 0x61, RZ ;  /* 0x000000617c007824 */ /* 0x000fe200078e02ff */
[----:B------:R-:W-:Y:S02]  /*2420*/  PRMT R49, RZ, 0x7610, R49 ;  /* 0x00007610ff317816 */ /* 0x000fe40000000031 */
[----:B0-----:R-:W3:Y:S04]  /*2430*/  LDL.LU R99, [R1+0x10e0] ;  /* 0x0010e00001637983 */ /* 0x001ee80000300800 */
[----:B------:R0:W-:Y:S04]  /*2440*/  STL.64 [R1+0x118], R52 ;  /* 0x0001183401007387 */ /* 0x0001e80000100a00 */
[----:B------:R1:W-:Y:S04]  /*2450*/  STL.64 [R1+0x110], R50 ;  /* 0x0001103201007387 */ /* 0x0003e80000100a00 */
[----:B------:R-:W-:Y:S01]  /*2460*/  STL.64 [R1+0x98], R56 ;  /* 0x0000983801007387 */ /* 0x000fe20000100a00 */
[----:B0-----:R-:W-:-:S03]  /*2470*/  IMAD.WIDE R52, R2, 0x2, R70 ;  /* 0x0000000202347825 */ /* 0x001fc600078e0246 */
[----:B------:R-:W-:Y:S01]  /*2480*/  STL [R1+0x6b0], R46 ;  /* 0x0006b02e01007387 */ /* 0x000fe20000100800 */
[----:B-1----:R-:W-:-:S03]  /*2490*/  IMAD.WIDE R50, R0, 0x2, R72 ;  /* 0x0000000200327825 */ /* 0x002fc600078e0248 */
[----:B------:R0:W-:Y:S01]  /*24a0*/  STL [R1+0x6b4], R47 ;  /* 0x0006b42f01007387 */ /* 0x0001e20000100800 */
[----:B------:R-:W-:-:S03]  /*24b0*/  PRMT R48, RZ, 0x7610, R48 ;  /* 0x00007610ff307816 */ /* 0x000fc60000000030 */
[----:B------:R-:W-:Y:S01]  /*24c0*/  STL.64 [R1+0x90], R52 ;  /* 0x0000903401007387 */ /* 0x000fe20000100a00 */
[----:B------:R-:W-:-:S03]  /*24d0*/  PRMT R45, RZ, 0x7610, R45 ;  /* 0x00007610ff2d7816 */ /* 0x000fc6000000002d */
[----:B------:R-:W3:Y:S01]  /*24e0*/  @!P5 LDG.E.U16 R49, desc[UR6][R52.64] ;  /* 0x000000063431d981 */ /* 0x000ee2000c1e1500 */
[----:B0-----:R-:W-:-:S03]  /*24f0*/  IMAD.WIDE R46, R0, 0x2, R70 ;  /* 0x00000002002e7825 */ /* 0x001fc600078e0246 */
[----:B------:R0:W-:Y:S04]  /*2500*/  STL.64 [R1+0x18], R50 ;  /* 0x0000183201007387 */ /* 0x0001e80000100a00 */
[----:B------:R-:W-:Y:S01]  /*2510*/  STL.64 [R1+0x10], R46 ;  /* 0x0000102e01007387 */ /* 0x000fe20000100a00 */
[----:B------:R-:W-:-:S03]  /*2520*/  PRMT R41, RZ, 0x7610, R41 ;  /* 0x00007610ff297816 */ /* 0x000fc60000000029 */
[----:B------:R0:W3:Y:S01]  /*2530*/  @!P6 LDG.E.U16 R48, desc[UR6][R50.64] ;  /* 0x000000063230e981 */ /* 0x0000e2000c1e1500 */
[----:B------:R-:W-:-:S03]  /*2540*/  PRMT R40, RZ, 0x7610, R40 ;  /* 0x00007610ff287816 */ /* 0x000fc60000000028 */
[----:B------:R-:W3:Y:S01]  /*2550*/  @!P6 LDG.E.U16 R45, desc[UR6][R46.64] ;  /* 0x000000062e2de981 */ /* 0x000ee2000c1e1500 */
[----:B------:R-:W-:Y:S01]  /*2560*/  PRMT R24, RZ, 0x7610, R24 ;  /* 0x00007610ff187816 */ /* 0x000fe20000000018 */
[----:B0-----:R-:W-:Y:S01]  /*2570*/  IMAD R50, R124, 0x71, RZ ;  /* 0x000000717c327824 */ /* 0x001fe200078e02ff */
[----:B------:R-:W-:-:S03]  /*2580*/  PRMT R25, RZ, 0x7610, R25 ;  /* 0x00007610ff197816 */ /* 0x000fc60000000019 */
[----:B------:R-:W-:-:S04]  /*2590*/  IMAD.WIDE R52, R50, 0x2, R72 ;  /* 0x0000000232347825 */ /* 0x000fc800078e0248 */
[----:B------:R-:W-:Y:S01]  /*25a0*/  IMAD.WIDE R50, R50, 0x2, R70 ;  /* 0x0000000232327825 */ /* 0x000fe200078e0246 */
[----:B------:R-:W3:Y:S04]  /*25b0*/  @!P2 LDG.E.U16 R25, desc[UR6][R52.64] ;  /* 0x000000063419a981 */ /* 0x000ee8000c1e1500 */
[----:B------:R-:W3:Y:S04]  /*25c0*/  @!P2 LDG.E.U16 R24, desc[UR6][R50.64] ;  /* 0x000000063218a981 */ /* 0x000ee8000c1e1500 */
[----:B--2---:R-:W-:Y:S04]  /*25d0*/  STL [R1+0x6b8], R55 ;  /* 0x0006b83701007387 */ /* 0x004fe80000100800 */
[----:B----4-:R0:W-:Y:S02]  /*25e0*/  STL [R1+0x6ac], R54 ;  /* 0x0006ac3601007387 */ /* 0x0101e40000100800 */
[----:B0-----:R-:W-:-:S04]  /*25f0*/  IMAD R54, R124, 0x69, RZ ;  /* 0x000000697c367824 */ /* 0x001fc800078e02ff */
[----:B------:R-:W-:-:S04]  /*2600*/  IMAD.WIDE R56, R54, 0x2, R72 ;  /* 0x0000000236387825 */ /* 0x000fc800078e0248 */
[----:B------:R-:W-:Y:S01]  /*2610*/  IMAD.WIDE R54, R54, 0x2, R70 ;  /* 0x0000000236367825 */ /* 0x000fe200078e0246 */
[----:B------:R-:W2:Y:S04]  /*2620*/  @!P0 LDG.E.U16 R41, desc[UR6][R56.64] ;  /* 0x0000000638298981 */ /* 0x000ea8000c1e1500 */
[----:B------:R-:W4:Y:S04]  /*2630*/  @!P0 LDG.E.U16 R40, desc[UR6][R54.64] ;  /* 0x0000000636288981 */ /* 0x000f28000c1e1500 */
[----:B------:R-:W-:Y:S04]  /*2640*/  STL [R1+0xe60], R56 ;  /* 0x000e603801007387 */ /* 0x000fe80000100800 */
        /* <DEDUP_REMOVED lines=8> */
[----:B------:R-:W-:Y:S01]  /*26d0*/  STL [R1+0xf3c], R55 ;  /* 0x000f3c3701007387 */ /* 0x000fe20000100800 */
[----:B------:R-:W-:-:S03]  /*26e0*/  VIADD R3, R74, 0xfffffffe ;  /* 0xfffffffe4a037836 */ /* 0x000fc60000000000 */
[----:B------:R-:W-:Y:S04]  /*26f0*/  STL [R1+0xf9c], R55 ;  /* 0x000f9c3701007387 */ /* 0x000fe80000100800 */
[----:B---3--:R-:W-:Y:S04]  /*2700*/  STL [R1+0x6a8], R49 ;  /* 0x0006a83101007387 */ /* 0x008fe80000100800 */
[----:B------:R-:W-:Y:S04]  /*2710*/  STL [R1+0xe70], R52 ;  /* 0x000e703401007387 */ /* 0x000fe80000100800 */
[----:B------:R-:W-:Y:S04]  /*2720*/  STL [R1+0xfa0], R52 ;  /* 0x000fa03401007387 */ /* 0x000fe80000100800 */
[----:B------:R0:W-:Y:S01]  /*2730*/  STL [R1+0x6a4], R48 ;  /* 0x0006a43001007387 */ /* 0x0001e20000100800 */
[----:B------:R-:W-:-:S03]  /*2740*/  ISETP.GE.U32.AND P5, PT, R3, 0x7fffff7f, PT ;  /* 0x7fffff7f0300780c */ /* 0x000fc60003fa6070 */
[----:B------:R-:W-:Y:S04]  /*2750*/  STL [R1+0xe6c], R53 ;  /* 0x000e6c3501007387 */ /* 0x000fe80000100800 */
[----:B------:R-:W-:Y:S04]  /*2760*/  STL [R1+0x6a0], R45 ;  /* 0x0006a02d01007387 */ /* 0x000fe80000100800 */
[----:B------:R-:W-:Y:S04]  /*2770*/  STL [R1+0xfa4], R53 ;  /* 0x000fa43501007387 */ /* 0x000fe80000100800 */
[----:B------:R-:W-:Y:S04]  /*2780*/  STL [R1+0xe78], R50 ;  /* 0x000e783201007387 */ /* 0x000fe80000100800 */
[----:B------:R-:W-:Y:S01]  /*2790*/  STL [R1+0xfa8], R50 ;  /* 0x000fa83201007387 */ /* 0x000fe20000100800 */
[----:B------:R-:W-:-:S03]  /*27a0*/  IMAD R46, R124, 0x79, RZ ;  /* 0x000000797c2e7824 */ /* 0x000fc600078e02ff */
[----:B------:R-:W-:Y:S04]  /*27b0*/  STL [R1+0xe74], R51 ;  /* 0x000e743301007387 */ /* 0x000fe80000100800 */
[----:B------:R-:W-:Y:S01]  /*27c0*/  STL [R1+0xfac], R51 ;  /* 0x000fac3301007387 */ /* 0x000fe20000100800 */
[----:B------:R-:W-:Y:S01]  /*27d0*/  PRMT R3, RZ, 0x7610, R3 ;  /* 0x00007610ff037816 */ /* 0x000fe20000000003 */
[C---:B0-----:R-:W-:Y:S01]  /*27e0*/  IMAD.WIDE R48, R46.reuse, 0x2, R72 ;  /* 0x000000022e307825 */ /* 0x041fe200078e0248 */
[----:B------:R-:W-:Y:S02]  /*27f0*/  PRMT R32, RZ, 0x7610, R32 ;  /* 0x00007610ff207816 */ /* 0x000fe40000000020 */
[----:B------:R-:W-:Y:S01]  /*2800*/  PRMT R33, RZ, 0x7610, R33 ;  /* 0x00007610ff217816 */ /* 0x000fe20000000021 */
[----:B------:R-:W-:Y:S01]  /*2810*/  IMAD.WIDE R46, R46, 0x2, R70 ;  /* 0x000000022e2e7825 */ /* 0x000fe200078e0246 */
[----:B------:R-:W-:-:S04]  /*2820*/  PRMT R44, RZ, 0x7610, R44 ;  /* 0x00007610ff2c7816 */ /* 0x000fc8000000002c */
[----:B------:R-:W3:Y:S04]  /*2830*/  @!P3 LDG.E.U16 R33, desc[UR6][R46.64] ;  /* 0x000000062e21b981 */ /* 0x000ee8000c1e1500 */
[----:B------:R-:W3:Y:S04]  /*2840*/  @!P3 LDG.E.U16 R44, desc[UR6][R48.64] ;  /* 0x00000006302cb981 */ /* 0x000ee8000c1e1500 */
[----:B--2---:R-:W-:Y:S04]  /*2850*/  STL [R1+0x69c], R41 ;  /* 0x00069c2901007387 */ /* 0x004fe80000100800 */
[----:B----4-:R0:W-:Y:S04]  /*2860*/  STL [R1+0x698], R40 ;  /* 0x0006982801007387 */ /* 0x0101e80000100800 */
[----:B------:R-:W-:Y:S04]  /*2870*/  STL [R1+0x690], R24 ;  /* 0x0006901801007387 */ /* 0x000fe80000100800 */
[----:B------:R1:W-:Y:S01]  /*2880*/  STL [R1+0x694], R25 ;  /* 0x0006941901007387 */ /* 0x0003e20000100800 */
[----:B0-----:R-:W-:-:S05]  /*2890*/  IMAD.WIDE R40, R124, 0x2, R72 ;  /* 0x000000027c287825 */ /* 0x001fca00078e0248 */
[----:B------:R0:W2:Y:S01]  /*28a0*/  @!P5 LDG.E.U16 R32, desc[UR6][R40.64] ;  /* 0x000000062820d981 */ /* 0x0000a2000c1e1500 */
[----:B-1----:R-:W-:-:S05]  /*28b0*/  IMAD.WIDE R24, R124, 0x2, R70 ;  /* 0x000000027c187825 */ /* 0x002fca00078e0246 */
[----:B------:R-:W4:Y:S01]  /*28c0*/  @!P5 LDG.E.U16 R3, desc[UR6][R24.64] ;  /* 0x000000061803d981 */ /* 0x000f22000c1e1500 */
[----:B------:R-:W-:-:S05]  /*28d0*/  VIADD R2, R74, 0xfffffffd ;  /* 0xfffffffd4a027836 */ /* 0x000fca0000000000 */
[----:B------:R-:W-:Y:S01]  /*28e0*/  ISETP.GE.U32.AND P6, PT, R2, 0x7fffff7e, PT ;  /* 0x7fffff7e0200780c */ /* 0x000fe20003fc6070 */
[----:B------:R-:W-:Y:S01]  /*28f0*/  VIADD R2, R74, 0xfffffff5 ;  /* 0xfffffff54a027836 */ /* 0x000fe20000000000 */
[----:B------:R-:W-:Y:S04]  /*2900*/  STL [R1+0xe80], R48 ;  /* 0x000e803001007387 */ /* 0x000fe80000100800 */
[----:B------:R0:W-:Y:S01]  /*2910*/  STL.64 [R1+0x618], R40 ;  /* 0x0006182801007387 */ /* 0x0001e20000100a00 */
[----:B------:R-:W-:Y:S01]  /*2920*/  ISETP.GE.U32.AND P0, PT, R2, 0x7fffff76, PT ;  /* 0x7fffff760200780c */ /* 0x000fe20003f06070 */
[----:B------:R-:W-:Y:S02]  /*2930*/  VIADD R2, R74, 0xffffffe5 ;  /* 0xffffffe54a027836 */ /* 0x000fe40000000000 */
[----:B------:R-:W-:Y:S04]  /*2940*/  STL [R1+0xfb0], R48 ;  /* 0x000fb03001007387 */ /* 0x000fe80000100800 */
[----:B------:R-:W-:Y:S04]  /*2950*/  STL.64 [R1+0x610], R24 ;  /* 0x0006101801007387 */ /* 0x000fe80000100a00 */
[----:B------:R-:W-:Y:S01]  /*2960*/  STL [R1+0xe7c], R49 ;  /* 0x000e7c3101007387 */ /* 0x000fe20000100800 */
[----:B------:R-:W-:-:S03]  /*2970*/  ISETP.GE.U32.AND P3, PT, R2, 0x7fffff66, PT ;  /* 0x7fffff660200780c */ /* 0x000fc60003f66070 */
[----:B------:R-:W-:Y:S01]  /*2980*/  STL [R1+0xfb4], R49 ;  /* 0x000fb43101007387 */ /* 0x000fe20000100800 */
[----:B------:R-:W-:-:S03]  /*2990*/  IMAD R2, R124, 0xa, RZ ;  /* 0x0000000a7c027824 */ /* 0x000fc600078e02ff */
[----:B------:R-:W-:Y:S04]  /*29a0*/  STL [R1+0xe88], R46 ;  /* 0x000e882e01007387 */ /* 0x000fe80000100800 */
[----:B------:R-:W-:Y:S04]  /*29b0*/  STL [R1+0xfb8], R46 ;  /* 0x000fb82e01007387 */ /* 0x000fe80000100800 */
[----:B------:R-:W-:Y:S01]  /*29c0*/  STL [R1+0xe84], R47 ;  /* 0x000e842f01007387 */ /* 0x000fe20000100800 */
[----:B------:R-:W-:-:S03]  /*29d0*/  PRMT R28, RZ, 0x7610, R28 ;  /* 0x00007610ff1c7816 */ /* 0x000fc6000000001c */
[----:B------:R-:W-:Y:S01]  /*29e0*/  STL [R1+0xfbc], R47 ;  /* 0x000fbc2f01007387 */ /* 0x000fe20000100800 */
[----:B------:R-:W-:Y:S01]  /*29f0*/  PRMT R29, RZ, 0x7610, R29 ;  /* 0x00007610ff1d7816 */ /* 0x000fe2000000001d */
[----:B0-----:R-:W-:-:S05]  /*2a00*/  IMAD.WIDE R40, R2, 0x2, R70 ;  /* 0x0000000202287825 */ /* 0x001fca00078e0246 */
[----:B------:R-:W3:Y:S04]  /*2a10*/  @!P0 LDG.E.U16 R28, desc[UR6][R40.64] ;  /* 0x00000006281c8981 */ /* 0x000ee8000c1e1500 */
[----:B----4-:R-:W-:Y:S04]  /*2a20*/  STL [R1+0x688], R3 ;  /* 0x0006880301007387 */ /* 0x010fe80000100800 */
[----:B--2---:R-:W-:Y:S04]  /*2a30*/  STL [R1+0x68c], R32 ;  /* 0x00068c2001007387 */ /* 0x004fe80000100800 */
[----:B---3--:R-:W-:Y:S04]  /*2a40*/  STL [R1+0x680], R33 ;  /* 0x0006802101007387 */ /* 0x008fe80000100800 */
[----:B------:R0:W-:Y:S02]  /*2a50*/  STL [R1+0x684], R44 ;  /* 0x0006842c01007387 */ /* 0x0001e40000100800 */
[----:B0-----:R-:W-:-:S05]  /*2a60*/  IMAD.WIDE R44, R2, 0x2, R72 ;  /* 0x00000002022c7825 */ /* 0x001fca00078e0248 */
[----:B------:R0:W2:Y:S01]  /*2a70*/  @!P0 LDG.E.U16 R29, desc[UR6][R44.64] ;  /* 0x000000062c1d8981 */ /* 0x0000a2000c1e1500 */
[----:B------:R-:W-:-:S05]  /*2a80*/  VIADD R0, R74, 0xffffffed ;  /* 0xffffffed4a007836 */ /* 0x000fca0000000000 */
[----:B------:R-:W-:Y:S01]  /*2a90*/  ISETP.GE.U32.AND P2, PT, R0, 0x7fffff6e, PT ;  /* 0x7fffff6e0000780c */ /* 0x000fe20003f46070 */
[----:B------:R-:W-:Y:S01]  /*2aa0*/  VIADD R0, R74, 0xffffffdd ;  /* 0xffffffdd4a007836 */ /* 0x000fe20000000000 */
[----:B------:R-:W-:-:S04]  /*2ab0*/  PRMT R108, RZ, 0x7610, R108 ;  /* 0x00007610ff6c7816 */ /* 0x000fc8000000006c */
[----:B------:R-:W-:Y:S01]  /*2ac0*/  ISETP.GE.U32.AND P5, PT, R0, 0x7fffff5e, PT ;  /* 0x7fffff5e0000780c */ /* 0x000fe20003fa6070 */
[----:B------:R-:W-:Y:S01]  /*2ad0*/  IMAD.SHL.U32 R0, R124, 0x2, RZ ;  /* 0x000000027c007824 */ /* 0x000fe200078e00ff */
[----:B------:R-:W-:-:S03]  /*2ae0*/  PRMT R109, RZ, 0x7610, R109 ;  /* 0x00007610ff6d7816 */ /* 0x000fc6000000006d */
[----:B------:R-:W-:-:S04]  /*2af0*/  IMAD.WIDE R24, R0, 0x2, R70 ;  /* 0x0000000200187825 */ /* 0x000fc800078e0246 */
[----:B------:R-:W-:Y:S01]  /*2b00*/  IMAD.WIDE R32, R0, 0x2, R72 ;  /* 0x0000000200207825 */ /* 0x000fe200078e0248 */
[----:B------:R-:W3:Y:S03]  /*2b10*/  @!P6 LDG.E.U16 R108, desc[UR6][R24.64] ;  /* 0x00000006186ce981 */ /* 0x000ee6000c1e1500 */
[----:B------:R-:W-:Y:S01]  /*2b20*/  VIADD R0, R74, 0xffffffcd ;  /* 0xffffffcd4a007836 */ /* 0x000fe20000000000 */
[----:B------:R1:W-:Y:S04]  /*2b30*/  STL.64 [R1+0x608], R32 ;  /* 0x0006082001007387 */ /* 0x0003e80000100a00 */
[----:B------:R-:W4:Y:S01]  /*2b40*/  @!P6 LDG.E.U16 R109, desc[UR6][R32.64] ;  /* 0x00000006206de981 */ /* 0x000f22000c1e1500 */
[----:B------:R-:W-:-:S03]  /*2b50*/  ISETP.GE.U32.AND P0, PT, R0, 0x7fffff4e, PT ;  /* 0x7fffff4e0000780c */ /* 0x000fc60003f06070 */
[----:B------:R0:W-:Y:S01]  /*2b60*/  STL.64 [R1+0x600], R24 ;  /* 0x0006001801007387 */ /* 0x0001e20000100a00 */
[----:B------:R-:W-:-:S03]  /*2b70*/  IMAD R0, R124, 0x12, RZ ;  /* 0x000000127c007824 */ /* 0x000fc600078e02ff */
[----:B-1----:R-:W4:Y:S01]  /*2b80*/  LDL.LU.64 R32, [R1+0x10d8] ;  /* 0x0010d80001207983 */ /* 0x002f220000300a00 */
[----:B------:R-:W-:-:S03]  /*2b90*/  PRMT R107, RZ, 0x7610, R107 ;  /* 0x00007610ff6b7816 */ /* 0x000fc6000000006b */
[----:B0-----:R-:W4:Y:S04]  /*2ba0*/  LDL.LU.64 R24, [R1+0x10d0] ;  /* 0x0010d00001187983 */ /* 0x001f280000300a00 */
[----:B------:R0:W-:Y:S04]  /*2bb0*/  STL.64 [R1+0x588], R44 ;  /* 0x0005882c01007387 */ /* 0x0001e80000100a00 */
[----:B------:R1:W-:Y:S01]  /*2bc0*/  STL.64 [R1+0x580], R40 ;  /* 0x0005802801007387 */ /* 0x0003e20000100a00 */
[----:B------:R-:W-:-:S03]  /*2bd0*/  IMAD R2, R124, 0x1a, RZ ;  /* 0x0000001a7c027824 */ /* 0x000fc600078e02ff */
[----:B------:R-:W-:Y:S01]  /*2be0*/  STL [R1+0x670], R28 ;  /* 0x0006701c01007387 */ /* 0x000fe20000100800 */
[----:B------:R-:W-:Y:S02]  /*2bf0*/  PRMT R38, RZ, 0x7610, R38 ;  /* 0x00007610ff267816 */ /* 0x000fe40000000026 */
[----:B------:R-:W-:Y:S01]  /*2c00*/  PRMT R39, RZ, 0x7610, R39 ;  /* 0x00007610ff277816 */ /* 0x000fe20000000027 */
[----:B0-----:R-:W-:-:S04]  /*2c10*/  IMAD.WIDE R44, R2, 0x2, R72 ;  /* 0x00000002022c7825 */ /* 0x001fc800078e0248 */
[----:B-1----:R-:W-:Y:S01]  /*2c20*/  IMAD.WIDE R40, R2, 0x2, R70 ;  /* 0x0000000202287825 */ /* 0x002fe200078e0246 */
[----:B------:R-:W4:Y:S04]  /*2c30*/  @!P3 LDG.E.U16 R39, desc[UR6][R44.64] ;  /* 0x000000062c27b981 */ /* 0x000f28000c1e1500 */
[----:B------:R-:W4:Y:S04]  /*2c40*/  @!P3 LDG.E.U16 R38, desc[UR6][R40.64] ;  /* 0x000000062826b981 */ /* 0x000f28000c1e1500 */
[----:B--2---:R0:W-:Y:S02]  /*2c50*/  STL [R1+0x674], R29 ;  /* 0x0006741d01007387 */ /* 0x0041e40000100800 */
[----:B0-----:R-:W-:-:S05]  /*2c60*/  IMAD.WIDE R28, R0, 0x2, R72 ;  /* 0x00000002001c7825 */ /* 0x001fca00078e0248 */
[----:B------:R-:W2:Y:S01]  /*2c70*/  @!P2 LDG.E.U16 R107, desc[UR6][R28.64] ;  /* 0x000000061c6ba981 */ /* 0x000ea2000c1e1500 */
[----:B------:R-:W-:-:S03]  /*2c80*/  PRMT R103, RZ, 0x7610, R103 ;  /* 0x00007610ff677816 */ /* 0x000fc60000000067 */
[----:B---3--:R-:W-:Y:S01]  /*2c90*/  STL [R1+0x678], R108 ;  /* 0x0006786c01007387 */ /* 0x008fe20000100800 */
[----:B------:R-:W-:-:S03]  /*2ca0*/  VIADD R3, R74, 0xffffffd5 ;  /* 0xffffffd54a037836 */ /* 0x000fc60000000000 */
[----:B----4-:R0:W-:Y:S02]  /*2cb0*/  STL [R1+0x67c], R109 ;  /* 0x00067c6d01007387 */ /* 0x0101e40000100800 */
[----:B0-----:R-:W-:-:S04]  /*2cc0*/  IMAD.WIDE R108, R0, 0x2, R70 ;  /* 0x00000002006c7825 */ /* 0x001fc800078e0246 */
[----:B------:R-:W-:Y:S01]  /*2cd0*/  VIADD R0, R74, 0xffffffbd ;  /* 0xffffffbd4a007836 */ /* 0x000fe20000000000 */
[----:B------:R0:W-:Y:S04]  /*2ce0*/  STL.64 [R1+0x508], R28 ;  /* 0x0005081c01007387 */ /* 0x0001e80000100a00 */
[----:B------:R-:W-:Y:S01]  /*2cf0*/  ISETP.GE.U32.AND P3, PT, R0, 0x7fffff3e, PT ;  /* 0x7fffff3e0000780c */ /* 0x000fe20003f66070 */
[----:B------:R-:W-:Y:S01]  /*2d00*/  IMAD R0, R124, 0x22, RZ ;  /* 0x000000227c007824 */ /* 0x000fe200078e02ff */
[----:B------:R1:W-:Y:S01]  /*2d10*/  STL.64 [R1+0x500], R108 ;  /* 0x0005006c01007387 */ /* 0x0003e20000100a00 */
[----:B------:R-:W-:-:S03]  /*2d20*/  ISETP.GE.U32.AND P6, PT, R3, 0x7fffff56, PT ;  /* 0x7fffff560300780c */ /* 0x000fc60003fc6070 */
[----:B------:R1:W3:Y:S04]  /*2d30*/  @!P2 LDG.E.U16 R103, desc[UR6][R108.64] ;  /* 0x000000066c67a981 */ /* 0x0002e8000c1e1500 */
[----:B0-----:R-:W4:Y:S01]  /*2d40*/  LDL.LU.64 R28, [R1+0x10c8] ;  /* 0x0010c800011c7983 */ /* 0x001f220000300a00 */
[----:B------:R-:W-:Y:S02]  /*2d50*/  IMAD R2, R124, 0x2a, RZ ;  /* 0x0000002a7c027824 */ /* 0x000fe400078e02ff */
[----:B-1----:R-:W-:Y:S01]  /*2d60*/  IMAD.WIDE R108, R0, 0x2, R72 ;  /* 0x00000002006c7825 */ /* 0x002fe200078e0248 */
[----:B------:R-:W-:Y:S02]  /*2d70*/  PRMT R34, RZ, 0x7610, R34 ;  /* 0x00007610ff227816 */ /* 0x000fe40000000022 */
[----:B------:R-:W-:Y:S01]  /*2d80*/  PRMT R35, RZ, 0x7610, R35 ;  /* 0x00007610ff237816 */ /* 0x000fe20000000023 */
[----:B------:R-:W-:-:S05]  /*2d90*/  VIADD R3, R74, 0xffffffc5 ;  /* 0xffffffc54a037836 */ /* 0x000fca0000000000 */
[----:B------:R-:W-:Y:S02]  /*2da0*/  ISETP.GE.U32.AND P2, PT, R3, 0x7fffff46, PT ;  /* 0x7fffff460300780c */ /* 0x000fe40003f46070 */
[----:B------:R-:W-:Y:S02]  /*2db0*/  PRMT R102, RZ, 0x7610, R102 ;  /* 0x00007610ff667816 */ /* 0x000fe40000000066 */
[----:B------:R-:W-:Y:S02]  /*2dc0*/  PRMT R43, RZ, 0x7610, R43 ;  /* 0x00007610ff2b7816 */ /* 0x000fe4000000002b */
[----:B------:R-:W-:Y:S02]  /*2dd0*/  PRMT R36, RZ, 0x7610, R36 ;  /* 0x00007610ff247816 */ /* 0x000fe40000000024 */
[----:B------:R-:W-:Y:S01]  /*2de0*/  PRMT R37, RZ, 0x7610, R37 ;  /* 0x00007610ff257816 */ /* 0x000fe20000000025 */
[----:B------:R-:W3:Y:S04]  /*2df0*/  @!P5 LDG.E.U16 R102, desc[UR6][R108.64] ;  /* 0x000000066c66d981 */ /* 0x000ee8000c1e1500 */
[----:B--2---:R0:W-:Y:S04]  /*2e00*/  STL [R1+0x4b4], R107 ;  /* 0x0004b46b01007387 */ /* 0x0041e80000100800 */
[----:B0-----:R-:W2:Y:S04]  /*2e10*/  LDL.LU R107, [R1+0x10c0] ;  /* 0x0010c000016b7983 */ /* 0x001ea80000300800 */
[----:B------:R0:W-:Y:S04]  /*2e20*/  STL.64 [R1+0x488], R44 ;  /* 0x0004882c01007387 */ /* 0x0001e80000100a00 */
[----:B------:R1:W-:Y:S04]  /*2e30*/  STL.64 [R1+0x480], R40 ;  /* 0x0004802801007387 */ /* 0x0003e80000100a00 */
[----:B------:R-:W-:Y:S04]  /*2e40*/  STL.64 [R1+0x408], R108 ;  /* 0x0004086c01007387 */ /* 0x000fe80000100a00 */
[----:B------:R-:W-:Y:S01]  /*2e50*/  STL [R1+0x438], R38 ;  /* 0x0004382601007387 */ /* 0x000fe20000100800 */
[----:B0-----:R-:W-:-:S03]  /*2e60*/  IMAD.WIDE R44, R0, 0x2, R70 ;  /* 0x00000002002c7825 */ /* 0x001fc600078e0246 */
[----:B------:R0:W-:Y:S01]  /*2e70*/  STL [R1+0x43c], R39 ;  /* 0x00043c2701007387 */ /* 0x0001e20000100800 */
[----:B-1----:R-:W-:-:S03]  /*2e80*/  IMAD.WIDE R40, R2, 0x2, R72 ;  /* 0x0000000202287825 */ /* 0x002fc600078e0248 */
[----:B------:R-:W2:Y:S01]  /*2e90*/  @!P5 LDG.E.U16 R43, desc[UR6][R44.64] ;  /* 0x000000062c2bd981 */ /* 0x000ea2000c1e1500 */
[----:B------:R-:W-:-:S03]  /*2ea0*/  VIADD R0, R74, 0xffffffad ;  /* 0xffffffad4a007836 */ /* 0x000fc60000000000 */
[----:B------:R1:W2:Y:S01]  /*2eb0*/  @!P6 LDG.E.U16 R35, desc[UR6][R40.64] ;  /* 0x000000062823e981 */ /* 0x0002a2000c1e1500 */
[----:B0-----:R-:W-:-:S05]  /*2ec0*/  IMAD.WIDE R38, R2, 0x2, R70 ;  /* 0x0000000202267825 */ /* 0x001fca00078e0246 */
[----:B------:R0:W2:Y:S01]  /*2ed0*/  @!P6 LDG.E.U16 R34, desc[UR6][R38.64] ;  /* 0x000000062622e981 */ /* 0x0000a2000c1e1500 */
[----:B------:R-:W-:Y:S01]  /*2ee0*/  ISETP.GE.U32.AND P6, PT, R0, 0x7fffff2e, PT ;  /* 0x7fffff2e0000780c */ /* 0x000fe20003fc6070 */
[C---:B------:R-:W-:Y:S02]  /*2ef0*/  IMAD R2, R124.reuse, 0x3a, RZ ;  /* 0x0000003a7c027824 */ /* 0x040fe400078e02ff */
[----:B------:R-:W-:Y:S01]  /*2f00*/  STL.64 [R1+0x400], R44 ;  /* 0x0004002c01007387 */ /* 0x000fe20000100a00 */
[----:B------:R-:W-:-:S03]  /*2f10*/  IMAD R0, R124, 0x32, RZ ;  /* 0x000000327c007824 */ /* 0x000fc600078e02ff */
[----:B------:R1:W-:Y:S04]  /*2f20*/  STL.64 [R1+0x388], R40 ;  /* 0x0003882801007387 */ /* 0x0003e80000100a00 */
[----:B------:R0:W-:Y:S01]  /*2f30*/  STL.64 [R1+0x380], R38 ;  /* 0x0003802601007387 */ /* 0x0001e20000100a00 */
[----:B-1----:R-:W-:-:S04]  /*2f40*/  IMAD.WIDE R40, R0, 0x2, R70 ;  /* 0x0000000200287825 */ /* 0x002fc800078e0246 */
[--C-:B0-----:R-:W-:Y:S01]  /*2f50*/  IMAD.WIDE R38, R2, 0x2, R72.reuse ;  /* 0x0000000202267825 */ /* 0x101fe200078e0248 */
[----:B------:R0:W4:Y:S04]  /*2f60*/  @!P0 LDG.E.U16 R37, desc[UR6][R40.64] ;  /* 0x0000000628258981 */ /* 0x000128000c1e1500 */
[----:B------:R1:W4:Y:S01]  /*2f70*/  @!P2 LDG.E.U16 R36, desc[UR6][R38.64] ;  /* 0x000000062624a981 */ /* 0x000322000c1e1500 */
[----:B------:R-:W-:-:S03]  /*2f80*/  IMAD.WIDE R44, R0, 0x2, R72 ;  /* 0x00000002002c7825 */ /* 0x000fc600078e0248 */
[----:B---3--:R-:W-:Y:S01]  /*2f90*/  STL [R1+0x4b0], R103 ;  /* 0x0004b06701007387 */ /* 0x008fe20000100800 */
[C---:B------:R-:W-:Y:S01]  /*2fa0*/  VIADD R3, R74.reuse, 0xffffffb5 ;  /* 0xffffffb54a037836 */ /* 0x040fe20000000000 */
[----:B------:R-:W-:Y:S02]  /*2fb0*/  PRMT R23, RZ, 0x7610, R23 ;  /* 0x00007610ff177816 */ /* 0x000fe40000000017 */
[----:B------:R-:W-:Y:S01]  /*2fc0*/  STL.64 [R1+0x308], R44 ;  /* 0x0003082c01007387 */ /* 0x000fe20000100a00 */
[----:B------:R-:W-:Y:S01]  /*2fd0*/  VIADD R0, R74, 0xffffff9d ;  /* 0xffffff9d4a007836 */ /* 0x000fe20000000000 */
[----:B------:R-:W-:Y:S02]  /*2fe0*/  ISETP.GE.U32.AND P5, PT, R3, 0x7fffff36, PT ;  /* 0x7fffff360300780c */ /* 0x000fe40003fa6070 */
[----:B------:R-:W-:Y:S02]  /*2ff0*/  PRMT R123, RZ, 0x7610, R123 ;  /* 0x00007610ff7b7816 */ /* 0x000fe4000000007b */
[----:B------:R-:W-:-:S02]  /*3000*/  PRMT R121, RZ, 0x7610, R121 ;  /* 0x00007610ff797816 */ /* 0x000fc40000000079 */
[----:B------:R-:W-:Y:S02]  /*3010*/  PRMT R120, RZ, 0x7610, R120 ;  /* 0x00007610ff787816 */ /* 0x000fe40000000078 */
[----:B------:R-:W-:Y:S02]  /*3020*/  PRMT R122, RZ, 0x7610, R122 ;  /* 0x00007610ff7a7816 */ /* 0x000fe4000000007a */
[----:B------:R-:W-:Y:S02]  /*3030*/  PRMT R42, RZ, 0x7610, R42 ;  /* 0x00007610ff2a7816 */ /* 0x000fe4000000002a */
[----:B------:R-:W-:-:S04]  /*3040*/  PRMT R119, RZ, 0x7610, R119 ;  /* 0x00007610ff777816 */ /* 0x000fc80000000077 */
[----:B------:R-:W3:Y:S04]  /*3050*/  @!P0 LDG.E.U16 R42, desc[UR6][R44.64] ;  /* 0x000000062c2a8981 */ /* 0x000ee8000c1e1500 */
[----:B--2---:R-:W-:Y:S04]  /*3060*/  STL [R1+0x40], R34 ;  /* 0x0000402201007387 */ /* 0x004fe80000100800 */
[----:B------:R2:W-:Y:S04]  /*3070*/  STL [R1+0x44], R35 ;  /* 0x0000442301007387 */ /* 0x0005e80000100800 */
[----:B------:R0:W-:Y:S01]  /*3080*/  STL.64 [R1+0x300], R40 ;  /* 0x0003002801007387 */ /* 0x0001e20000100a00 */
[----:B--2---:R-:W-:-:S03]  /*3090*/  IMAD.WIDE R34, R2, 0x2, R70 ;  /* 0x0000000202227825 */ /* 0x004fc600078e0246 */
[----:B------:R1:W-:Y:S04]  /*30a0*/  STL.64 [R1+0x288], R38 ;  /* 0x0002882601007387 */ /* 0x0003e80000100a00 */
[----:B------:R2:W3:Y:S01]  /*30b0*/  @!P2 LDG.E.U16 R23, desc[UR6][R34.64] ;  /* 0x000000062217a981 */ /* 0x0004e2000c1e1500 */
[----:B------:R-:W-:Y:S01]  /*30c0*/  ISETP.GE.U32.AND P2, PT, R0, 0x7fffff1e, PT ;  /* 0x7fffff1e0000780c */ /* 0x000fe20003f46070 */
[C---:B------:R-:W-:Y:S02]  /*30d0*/  IMAD R0, R124.reuse, 0x42, RZ ;  /* 0x000000427c007824 */ /* 0x040fe400078e02ff */
[----:B------:R2:W-:Y:S01]  /*30e0*/  STL.64 [R1+0x280], R34 ;  /* 0x0002802201007387 */ /* 0x0005e20000100a00 */
[----:B------:R-:W-:-:S03]  /*30f0*/  IMAD R2, R124, 0x4a, RZ ;  /* 0x0000004a7c027824 */ /* 0x000fc600078e02ff */
[----:B------:R-:W-:Y:S01]  /*3100*/  STL [R1+0x4c], R102 ;  /* 0x00004c6601007387 */ /* 0x000fe20000100800 */
[----:B0-----:R-:W-:-:S03]  /*3110*/  IMAD.WIDE R40, R0, 0x2, R72 ;  /* 0x0000000200287825 */ /* 0x001fc600078e0248 */
[----:B------:R-:W-:Y:S01]  /*3120*/  STL [R1+0x48], R43 ;  /* 0x0000482b01007387 */ /* 0x000fe20000100800 */
[----:B-1----:R-:W-:-:S03]  /*3130*/  IMAD.WIDE R38, R0, 0x2, R70 ;  /* 0x0000000200267825 */ /* 0x002fc600078e0246 */
[----:B----4-:R-:W-:Y:S01]  /*3140*/  STL [R1+0x34], R36 ;  /* 0x0000342401007387 */ /* 0x010fe20000100800 */
[----:B--2---:R-:W-:-:S03]  /*3150*/  IMAD.WIDE R34, R2, 0x2, R70 ;  /* 0x0000000202227825 */ /* 0x004fc600078e0246 */
[----:B------:R0:W-:Y:S01]  /*3160*/  STL [R1+0x38], R37 ;  /* 0x0000382501007387 */ /* 0x0001e20000100800 */
[----:B------:R-:W-:-:S03]  /*3170*/  VIADD R0, R74, 0xffffff8d ;  /* 0xffffff8d4a007836 */ /* 0x000fc60000000000 */
[----:B------:R1:W2:Y:S04]  /*3180*/  @!P3 LDG.E.U16 R123, desc[UR6][R40.64] ;  /* 0x00000006287bb981 */ /* 0x0002a8000c1e1500 */
[----:B------:R-:W4:Y:S01]  /*3190*/  @!P5 LDG.E.U16 R120, desc[UR6][R34.64] ;  /* 0x000000062278d981 */ /* 0x000f22000c1e1500 */
[----:B0-----:R-:W-:-:S03]  /*31a0*/  IMAD.WIDE R36, R2, 0x2, R72 ;  /* 0x0000000202247825 */ /* 0x001fc600078e0248 */
[----:B------:R0:W3:Y:S04]  /*31b0*/  @!P3 LDG.E.U16 R122, desc[UR6][R38.64] ;  /* 0x00000006267ab981 */ /* 0x0000e8000c1e1500 */
[----:B------:R0:W4:Y:S01]  /*31c0*/  @!P5 LDG.E.U16 R121, desc[UR6][R36.64] ;  /* 0x000000062479d981 */ /* 0x000122000c1e1500 */
[----:B------:R-:W-:Y:S01]  /*31d0*/  ISETP.GE.U32.AND P5, PT, R0, 0x7fffff0e, PT ;  /* 0x7fffff0e0000780c */ /* 0x000fe20003fa6070 */
[----:B------:R-:W-:Y:S02]  /*31e0*/  IMAD R0, R124, 0x52, RZ ;  /* 0x000000527c007824 */ /* 0x000fe400078e02ff */
[----:B------:R1:W-:Y:S02]  /*31f0*/  STL.64 [R1+0x208], R40 ;  /* 0x0002082801007387 */ /* 0x0003e40000100a00 */
[----:B-1----:R-:W-:-:S05]  /*3200*/  IMAD.WIDE R40, R0, 0x2, R72 ;  /* 0x0000000200287825 */ /* 0x002fca00078e0248 */
[----:B------:R-:W4:Y:S01]  /*3210*/  @!P6 LDG.E.U16 R119, desc[UR6][R40.64] ;  /* 0x000000062877e981 */ /* 0x000f22000c1e1500 */
[----:B------:R-:W-:-:S05]  /*3220*/  VIADD R3, R74, 0xffffffa5 ;  /* 0xffffffa54a037836 */ /* 0x000fca0000000000 */
[----:B------:R-:W-:Y:S01]  /*3230*/  ISETP.GE.U32.AND P0, PT, R3, 0x7fffff26, PT ;  /* 0x7fffff260300780c */ /* 0x000fe20003f06070 */
[----:B------:R0:W-:Y:S01]  /*3240*/  STL.64 [R1+0x200], R38 ;  /* 0x0002002601007387 */ /* 0x0001e20000100a00 */
[----:B------:R-:W-:Y:S01]  /*3250*/  IMAD R2, R124, 0x5a, RZ ;  /* 0x0000005a7c027824 */ /* 0x000fe200078e02ff */
[----:B------:R-:W-:Y:S02]  /*3260*/  PRMT R117, RZ, 0x7610, R117 ;  /* 0x00007610ff757816 */ /* 0x000fe40000000075 */
[----:B------:R-:W-:Y:S01]  /*3270*/  PRMT R116, RZ, 0x7610, R116 ;  /* 0x00007610ff747816 */ /* 0x000fe20000000074 */
[----:B------:R-:W-:Y:S02]  /*3280*/  VIADD R3, R74, 0xffffff95 ;  /* 0xffffff954a037836 */ /* 0x000fe40000000000 */
[----:B0-----:R-:W-:-:S04]  /*3290*/  IMAD.WIDE R38, R0, 0x2, R70 ;  /* 0x0000000200267825 */ /* 0x001fc800078e0246 */
[C---:B------:R-:W-:Y:S01]  /*32a0*/  VIADD R0, R74.reuse, 0xfffffffc ;  /* 0xfffffffc4a007836 */ /* 0x040fe20000000000 */
[----:B------:R-:W-:Y:S02]  /*32b0*/  PRMT R118, RZ, 0x7610, R118 ;  /* 0x00007610ff767816 */ /* 0x000fe40000000076 */
[----:B------:R-:W-:Y:S01]  /*32c0*/  ISETP.GE.U32.AND P3, PT, R3, 0x7fffff16, PT ;  /* 0x7fffff160300780c */ /* 0x000fe20003f66070 */
[----:B------:R-:W-:Y:S01]  /*32d0*/  VIADD R3, R74, 0xffffff85 ;  /* 0xffffff854a037836 */ /* 0x000fe20000000000 */
[----:B------:R-:W-:Y:S02]  /*32e0*/  PRMT R114, RZ, 0x7610, R114 ;  /* 0x00007610ff727816 */ /* 0x000fe40000000072 */
[----:B------:R-:W4:Y:S01]  /*32f0*/  @!P6 LDG.E.U16 R118, desc[UR6][R38.64] ;  /* 0x000000062676e981 */ /* 0x000f22000c1e1500 */
[----:B------:R-:W-:Y:S02]  /*3300*/  PRMT R115, RZ, 0x7610, R115 ;  /* 0x00007610ff737816 */ /* 0x000fe40000000073 */
[----:B------:R-:W-:-:S02]  /*3310*/  ISETP.GE.U32.AND P6, PT, R3, 0x7fffff06, PT ;  /* 0x7fffff060300780c */ /* 0x000fc40003fc6070 */
[----:B------:R-:W-:Y:S02]  /*3320*/  PRMT R3, RZ, 0x7610, R3 ;  /* 0x00007610ff037816 */ /* 0x000fe40000000003 */
[----:B------:R-:W-:Y:S02]  /*3330*/  PRMT R22, RZ, 0x7610, R22 ;  /* 0x00007610ff167816 */ /* 0x000fe40000000016 */
[----:B------:R-:W-:Y:S02]  /*3340*/  PRMT R20, RZ, 0x7610, R20 ;  /* 0x00007610ff147816 */ /* 0x000fe40000000014 */
[----:B------:R-:W-:Y:S01]  /*3350*/  PRMT R21, RZ, 0x7610, R21 ;  /* 0x00007610ff157816 */ /* 0x000fe20000000015 */
[----:B--2---:R-:W-:Y:S04]  /*3360*/  STL [R1+0x1070], R123 ;  /* 0x0010707b01007387 */ /* 0x004fe80000100800 */
[----:B------:R0:W-:Y:S04]  /*3370*/  STL.64 [R1+0x188], R36 ;  /* 0x0001882401007387 */ /* 0x0001e80000100a00 */
[----:B------:R1:W-:Y:S04]  /*3380*/  STL.64 [R1+0x180], R34 ;  /* 0x0001802201007387 */ /* 0x0003e80000100a00 */
[----:B---3--:R-:W-:Y:S01]  /*3390*/  STL [R1+0x1074], R122 ;  /* 0x0010747a01007387 */ /* 0x008fe20000100800 */
[----:B0-----:R-:W-:-:S03]  /*33a0*/  IMAD.WIDE R36, R2, 0x2, R72 ;  /* 0x0000000202247825 */ /* 0x001fc600078e0248 */
[----:B------:R-:W-:Y:S01]  /*33b0*/  STL [R1+0x3c], R42 ;  /* 0x00003c2a01007387 */ /* 0x000fe20000100800 */
[----:B-1----:R-:W-:-:S03]  /*33c0*/  IMAD.WIDE R34, R2, 0x2, R70 ;  /* 0x0000000202227825 */ /* 0x002fc600078e0246 */
[----:B----4-:R-:W-:Y:S04]  /*33d0*/  STL [R1+0x1078], R121 ;  /* 0x0010787901007387 */ /* 0x010fe80000100800 */
[----:B------:R-:W-:Y:S04]  /*33e0*/  STL [R1+0x107c], R120 ;  /* 0x00107c7801007387 */ /* 0x000fe80000100800 */
[----:B------:R0:W2:Y:S04]  /*33f0*/  @!P0 LDG.E.U16 R117, desc[UR6][R36.64] ;  /* 0x0000000624758981 */ /* 0x0000a8000c1e1500 */
[----:B------:R1:W3:Y:S01]  /*3400*/  @!P0 LDG.E.U16 R116, desc[UR6][R34.64] ;  /* 0x0000000622748981 */ /* 0x0002e2000c1e1500 */
[----:B------:R-:W-:Y:S01]  /*3410*/  ISETP.GE.U32.AND P0, PT, R0, 0x7fffff7d, PT ;  /* 0x7fffff7d0000780c */ /* 0x000fe20003f06070 */
[----:B------:R-:W-:-:S02]  /*3420*/  IMAD R0, R124, 0x62, RZ ;  /* 0x000000627c007824 */ /* 0x000fc400078e02ff */
[----:B------:R-:W-:Y:S04]  /*3430*/  STL [R1+0x30], R23 ;  /* 0x0000301701007387 */ /* 0x000fe80000100800 */
[----:B------:R-:W-:Y:S04]  /*3440*/  STL.64 [R1+0x108], R40 ;  /* 0x0001082801007387 */ /* 0x000fe80000100a00 */
[----:B------:R-:W-:Y:S04]  /*3450*/  STL.64 [R1+0x100], R38 ;  /* 0x0001002601007387 */ /* 0x000fe80000100a00 */
[----:B------:R-:W-:Y:S04]  /*3460*/  STL [R1+0x1080], R119 ;  /* 0x0010807701007387 */ /* 0x000fe80000100800 */
[----:B------:R0:W-:Y:S04]  /*3470*/  STL.64 [R1+0x88], R36 ;  /* 0x0000882401007387 */ /* 0x0001e80000100a00 */
[----:B------:R1:W-:Y:S01]  /*3480*/  STL.64 [R1+0x80], R34 ;  /* 0x0000802201007387 */ /* 0x0003e20000100a00 */
[----:B0-----:R-:W-:-:S04]  /*3490*/  IMAD.WIDE R36, R0, 0x2, R72 ;  /* 0x0000000200247825 */ /* 0x001fc800078e0248 */
[----:B-1----:R-:W-:Y:S01]  /*34a0*/  IMAD.WIDE R34, R0, 0x2, R70 ;  /* 0x0000000200227825 */ /* 0x002fe200078e0246 */
[----:B------:R-:W-:Y:S04]  /*34b0*/  STL.64 [R1+0x8], R36 ;  /* 0x0000082401007387 */ /* 0x000fe80000100a00 */
[----:B------:R0:W-:Y:S01]  /*34c0*/  STL.64 [R1], R34 ;  /* 0x0000002201007387 */ /* 0x0001e20000100a00 */
[----:B------:R-:W-:-:S03]  /*34d0*/  IMAD R38, R124, 0x72, RZ ;  /* 0x000000727c267824 */ /* 0x000fc600078e02ff */
[----:B------:R0:W4:Y:S01]  /*34e0*/  @!P2 LDG.E.U16 R114, desc[UR6][R34.64] ;  /* 0x000000062272a981 */ /* 0x000122000c1e1500 */
[----:B------:R-:W-:-:S03]  /*34f0*/  IMAD.WIDE R40, R38, 0x2, R72 ;  /* 0x0000000226287825 */ /* 0x000fc600078e0248 */
[----:B------:R1:W2:Y:S01]  /*3500*/  @!P2 LDG.E.U16 R115, desc[UR6][R36.64] ;  /* 0x000000062473a981 */ /* 0x0002a2000c1e1500 */
[----:B0-----:R-:W-:-:S03]  /*3510*/  IMAD R34, R124, 0x7a, RZ ;  /* 0x0000007a7c227824 */ /* 0x001fc600078e02ff */
[----:B------:R-:W2:Y:S01]  /*3520*/  @!P5 LDG.E.U16 R22, desc[UR6][R40.64] ;  /* 0x000000062816d981 */ /* 0x000ea2000c1e1500 */
[----:B-1----:R-:W-:-:S04]  /*3530*/  IMAD.WIDE R36, R34, 0x2, R72 ;  /* 0x0000000222247825 */ /* 0x002fc800078e0248 */
[--C-:B------:R-:W-:Y:S01]  /*3540*/  IMAD.WIDE R34, R34, 0x2, R70.reuse ;  /* 0x0000000222227825 */ /* 0x100fe200078e0246 */
[----:B------:R-:W2:Y:S03]  /*3550*/  @!P6 LDG.E.U16 R20, desc[UR6][R36.64] ;  /* 0x000000062414e981 */ /* 0x000ea6000c1e1500 */
[----:B------:R-:W-:Y:S01]  /*3560*/  IMAD.WIDE R38, R38, 0x2, R70 ;  /* 0x0000000226267825 */ /* 0x000fe200078e0246 */
[----:B------:R-:W2:Y:S04]  /*3570*/  @!P6 LDG.E.U16 R3, desc[UR6][R34.64] ;  /* 0x000000062203e981 */ /* 0x000ea8000c1e1500 */
[----:B------:R-:W3:Y:S01]  /*3580*/  @!P5 LDG.E.U16 R21, desc[UR6][R38.64] ;  /* 0x000000062615d981 */ /* 0x000ee2000c1e1500 */
[----:B------:R-:W-:-:S04]  /*3590*/  IMAD R42, R124, 0x6a, RZ ;  /* 0x0000006a7c2a7824 */ /* 0x000fc800078e02ff */
[----:B------:R-:W-:-:S04]  /*35a0*/  IMAD.WIDE R44, R42, 0x2, R72 ;  /* 0x000000022a2c7825 */ /* 0x000fc800078e0248 */
[----:B------:R-:W-:Y:S01]  /*35b0*/  IMAD.WIDE R42, R42, 0x2, R70 ;  /* 0x000000022a2a7825 */ /* 0x000fe200078e0246 */
[----:B------:R-:W-:Y:S04]  /*35c0*/  STL [R1+0xe90], R44 ;  /* 0x000e902c01007387 */ /* 0x000fe80000100800 */
[----:B------:R-:W-:Y:S04]  /*35d0*/  STL [R1+0xfc0], R44 ;  /* 0x000fc02c01007387 */ /* 0x000fe80000100800 */
[----:B------:R-:W-:Y:S04]  /*35e0*/  STL [R1+0xe8c], R45 ;  /* 0x000e8c2d01007387 */ /* 0x000fe80000100800 */
[----:B------:R-:W-:Y:S04]  /*35f0*/  STL [R1+0xfc4], R45 ;  /* 0x000fc42d01007387 */ /* 0x000fe80000100800 */
[----:B------:R-:W-:Y:S04]  /*3600*/  STL [R1+0xe98], R42 ;  /* 0x000e982a01007387 */ /* 0x000fe80000100800 */
[----:B------:R-:W-:Y:S04]  /*3610*/  STL [R1+0xfc8], R42 ;  /* 0x000fc82a01007387 */ /* 0x000fe80000100800 */
[----:B------:R-:W-:Y:S01]  /*3620*/  STL [R1+0xe94], R43 ;  /* 0x000e942b01007387 */ /* 0x000fe20000100800 */
[----:B------:R-:W-:-:S03]  /*3630*/  PRMT R113, RZ, 0x7610, R113 ;  /* 0x00007610ff717816 */ /* 0x000fc60000000071 */
[----:B------:R-:W-:Y:S01]  /*3640*/  STL [R1+0xfcc], R43 ;  /* 0x000fcc2b01007387 */ /* 0x000fe20000100800 */
[----:B------:R-:W-:Y:S01]  /*3650*/  PRMT R112, RZ, 0x7610, R112 ;  /* 0x00007610ff707816 */ /* 0x000fe20000000070 */
[C---:B------:R-:W-:Y:S02]  /*3660*/  VIADD R2, R74.reuse, 0xfffffff4 ;  /* 0xfffffff44a027836 */ /* 0x040fe40000000000 */
[----:B------:R-:W-:Y:S01]  /*3670*/  STL [R1+0xea0], R40 ;  /* 0x000ea02801007387 */ /* 0x000fe20000100800 */
[----:B------:R-:W-:-:S03]  /*3680*/  VIADD R0, R74, 0xffffffec ;  /* 0xffffffec4a007836 */ /* 0x000fc60000000000 */
[----:B------:R-:W-:Y:S04]  /*3690*/  STL [R1+0xfd0], R40 ;  /* 0x000fd02801007387 */ /* 0x000fe80000100800 */
[----:B------:R-:W-:Y:S04]  /*36a0*/  STL [R1+0xe9c], R41 ;  /* 0x000e9c2901007387 */ /* 0x000fe80000100800 */
[----:B------:R-:W-:Y:S01]  /*36b0*/  STL [R1+0xfd4], R41 ;  /* 0x000fd42901007387 */ /* 0x000fe20000100800 */
[----:B------:R-:W-:-:S03]  /*36c0*/  ISETP.GE.U32.AND P2, PT, R2, 0x7fffff75, PT ;  /* 0x7fffff750200780c */ /* 0x000fc60003f46070 */
[----:B------:R-:W-:Y:S01]  /*36d0*/  STL [R1+0xeb0], R38 ;  /* 0x000eb02601007387 */ /* 0x000fe20000100800 */
[----:B------:R-:W-:-:S03]  /*36e0*/  VIADD R2, R74, 0xffffffe4 ;  /* 0xffffffe44a027836 */ /* 0x000fc60000000000 */
[----:B------:R-:W-:Y:S04]  /*36f0*/  STL [R1+0xfd8], R38 ;  /* 0x000fd82601007387 */ /* 0x000fe80000100800 */
[----:B------:R-:W-:Y:S04]  /*3700*/  STL [R1+0xeac], R39 ;  /* 0x000eac2701007387 */ /* 0x000fe80000100800 */
[----:B------:R-:W-:Y:S04]  /*3710*/  STL [R1+0xfdc], R39 ;  /* 0x000fdc2701007387 */ /* 0x000fe80000100800 */
[----:B------:R-:W4:Y:S04]  /*3720*/  @!P3 LDG.E.U16 R113, desc[UR6][R44.64] ;  /* 0x000000062c71b981 */ /* 0x000f28000c1e1500 */
[----:B------:R-:W4:Y:S01]  /*3730*/  @!P3 LDG.E.U16 R112, desc[UR6][R42.64] ;  /* 0x000000062a70b981 */ /* 0x000f22000c1e1500 */
[----:B------:R-:W-:Y:S01]  /*3740*/  ISETP.GE.U32.AND P3, PT, R0, 0x7fffff6d, PT ;  /* 0x7fffff6d0000780c */ /* 0x000fe20003f66070 */
[----:B------:R-:W-:-:S02]  /*3750*/  VIADD R0, R74, 0xffffffdc ;  /* 0xffffffdc4a007836 */ /* 0x000fc40000000000 */
[----:B------:R-:W-:Y:S04]  /*3760*/  STL [R1+0xeb8], R36 ;  /* 0x000eb82401007387 */ /* 0x000fe80000100800 */
[----:B------:R-:W-:Y:S01]  /*3770*/  STL [R1+0xfe0], R36 ;  /* 0x000fe02401007387 */ /* 0x000fe20000100800 */
[----:B------:R-:W-:-:S03]  /*3780*/  ISETP.GE.U32.AND P5, PT, R2, 0x7fffff65, PT ;  /* 0x7fffff650200780c */ /* 0x000fc60003fa6070 */
[----:B------:R-:W-:Y:S01]  /*3790*/  STL [R1+0xeb4], R37 ;  /* 0x000eb42501007387 */ /* 0x000fe20000100800 */
[----:B------:R-:W-:-:S03]  /*37a0*/  IMAD R2, R124, 0xb, RZ ;  /* 0x0000000b7c027824 */ /* 0x000fc600078e02ff */
[----:B------:R-:W-:Y:S01]  /*37b0*/  STL [R1+0xfe4], R37 ;  /* 0x000fe42501007387 */ /* 0x000fe20000100800 */
[----:B------:R-:W-:-:S03]  /*37c0*/  ISETP.GE.U32.AND P6, PT, R0, 0x7fffff5d, PT ;  /* 0x7fffff5d0000780c */ /* 0x000fc60003fc6070 */
[----:B------:R-:W-:Y:S01]  /*37d0*/  STL [R1+0xec4], R34 ;  /* 0x000ec42201007387 */ /* 0x000fe20000100800 */
[----:B------:R-:W-:-:S03]  /*37e0*/  IMAD R0, R124, 0x3, RZ ;  /* 0x000000037c007824 */ /* 0x000fc600078e02ff */
[----:B------:R-:W-:Y:S01]  /*37f0*/  STL [R1+0xfe8], R34 ;  /* 0x000fe82201007387 */ /* 0x000fe20000100800 */
[----:B------:R-:W-:-:S03]  /*3800*/  PRMT R18, RZ, 0x7610, R18 ;  /* 0x00007610ff127816 */ /* 0x000fc60000000012 */
[----:B------:R-:W-:Y:S01]  /*3810*/  STL [R1+0xebc], R35 ;  /* 0x000ebc2301007387 */ /* 0x000fe20000100800 */
[----:B------:R-:W-:-:S03]  /*3820*/  PRMT R19, RZ, 0x7610, R19 ;  /* 0x00007610ff137816 */ /* 0x000fc60000000013 */
[----:B------:R-:W-:Y:S01]  /*3830*/  STL [R1+0xfec], R35 ;  /* 0x000fec2301007387 */ /* 0x000fe20000100800 */
[C---:B------:R-:W-:Y:S01]  /*3840*/  IMAD.WIDE R102, R2.reuse, 0x2, R70 ;  /* 0x0000000202667825 */ /* 0x040fe200078e0246 */
[----:B------:R-:W-:Y:S02]  /*3850*/  PRMT R110, RZ, 0x7610, R110 ;  /* 0x00007610ff6e7816 */ /* 0x000fe4000000006e */
[----:B------:R-:W-:Y:S01]  /*3860*/  PRMT R111, RZ, 0x7610, R111 ;  /* 0x00007610ff6f7816 */ /* 0x000fe2000000006f */
[--C-:B------:R-:W-:Y:S01]  /*3870*/  IMAD.WIDE R108, R2, 0x2, R72.reuse ;  /* 0x00000002026c7825 */ /* 0x100fe200078e0248 */
[----:B------:R-:W4:Y:S04]  /*3880*/  @!P2 LDG.E.U16 R18, desc[UR6][R102.64] ;  /* 0x000000066612a981 */ /* 0x000f28000c1e1500 */
[----:B------:R0:W4:Y:S04]  /*3890*/  @!P2 LDG.E.U16 R19, desc[UR6][R108.64] ;  /* 0x000000066c13a981 */ /* 0x000128000c1e1500 */
[----:B--2---:R-:W-:Y:S04]  /*38a0*/  STL [R1+0xb0], R3 ;  /* 0x0000b00301007387 */ /* 0x004fe80000100800 */
[----:B------:R1:W-:Y:S04]  /*38b0*/  STL [R1+0xbc], R22 ;  /* 0x0000bc1601007387 */ /* 0x0003e80000100800 */
[----:B------:R-:W-:Y:S04]  /*38c0*/  STL [R1+0xb4], R20 ;  /* 0x0000b41401007387 */ /* 0x000fe80000100800 */
[----:B---3--:R2:W-:Y:S01]  /*38d0*/  STL [R1+0xb8], R21 ;  /* 0x0000b81501007387 */ /* 0x0085e20000100800 */
[----:B-1----:R-:W-:-:S05]  /*38e0*/  IMAD.WIDE R22, R0, 0x2, R72 ;  /* 0x0000000200167825 */ /* 0x002fca00078e0248 */
[----:B------:R-:W3:Y:S01]  /*38f0*/  @!P0 LDG.E.U16 R111, desc[UR6][R22.64] ;  /* 0x00000006166f8981 */ /* 0x000ee2000c1e1500 */
[----:B--2---:R-:W-:-:S05]  /*3900*/  IMAD.WIDE R20, R0, 0x2, R70 ;  /* 0x0000000200147825 */ /* 0x004fca00078e0246 */
[----:B------:R-:W2:Y:S01]  /*3910*/  @!P0 LDG.E.U16 R110, desc[UR6][R20.64] ;  /* 0x00000006146e8981 */ /* 0x000ea2000c1e1500 */
[----:B------:R-:W-:-:S03]  /*3920*/  VIADD R0, R74, 0xffffffcc ;  /* 0xffffffcc4a007836 */ /* 0x000fc60000000000 */
[----:B------:R1:W-:Y:S04]  /*3930*/  STL.64 [R1+0x5f8], R22 ;  /* 0x0005f81601007387 */ /* 0x0003e80000100a00 */
[----:B------:R0:W-:Y:S01]  /*3940*/  STL.64 [R1+0x5f0], R20 ;  /* 0x0005f01401007387 */ /* 0x0001e20000100a00 */
[----:B------:R-:W-:Y:S01]  /*3950*/  ISETP.GE.U32.AND P2, PT, R0, 0x7fffff4d, PT ;  /* 0x7fffff4d0000780c */ /* 0x000fe20003f46070 */
[C---:B------:R-:W-:Y:S02]  /*3960*/  IMAD R0, R124.reuse, 0x13, RZ ;  /* 0x000000137c007824 */ /* 0x040fe400078e02ff */
[----:B-1----:R-:W3:Y:S04]  /*3970*/  LDL.LU.64 R22, [R1+0x10b8] ;  /* 0x0010b80001167983 */ /* 0x002ee80000300a00 */
[----:B0-----:R-:W3:Y:S04]  /*3980*/  LDL.LU.64 R20, [R1+0x10b0] ;  /* 0x0010b00001147983 */ /* 0x001ee80000300a00 */
[----:B------:R0:W-:Y:S04]  /*3990*/  STL.64 [R1+0x578], R108 ;  /* 0x0005786c01007387 */ /* 0x0001e80000100a00 */
[----:B------:R1:W-:Y:S01]  /*39a0*/  STL.64 [R1+0x570], R102 ;  /* 0x0005706601007387 */ /* 0x0003e20000100a00 */
[----:B------:R-:W-:Y:S01]  /*39b0*/  PRMT R120, RZ, 0x7610, R120 ;  /* 0x00007610ff787816 */ /* 0x000fe20000000078 */
[----:B------:R-:W-:Y:S01]  /*39c0*/  IMAD R2, R124, 0x1b, RZ ;  /* 0x0000001b7c027824 */ /* 0x000fe200078e02ff */
[----:B------:R-:W-:-:S02]  /*39d0*/  PRMT R121, RZ, 0x7610, R121 ;  /* 0x00007610ff797816 */ /* 0x000fc40000000079 */
[----:B------:R-:W-:Y:S02]  /*39e0*/  PRMT R100, RZ, 0x7610, R100 ;  /* 0x00007610ff647816 */ /* 0x000fe40000000064 */
[----:B------:R-:W-:Y:S01]  /*39f0*/  PRMT R101, RZ, 0x7610, R101 ;  /* 0x00007610ff657816 */ /* 0x000fe20000000065 */
[----:B0-----:R-:W-:-:S04]  /*3a00*/  IMAD.WIDE R108, R2, 0x2, R72 ;  /* 0x00000002026c7825 */ /* 0x001fc800078e0248 */
[----:B-1----:R-:W-:Y:S01]  /*3a10*/  IMAD.WIDE R102, R2, 0x2, R70 ;  /* 0x0000000202667825 */ /* 0x002fe200078e0246 */
[----:B------:R0:W3:Y:S04]  /*3a20*/  @!P5 LDG.E.U16 R101, desc[UR6][R108.64] ;  /* 0x000000066c65d981 */ /* 0x0000e8000c1e1500 */
[----:B------:R1:W3:Y:S04]  /*3a30*/  @!P5 LDG.E.U16 R100, desc[UR6][R102.64] ;  /* 0x000000066664d981 */ /* 0x0002e8000c1e1500 */
[----:B----4-:R-:W-:Y:S04]  /*3a40*/  STL [R1+0x240], R18 ;  /* 0x0002401201007387 */ /* 0x010fe80000100800 */
[----:B------:R4:W-:Y:S02]  /*3a50*/  STL [R1+0x244], R19 ;  /* 0x0002441301007387 */ /* 0x0009e40000100800 */
[----:B----4-:R-:W-:-:S05]  /*3a60*/  IMAD.WIDE R18, R0, 0x2, R72 ;  /* 0x0000000200127825 */ /* 0x010fca00078e0248 */
[----:B------:R-:W4:Y:S04]  /*3a70*/  @!P3 LDG.E.U16 R121, desc[UR6][R18.64] ;  /* 0x000000061279b981 */ /* 0x000f28000c1e1500 */
[----:B--2---:R-:W-:Y:S04]  /*3a80*/  STL [R1+0x248], R110 ;  /* 0x0002486e01007387 */ /* 0x004fe80000100800 */
[----:B---3--:R2:W-:Y:S02]  /*3a90*/  STL [R1+0x24c], R111 ;  /* 0x00024c6f01007387 */ /* 0x0085e40000100800 */
[----:B--2---:R-:W-:-:S05]  /*3aa0*/  IMAD.WIDE R110, R0, 0x2, R70 ;  /* 0x00000002006e7825 */ /* 0x004fca00078e0246 */
[----:B------:R-:W2:Y:S01]  /*3ab0*/  @!P3 LDG.E.U16 R120, desc[UR6][R110.64] ;  /* 0x000000066e78b981 */ /* 0x000ea2000c1e1500 */
[C---:B------:R-:W-:Y:S02]  /*3ac0*/  VIADD R0, R74.reuse, 0xffffffbc ;  /* 0xffffffbc4a007836 */ /* 0x040fe40000000000 */
[----:B------:R-:W-:Y:S01]  /*3ad0*/  VIADD R3, R74, 0xffffffd4 ;  /* 0xffffffd44a037836 */ /* 0x000fe20000000000 */
[----:B------:R3:W-:Y:S02]  /*3ae0*/  STL.64 [R1+0x4f8], R18 ;  /* 0x0004f81201007387 */ /* 0x0007e40000100a00 */
[----:B------:R-:W-:Y:S01]  /*3af0*/  ISETP.GE.U32.AND P5, PT, R0, 0x7fffff3d, PT ;  /* 0x7fffff3d0000780c */ /* 0x000fe20003fa6070 */
[----:B------:R-:W-:Y:S01]  /*3b00*/  IMAD R0, R124, 0x23, RZ ;  /* 0x000000237c007824 */ /* 0x000fe200078e02ff */
[----:B------:R0:W-:Y:S01]  /*3b10*/  STL.64 [R1+0x4f0], R110 ;  /* 0x0004f06e01007387 */ /* 0x0001e20000100a00 */
[----:B------:R-:W-:Y:S02]  /*3b20*/  PRMT R122, RZ, 0x7610, R122 ;  /* 0x00007610ff7a7816 */ /* 0x000fe4000000007a */
[----:B------:R-:W-:Y:S01]  /*3b30*/  ISETP.GE.U32.AND P0, PT, R3, 0x7fffff55, PT ;  /* 0x7fffff550300780c */ /* 0x000fe20003f06070 */
[----:B---3--:R-:W3:Y:S01]  /*3b40*/  LDL.LU.64 R18, [R1+0x10a8] ;  /* 0x0010a80001127983 */ /* 0x008ee20000300a00 */
[----:B------:R-:W-:-:S03]  /*3b50*/  PRMT R123, RZ, 0x7610, R123 ;  /* 0x00007610ff7b7816 */ /* 0x000fc6000000007b */
[----:B0-----:R-:W3:Y:S04]  /*3b60*/  LDL.LU.64 R110, [R1+0x10a0] ;  /* 0x0010a000016e7983 */ /* 0x001ee80000300a00 */
[----:B------:R0:W-:Y:S04]  /*3b70*/  STL.64 [R1+0x478], R108 ;  /* 0x0004786c01007387 */ /* 0x0001e80000100a00 */
[----:B------:R1:W-:Y:S01]  /*3b80*/  STL.64 [R1+0x470], R102 ;  /* 0x0004706601007387 */ /* 0x0003e20000100a00 */
[----:B------:R-:W-:Y:S02]  /*3b90*/  IMAD R2, R124, 0x2b, RZ ;  /* 0x0000002b7c027824 */ /* 0x000fe400078e02ff */
[----:B0-----:R-:W-:-:S04]  /*3ba0*/  IMAD.WIDE R108, R0, 0x2, R72 ;  /* 0x00000002006c7825 */ /* 0x001fc800078e0248 */
[----:B-1----:R-:W-:Y:S01]  /*3bb0*/  IMAD.WIDE R102, R0, 0x2, R70 ;  /* 0x0000000200667825 */ /* 0x002fe200078e0246 */
[----:B------:R-:W3:Y:S01]  /*3bc0*/  @!P6 LDG.E.U16 R123, desc[UR6][R108.64] ;  /* 0x000000066c7be981 */ /* 0x000ee2000c1e1500 */
[----:B------:R-:W-:-:S03]  /*3bd0*/  PRMT R30, RZ, 0x7610, R30 ;  /* 0x00007610ff1e7816 */ /* 0x000fc6000000001e */
[----:B------:R-:W3:Y:S01]  /*3be0*/  @!P6 LDG.E.U16 R122, desc[UR6][R102.64] ;  /* 0x00000006667ae981 */ /* 0x000ee2000c1e1500 */
[----:B------:R-:W-:-:S03]  /*3bf0*/  PRMT R31, RZ, 0x7610, R31 ;  /* 0x00007610ff1f7816 */ /* 0x000fc6000000001f */
[----:B--2---:R-:W-:Y:S04]  /*3c00*/  STL [R1+0x238], R120 ;  /* 0x0002387801007387 */ /* 0x004fe80000100800 */
[----:B----4-:R0:W-:Y:S04]  /*3c10*/  STL [R1+0x23c], R121 ;  /* 0x00023c7901007387 */ /* 0x0101e80000100800 */
[----:B------:R-:W-:Y:S04]  /*3c20*/  STL.64 [R1+0x3f8], R108 ;  /* 0x0003f86c01007387 */ /* 0x000fe80000100a00 */
[----:B------:R-:W-:Y:S01]  /*3c30*/  STL [R1+0x230], R100 ;  /* 0x0002306401007387 */ /* 0x000fe20000100800 */
[----:B0-----:R-:W-:-:S03]  /*3c40*/  IMAD.WIDE R120, R2, 0x2, R72 ;  /* 0x0000000202787825 */ /* 0x001fc600078e0248 */
[----:B------:R0:W-:Y:S04]  /*3c50*/  STL [R1+0x234], R101 ;  /* 0x0002346501007387 */ /* 0x0001e80000100800 */
[----:B------:R1:W2:Y:S01]  /*3c60*/  @!P0 LDG.E.U16 R31, desc[UR6][R120.64] ;  /* 0x00000006781f8981 */ /* 0x0002a2000c1e1500 */
[----:B0-----:R-:W-:-:S05]  /*3c70*/  IMAD.WIDE R100, R2, 0x2, R70 ;  /* 0x0000000202647825 */ /* 0x001fca00078e0246 */
[----:B------:R0:W4:Y:S01]  /*3c80*/  @!P0 LDG.E.U16 R30, desc[UR6][R100.64] ;  /* 0x00000006641e8981 */ /* 0x000122000c1e1500 */
[----:B------:R-:W-:-:S03]  /*3c90*/  VIADD R0, R74, 0xffffffac ;  /* 0xffffffac4a007836 */ /* 0x000fc60000000000 */
[----:B------:R0:W-:Y:S01]  /*3ca0*/  STL.64 [R1+0x3f0], R102 ;  /* 0x0003f06601007387 */ /* 0x0001e20000100a00 */
[----:B------:R-:W-:Y:S01]  /*3cb0*/  VIADD R3, R74, 0xffffffc4 ;  /* 0xffffffc44a037836 */ /* 0x000fe20000000000 */
[----:B------:R-:W-:Y:S02]  /*3cc0*/  ISETP.GE.U32.AND P0, PT, R0, 0x7fffff2d, PT ;  /* 0x7fffff2d0000780c */ /* 0x000fe40003f06070 */
[----:B------:R-:W2:Y:S01]  /*3cd0*/  LDL.LU.64 R108, [R1+0x1098] ;  /* 0x00109800016c7983 */ /* 0x000ea20000300a00 */
[C---:B------:R-:W-:Y:S01]  /*3ce0*/  IMAD R0, R124.reuse, 0x33, RZ ;  /* 0x000000337c007824 */ /* 0x040fe200078e02ff */
[----:B------:R-:W-:Y:S02]  /*3cf0*/  ISETP.GE.U32.AND P3, PT, R3, 0x7fffff45, PT ;  /* 0x7fffff450300780c */ /* 0x000fe40003f66070 */
[----:B0-----:R-:W2:Y:S04]  /*3d00*/  LDL.LU.64 R102, [R1+0x1090] ;  /* 0x0010900001667983 */ /* 0x001ea80000300a00 */
[----:B------:R-:W-:Y:S04]  /*3d10*/  STL.64 [R1+0x378], R120 ;  /* 0x0003787801007387 */ /* 0x000fe80000100a00 */
[----:B------:R-:W-:Y:S04]  /*3d20*/  STL.64 [R1+0x370], R100 ;  /* 0x0003706401007387 */ /* 0x000fe80000100a00 */
[----:B---3--:R-:W-:Y:S04]  /*3d30*/  STL [R1+0x1c8], R122 ;  /* 0x0001c87a01007387 */ /* 0x008fe80000100800 */
[----:B------:R0:W-:Y:S01]  /*3d40*/  STL [R1+0x1cc], R123 ;  /* 0x0001cc7b01007387 */ /* 0x0001e20000100800 */
[----:B------:R-:W-:Y:S01]  /*3d50*/  IMAD R2, R124, 0x3b, RZ ;  /* 0x0000003b7c027824 */ /* 0x000fe200078e02ff */
[----:B------:R-:W-:Y:S01]  /*3d60*/  PRMT R26, RZ, 0x7610, R26 ;  /* 0x00007610ff1a7816 */ /* 0x000fe2000000001a */
[----:B0-----:R-:W-:Y:S01]  /*3d70*/  IMAD.WIDE R122, R0, 0x2, R72 ;  /* 0x00000002007a7825 */ /* 0x001fe200078e0248 */
[----:B------:R-:W-:-:S04]  /*3d80*/  PRMT R27, RZ, 0x7610, R27 ;  /* 0x00007610ff1b7816 */ /* 0x000fc8000000001b */
[----:B------:R-:W-:Y:S01]  /*3d90*/  STL.64 [R1+0x2f8], R122 ;  /* 0x0002f87a01007387 */ /* 0x000fe20000100a00 */
[----:B-1----:R-:W-:-:S04]  /*3da0*/  IMAD.WIDE R120, R0, 0x2, R70 ;  /* 0x0000000200787825 */ /* 0x002fc800078e0246 */
[----:B------:R-:W-:-:S04]  /*3db0*/  IMAD.WIDE R100, R2, 0x2, R72 ;  /* 0x0000000202647825 */ /* 0x000fc800078e0248 */
[----:B------:R-:W-:Y:S01]  /*3dc0*/  VIADD R0, R74, 0xffffff9c ;  /* 0xffffff9c4a007836 */ /* 0x000fe20000000000 */
[----:B------:R-:W-:Y:S01]  /*3dd0*/  PRMT R98, RZ, 0x7610, R98 ;  /* 0x00007610ff627816 */ /* 0x000fe20000000062 */
[----:B------:R-:W3:Y:S01]  /*3de0*/  @!P3 LDG.E.U16 R27, desc[UR6][R100.64] ;  /* 0x00000006641bb981 */ /* 0x000ee2000c1e1500 */
[----:B------:R-:W-:Y:S02]  /*3df0*/  PRMT R119, RZ, 0x7610, R119 ;  /* 0x00007610ff777816 */ /* 0x000fe40000000077 */
[----:B------:R-:W-:Y:S02]  /*3e00*/  PRMT R32, RZ, 0x7610, R32 ;  /* 0x00007610ff207816 */ /* 0x000fe40000000020 */
[----:B------:R0:W3:Y:S01]  /*3e10*/  @!P2 LDG.E.U16 R98, desc[UR6][R120.64] ;  /* 0x000000067862a981 */ /* 0x0000e2000c1e1500 */
[----:B------:R-:W-:-:S03]  /*3e20*/  PRMT R33, RZ, 0x7610, R33 ;  /* 0x00007610ff217816 */ /* 0x000fc60000000021 */
[----:B------:R-:W3:Y:S04]  /*3e30*/  @!P2 LDG.E.U16 R119, desc[UR6][R122.64] ;  /* 0x000000067a77a981 */ /* 0x000ee8000c1e1500 */
[----:B----4-:R-:W-:Y:S04]  /*3e40*/  STL [R1+0x1c0], R30 ;  /* 0x0001c01e01007387 */ /* 0x010fe80000100800 */
[----:B--2---:R1:W-:Y:S02]  /*3e50*/  STL [R1+0x1c4], R31 ;  /* 0x0001c41f01007387 */ /* 0x0043e40000100800 */
[----:B-1----:R-:W-:-:S05]  /*3e60*/  IMAD.WIDE R30, R2, 0x2, R70 ;  /* 0x00000002021e7825 */ /* 0x002fca00078e0246 */
[----:B------:R1:W2:Y:S01]  /*3e70*/  @!P3 LDG.E.U16 R26, desc[UR6][R30.64] ;  /* 0x000000061e1ab981 */ /* 0x0002a2000c1e1500 */
[----:B------:R-:W-:Y:S01]  /*3e80*/  ISETP.GE.U32.AND P3, PT, R0, 0x7fffff1d, PT ;  /* 0x7fffff1d0000780c */ /* 0x000fe20003f66070 */
[----:B------:R-:W-:Y:S02]  /*3e90*/  IMAD R0, R124, 0x43, RZ ;  /* 0x000000437c007824 */ /* 0x000fe400078e02ff */
[----:B------:R0:W-:Y:S04]  /*3ea0*/  STL.64 [R1+0x2f0], R120 ;  /* 0x0002f07801007387 */ /* 0x0001e80000100a00 */
[----:B------:R4:W-:Y:S01]  /*3eb0*/  STL.64 [R1+0x278], R100 ;  /* 0x0002786401007387 */ /* 0x0009e20000100a00 */
[----:B0-----:R-:W-:-:S04]  /*3ec0*/  IMAD.WIDE R120, R0, 0x2, R72 ;  /* 0x0000000200787825 */ /* 0x001fc800078e0248 */
[----:B----4-:R-:W-:Y:S01]  /*3ed0*/  IMAD.WIDE R100, R0, 0x2, R70 ;  /* 0x0000000200647825 */ /* 0x010fe200078e0246 */
[----:B------:R-:W4:Y:S04]  /*3ee0*/  @!P5 LDG.E.U16 R33, desc[UR6][R120.64] ;  /* 0x000000067821d981 */ /* 0x000f28000c1e1500 */
[----:B------:R-:W4:Y:S01]  /*3ef0*/  @!P5 LDG.E.U16 R32, desc[UR6][R100.64] ;  /* 0x000000066420d981 */ /* 0x000f22000c1e1500 */
[----:B------:R-:W-:-:S05]  /*3f00*/  VIADD R3, R74, 0xffffffb4 ;  /* 0xffffffb44a037836 */ /* 0x000fca0000000000 */
[----:B------:R-:W-:Y:S01]  /*3f10*/  ISETP.GE.U32.AND P6, PT, R3, 0x7fffff35, PT ;  /* 0x7fffff350300780c */ /* 0x000fe20003fc6070 */
[----:B------:R1:W-:Y:S01]  /*3f20*/  STL.64 [R1+0x270], R30 ;  /* 0x0002701e01007387 */ /* 0x0003e20000100a00 */
[----:B------:R-:W-:Y:S01]  /*3f30*/  IMAD R2, R124, 0x4b, RZ ;  /* 0x0000004b7c027824 */ /* 0x000fe200078e02ff */
[----:B------:R-:W-:Y:S02]  /*3f40*/  PRMT R25, RZ, 0x7610, R25 ;  /* 0x00007610ff197816 */ /* 0x000fe40000000019 */
[----:B------:R-:W-:Y:S01]  /*3f50*/  STL.64 [R1+0x1f8], R120 ;  /* 0x0001f87801007387 */ /* 0x000fe20000100a00 */
[----:B------:R-:W-:Y:S01]  /*3f60*/  PRMT R24, RZ, 0x7610, R24 ;  /* 0x00007610ff187816 */ /* 0x000fe20000000018 */
[----:B------:R-:W-:Y:S02]  /*3f70*/  VIADD R0, R74, 0xffffff8c ;  /* 0xffffff8c4a007836 */ /* 0x000fe40000000000 */
[----:B-1----:R-:W-:-:S05]  /*3f80*/  IMAD.WIDE R30, R2, 0x2, R72 ;  /* 0x00000002021e7825 */ /* 0x002fca00078e0248 */
[----:B------:R0:W4:Y:S01]  /*3f90*/  @!P6 LDG.E.U16 R25, desc[UR6][R30.64] ;  /* 0x000000061e19e981 */ /* 0x000122000c1e1500 */
[----:B------:R-:W-:Y:S02]  /*3fa0*/  PRMT R28, RZ, 0x7610, R28 ;  /* 0x00007610ff1c7816 */ /* 0x000fe4000000001c */
[----:B------:R-:W-:Y:S01]  /*3fb0*/  PRMT R29, RZ, 0x7610, R29 ;  /* 0x00007610ff1d7816 */ /* 0x000fe2000000001d */
[----:B--2---:R-:W-:Y:S04]  /*3fc0*/  STL [R1+0x1b0], R26 ;  /* 0x0001b01a01007387 */ /* 0x004fe80000100800 */
[----:B---3--:R1:W-:Y:S04]  /*3fd0*/  STL [R1+0x1b4], R27 ;  /* 0x0001b41b01007387 */ /* 0x0083e80000100800 */
[----:B------:R-:W-:Y:S01]  /*3fe0*/  STL.64 [R1+0x1f0], R100 ;  /* 0x0001f06401007387 */ /* 0x000fe20000100a00 */
[----:B-1----:R-:W-:-:S03]  /*3ff0*/  IMAD.WIDE R26, R2, 0x2, R70 ;  /* 0x00000002021a7825 */ /* 0x002fc600078e0246 */
[----:B------:R0:W-:Y:S04]  /*4000*/  STL.64 [R1+0x178], R30 ;  /* 0x0001781e01007387 */ /* 0x0001e80000100a00 */
[----:B------:R1:W2:Y:S01]  /*4010*/  @!P6 LDG.E.U16 R24, desc[UR6][R26.64] ;  /* 0x000000061a18e981 */ /* 0x0002a2000c1e1500 */
[----:B------:R-:W-:Y:S01]  /*4020*/  ISETP.GE.U32.AND P6, PT, R0, 0x7fffff0d, PT ;  /* 0x7fffff0d0000780c */ /* 0x000fe20003fc6070 */
[----:B------:R-:W-:Y:S02]  /*4030*/  IMAD R0, R124, 0x53, RZ ;  /* 0x000000537c007824 */ /* 0x000fe400078e02ff */
[----:B------:R-:W-:Y:S04]  /*4040*/  STL.64 [R1+0x170], R26 ;  /* 0x0001701a01007387 */ /* 0x000fe80000100a00 */
[----:B------:R-:W-:Y:S01]  /*4050*/  STL [R1+0x1bc], R119 ;  /* 0x0001bc7701007387 */ /* 0x000fe20000100800 */
[----:B0-----:R-:W-:-:S03]  /*4060*/  IMAD.WIDE R30, R0, 0x2, R70 ;  /* 0x00000002001e7825 */ /* 0x001fc600078e0246 */
[----:B------:R-:W-:Y:S04]  /*4070*/  STL [R1+0x1b8], R98 ;  /* 0x0001b86201007387 */ /* 0x000fe80000100800 */
[----:B----4-:R-:W-:Y:S04]  /*4080*/  STL [R1+0x148], R32 ;  /* 0x0001482001007387 */ /* 0x010fe80000100800 */
[----:B------:R0:W-:Y:S04]  /*4090*/  STL [R1+0x14c], R33 ;  /* 0x00014c2101007387 */ /* 0x0001e80000100800 */
[----:B------:R3:W4:Y:S01]  /*40a0*/  @!P0 LDG.E.U16 R28, desc[UR6][R30.64] ;  /* 0x000000061e1c8981 */ /* 0x000722000c1e1500 */
[----:B0-----:R-:W-:-:S05]  /*40b0*/  IMAD.WIDE R32, R0, 0x2, R72 ;  /* 0x0000000200207825 */ /* 0x001fca00078e0248 */
[----:B------:R-:W4:Y:S01]  /*40c0*/  @!P0 LDG.E.U16 R29, desc[UR6][R32.64] ;  /* 0x00000006201d8981 */ /* 0x000f22000c1e1500 */
[----:B------:R-:W-:-:S05]  /*40d0*/  VIADD R3, R74, 0xffffffa4 ;  /* 0xffffffa44a037836 */ /* 0x000fca0000000000 */
[----:B------:R-:W-:Y:S01]  /*40e0*/  ISETP.GE.U32.AND P2, PT, R3, 0x7fffff25, PT ;  /* 0x7fffff250300780c */ /* 0x000fe20003f46070 */
[----:B------:R-:W-:Y:S01]  /*40f0*/  IMAD R2, R124, 0x5b, RZ ;  /* 0x0000005b7c027824 */ /* 0x000fe200078e02ff */
[----:B------:R-:W-:Y:S01]  /*4100*/  PRMT R23, RZ, 0x7610, R23 ;  /* 0x00007610ff177816 */ /* 0x000fe20000000017 */
[----:B------:R-:W-:Y:S01]  /*4110*/  VIADD R3, R74, 0xffffff94 ;  /* 0xffffff944a037836 */ /* 0x000fe20000000000 */
[----:B------:R-:W-:Y:S01]  /*4120*/  STL.64 [R1+0xf8], R32 ;  /* 0x0000f82001007387 */ /* 0x000fe20000100a00 */
[----:B-1----:R-:W-:Y:S01]  /*4130*/  IMAD.WIDE R26, R2, 0x2, R72 ;  /* 0x00000002021a7825 */ /* 0x002fe200078e0248 */
[----:B------:R-:W-:Y:S02]  /*4140*/  PRMT R22, RZ, 0x7610, R22 ;  /* 0x00007610ff167816 */ /* 0x000fe40000000016 */
[----:B------:R-:W-:-:S05]  /*4150*/  ISETP.GE.U32.AND P5, PT, R3, 0x7fffff15, PT ;  /* 0x7fffff150300780c */ /* 0x000fca0003fa6070 */
[----:B------:R0:W4:Y:S01]  /*4160*/  @!P2 LDG.E.U16 R23, desc[UR6][R26.64] ;  /* 0x000000061a17a981 */ /* 0x000122000c1e1500 */
[----:B------:R-:W-:Y:S02]  /*4170*/  PRMT R18, RZ, 0x7610, R18 ;  /* 0x00007610ff127816 */ /* 0x000fe40000000012 */
[----:B------:R-:W-:Y:S02]  /*4180*/  PRMT R21, RZ, 0x7610, R21 ;  /* 0x00007610ff157816 */ /* 0x000fe40000000015 */
[----:B------:R-:W-:Y:S02]  /*4190*/  PRMT R20, RZ, 0x7610, R20 ;  /* 0x00007610ff147816 */ /* 0x000fe40000000014 */
[----:B------:R-:W-:Y:S01]  /*41a0*/  PRMT R19, RZ, 0x7610, R19 ;  /* 0x00007610ff137816 */ /* 0x000fe20000000013 */
[----:B--2---:R-:W-:Y:S04]  /*41b0*/  STL [R1+0x140], R24 ;  /* 0x0001401801007387 */ /* 0x004fe80000100800 */
[----:B------:R1:W-:Y:S04]  /*41c0*/  STL [R1+0x144], R25 ;  /* 0x0001441901007387 */ /* 0x0003e80000100800 */
[----:B------:R3:W-:Y:S01]  /*41d0*/  STL.64 [R1+0xf0], R30 ;  /* 0x0000f01e01007387 */ /* 0x0007e20000100a00 */
[----:B-1----:R-:W-:-:S03]  /*41e0*/  IMAD.WIDE R24, R2, 0x2, R70 ;  /* 0x0000000202187825 */ /* 0x002fc600078e0246 */
[----:B------:R0:W-:Y:S04]  /*41f0*/  STL.64 [R1+0x78], R26 ;  /* 0x0000781a01007387 */ /* 0x0001e80000100a00 */
[----:B------:R-:W-:Y:S01]  /*4200*/  STL.64 [R1+0x70], R24 ;  /* 0x0000701801007387 */ /* 0x000fe20000100a00 */
[----:B---3--:R-:W-:-:S03]  /*4210*/  IMAD R30, R124, 0x63, RZ ;  /* 0x000000637c1e7824 */ /* 0x008fc600078e02ff */
[----:B------:R-:W2:Y:S01]  /*4220*/  @!P2 LDG.E.U16 R22, desc[UR6][R24.64] ;  /* 0x000000061816a981 */ /* 0x000ea2000c1e1500 */
[----:B0-----:R-:W-:-:S03]  /*4230*/  IMAD R26, R124, 0x6b, RZ ;  /* 0x0000006b7c1a7824 */ /* 0x001fc600078e02ff */
[----:B----4-:R-:W-:Y:S01]  /*4240*/  STL [R1+0x138], R28 ;  /* 0x0001381c01007387 */ /* 0x010fe20000100800 */
[----:B------:R-:W-:-:S03]  /*4250*/  IMAD.WIDE R32, R30, 0x2, R72 ;  /* 0x000000021e207825 */ /* 0x000fc600078e0248 */
[----:B------:R0:W-:Y:S01]  /*4260*/  STL [R1+0x13c], R29 ;  /* 0x00013c1d01007387 */ /* 0x0001e20000100800 */
[----:B------:R-:W-:-:S03]  /*4270*/  IMAD.WIDE R30, R30, 0x2, R70 ;  /* 0x000000021e1e7825 */ /* 0x000fc600078e0246 */
[----:B------:R-:W3:Y:S04]  /*4280*/  @!P3 LDG.E.U16 R21, desc[UR6][R32.64] ;  /* 0x000000062015b981 */ /* 0x000ee8000c1e1500 */
[----:B------:R-:W4:Y:S01]  /*4290*/  @!P3 LDG.E.U16 R20, desc[UR6][R30.64] ;  /* 0x000000061e14b981 */ /* 0x000f22000c1e1500 */
[----:B0-----:R-:W-:-:S04]  /*42a0*/  IMAD.WIDE R28, R26, 0x2, R72 ;  /* 0x000000021a1c7825 */ /* 0x001fc800078e0248 */
[----:B------:R-:W-:Y:S01]  /*42b0*/  IMAD.WIDE R26, R26, 0x2, R70 ;  /* 0x000000021a1a7825 */ /* 0x000fe200078e0246 */
[----:B------:R-:W3:Y:S04]  /*42c0*/  @!P5 LDG.E.U16 R19, desc[UR6][R28.64] ;  /* 0x000000061c13d981 */ /* 0x000ee8000c1e1500 */
[----:B------:R-:W3:Y:S04]  /*42d0*/  @!P5 LDG.E.U16 R18, desc[UR6][R26.64] ;  /* 0x000000061a12d981 */ /* 0x000ee8000c1e1500 */
        /* <DEDUP_REMOVED lines=12> */
[----:B------:R-:W-:Y:S01]  /*43a0*/  STL [R1+0x1004], R29 ;  /* 0x0010041d01007387 */ /* 0x000fe20000100800 */
[----:B------:R-:W-:-:S03]  /*43b0*/  VIADD R0, R74, 0xfffffffb ;  /* 0xfffffffb4a007836 */ /* 0x000fc60000000000 */
[----:B------:R-:W-:Y:S04]  /*43c0*/  STL [R1+0x134], R23 ;  /* 0x0001341701007387 */ /* 0x000fe80000100800 */
[----:B------:R-:W-:Y:S01]  /*43d0*/  STL [R1+0xef4], R26 ;  /* 0x000ef41a01007387 */ /* 0x000fe20000100800 */
[----:B------:R-:W-:Y:S02]  /*43e0*/  ISETP.GE.U32.AND P0, PT, R3, 0x7fffff05, PT ;  /* 0x7fffff050300780c */ /* 0x000fe40003f06070 */
[----:B------:R-:W-:Y:S01]  /*43f0*/  ISETP.GE.U32.AND P2, PT, R0, 0x7fffff7c, PT ;  /* 0x7fffff7c0000780c */ /* 0x000fe20003f46070 */
[----:B------:R-:W-:Y:S01]  /*4400*/  VIADD R0, R74, 0xffffffeb ;  /* 0xffffffeb4a007836 */ /* 0x000fe20000000000 */
[----:B------:R-:W-:Y:S02]  /*4410*/  PRMT R17, RZ, 0x7610, R17 ;  /* 0x00007610ff117816 */ /* 0x000fe40000000011 */
[----:B------:R-:W-:-:S02]  /*4420*/  PRMT R3, RZ, 0x7610, R3 ;  /* 0x00007610ff037816 */ /* 0x000fc40000000003 */
[----:B------:R-:W-:Y:S01]  /*4430*/  ISETP.GE.U32.AND P5, PT, R0, 0x7fffff6c, PT ;  /* 0x7fffff6c0000780c */ /* 0x000fe20003fa6070 */
[----:B------:R-:W-:Y:S01]  /*4440*/  VIADD R0, R74, 0xffffffdb ;  /* 0xffffffdb4a007836 */ /* 0x000fe20000000000 */
[----:B------:R-:W-:Y:S02]  /*4450*/  PRMT R97, RZ, 0x7610, R97 ;  /* 0x00007610ff617816 */ /* 0x000fe40000000061 */
[----:B------:R-:W-:Y:S01]  /*4460*/  PRMT R54, RZ, 0x7610, R54 ;  /* 0x00007610ff367816 */ /* 0x000fe20000000036 */
[----:B--2---:R0:W-:Y:S04]  /*4470*/  STL [R1+0x130], R22 ;  /* 0x0001301601007387 */ /* 0x0041e80000100800 */
[----:B------:R-:W-:Y:S01]  /*4480*/  STL [R1+0x1008], R26 ;  /* 0x0010081a01007387 */ /* 0x000fe20000100800 */
[----:B0-----:R-:W-:-:S03]  /*4490*/  IMAD R22, R124, 0x73, RZ ;  /* 0x000000737c167824 */ /* 0x001fc600078e02ff */
[----:B------:R-:W-:Y:S01]  /*44a0*/  STL [R1+0xeec], R27 ;  /* 0x000eec1b01007387 */ /* 0x000fe20000100800 */
[----:B------:R-:W-:-:S03]  /*44b0*/  IMAD.WIDE R24, R22, 0x2, R72 ;  /* 0x0000000216187825 */ /* 0x000fc600078e0248 */
[----:B------:R-:W-:Y:S01]  /*44c0*/  STL [R1+0x100c], R27 ;  /* 0x00100c1b01007387 */ /* 0x000fe20000100800 */
[----:B------:R-:W-:-:S03]  /*44d0*/  IMAD.WIDE R22, R22, 0x2, R70 ;  /* 0x0000000216167825 */ /* 0x000fc600078e0246 */
[----:B------:R-:W2:Y:S04]  /*44e0*/  @!P6 LDG.E.U16 R97, desc[UR6][R24.64] ;  /* 0x000000061861e981 */ /* 0x000ea8000c1e1500 */
[----:B------:R-:W2:Y:S04]  /*44f0*/  @!P6 LDG.E.U16 R54, desc[UR6][R22.64] ;  /* 0x000000061636e981 */ /* 0x000ea8000c1e1500 */
[----:B---3--:R0:W-:Y:S04]  /*4500*/  STL [R1+0xc0], R18 ;  /* 0x0000c01201007387 */ /* 0x0081e80000100800 */
[----:B------:R-:W-:Y:S04]  /*4510*/  STL [R1+0xcc], R21 ;  /* 0x0000cc1501007387 */ /* 0x000fe80000100800 */
[----:B----4-:R1:W-:Y:S01]  /*4520*/  STL [R1+0xc8], R20 ;  /* 0x0000c81401007387 */ /* 0x0103e20000100800 */
[----:B0-----:R-:W-:-:S03]  /*4530*/  IMAD R18, R124, 0x7b, RZ ;  /* 0x0000007b7c127824 */ /* 0x001fc600078e02ff */
[----:B------:R0:W-:Y:S04]  /*4540*/  STL [R1+0xc4], R19 ;  /* 0x0000c41301007387 */ /* 0x0001e80000100800 */
[----:B------:R-:W-:Y:S01]  /*4550*/  STL [R1+0xf00], R24 ;  /* 0x000f001801007387 */ /* 0x000fe20000100800 */
[----:B-1----:R-:W-:-:S03]  /*4560*/  IMAD.WIDE R20, R18, 0x2, R72 ;  /* 0x0000000212147825 */ /* 0x002fc600078e0248 */
[----:B------:R-:W-:Y:S01]  /*4570*/  STL [R1+0x1010], R24 ;  /* 0x0010101801007387 */ /* 0x000fe20000100800 */
[----:B0-----:R-:W-:-:S03]  /*4580*/  IMAD.WIDE R18, R18, 0x2, R70 ;  /* 0x0000000212127825 */ /* 0x001fc600078e0246 */
[----:B------:R-:W-:Y:S04]  /*4590*/  STL [R1+0xef8], R25 ;  /* 0x000ef81901007387 */ /* 0x000fe80000100800 */
[----:B------:R-:W-:Y:S04]  /*45a0*/  STL [R1+0x1014], R25 ;  /* 0x0010141901007387 */ /* 0x000fe80000100800 */
[----:B------:R-:W-:Y:S04]  /*45b0*/  STL [R1+0xf0c], R22 ;  /* 0x000f0c1601007387 */ /* 0x000fe80000100800 */
[----:B------:R-:W-:Y:S04]  /*45c0*/  STL [R1+0x1018], R22 ;  /* 0x0010181601007387 */ /* 0x000fe80000100800 */
[----:B------:R-:W-:Y:S04]  /*45d0*/  STL [R1+0xf04], R23 ;  /* 0x000f041701007387 */ /* 0x000fe80000100800 */
[----:B------:R-:W-:Y:S04]  /*45e0*/  STL [R1+0x101c], R23 ;  /* 0x00101c1701007387 */ /* 0x000fe80000100800 */
[----:B------:R0:W3:Y:S04]  /*45f0*/  @!P0 LDG.E.U16 R17, desc[UR6][R20.64] ;  /* 0x0000000614118981 */ /* 0x0000e8000c1e1500 */
[----:B------:R1:W4:Y:S01]  /*4600*/  @!P0 LDG.E.U16 R3, desc[UR6][R18.64] ;  /* 0x0000000612038981 */ /* 0x000322000c1e1500 */
[----:B------:R-:W-:Y:S01]  /*4610*/  ISETP.GE.U32.AND P0, PT, R0, 0x7fffff5c, PT ;  /* 0x7fffff5c0000780c */ /* 0x000fe20003f06070 */
[----:B------:R-:W-:-:S02]  /*4620*/  IMAD.SHL.U32 R0, R124, 0x4, RZ ;  /* 0x000000047c007824 */ /* 0x000fc400078e00ff */
[----:B------:R-:W-:Y:S04]  /*4630*/  STL [R1+0xf18], R20 ;  /* 0x000f181401007387 */ /* 0x000fe80000100800 */
[----:B------:R-:W-:Y:S01]  /*4640*/  STL [R1+0x1020], R20 ;  /* 0x0010201401007387 */ /* 0x000fe20000100800 */
[----:B------:R-:W-:-:S03]  /*4650*/  IMAD.WIDE R100, R0, 0x2, R72 ;  /* 0x0000000200647825 */ /* 0x000fc600078e0248 */
[----:B------:R-:W-:Y:S04]  /*4660*/  STL [R1+0xf10], R21 ;  /* 0x000f101501007387 */ /* 0x000fe80000100800 */
[----:B------:R0:W-:Y:S02]  /*4670*/  STL [R1+0x1024], R21 ;  /* 0x0010241501007387 */ /* 0x0001e40000100800 */
[----:B0-----:R-:W-:-:S06]  /*4680*/  PRMT R21, RZ, 0x7610, R21 ;  /* 0x00007610ff157816 */ /* 0x001fcc0000000015 */
[----:B------:R-:W3:Y:S01]  /*4690*/  @!P2 LDG.E.U16 R21, desc[UR6][R100.64] ;  /* 0x000000066415a981 */ /* 0x000ee2000c1e1500 */
[----:B------:R-:W-:-:S05]  /*46a0*/  VIADD R2, R74, 0xfffffff3 ;  /* 0xfffffff34a027836 */ /* 0x000fca0000000000 */
[----:B------:R-:W-:Y:S01]  /*46b0*/  ISETP.GE.U32.AND P3, PT, R2, 0x7fffff74, PT ;  /* 0x7fffff740200780c */ /* 0x000fe20003f66070 */
[----:B------:R-:W-:Y:S01]  /*46c0*/  VIADD R2, R74, 0xffffffe3 ;  /* 0xffffffe34a027836 */ /* 0x000fe20000000000 */
[----:B------:R-:W-:Y:S04]  /*46d0*/  STL [R1+0xf24], R18 ;  /* 0x000f241201007387 */ /* 0x000fe80000100800 */
[----:B------:R-:W-:Y:S01]  /*46e0*/  ISETP.GE.U32.AND P6, PT, R2, 0x7fffff64, PT ;  /* 0x7fffff640200780c */ /* 0x000fe20003fc6070 */
[----:B------:R-:W-:Y:S01]  /*46f0*/  IMAD R2, R124, 0xc, RZ ;  /* 0x0000000c7c027824 */ /* 0x000fe200078e02ff */
[----:B------:R-:W-:Y:S01]  /*4700*/  STL [R1+0x1028], R18 ;  /* 0x0010281201007387 */ /* 0x000fe20000100800 */
[----:B------:R-:W-:Y:S02]  /*4710*/  PRMT R23, RZ, 0x7610, R23 ;  /* 0x00007610ff177816 */ /* 0x000fe40000000017 */
[----:B------:R-:W-:Y:S01]  /*4720*/  PRMT R22, RZ, 0x7610, R22 ;  /* 0x00007610ff167816 */ /* 0x000fe20000000016 */
[----:B------:R-:W-:Y:S01]  /*4730*/  STL [R1+0xf1c], R19 ;  /* 0x000f1c1301007387 */ /* 0x000fe20000100800 */
[----:B------:R-:W-:Y:S01]  /*4740*/  IMAD.WIDE R122, R2, 0x2, R72 ;  /* 0x00000002027a7825 */ /* 0x000fe200078e0248 */
[----:B------:R-:W-:-:S02]  /*4750*/  PRMT R20, RZ, 0x7610, R20 ;  /* 0x00007610ff147816 */ /* 0x000fc40000000014 */
[----:B------:R1:W-:Y:S01]  /*4760*/  STL [R1+0x102c], R19 ;  /* 0x00102c1301007387 */ /* 0x0003e20000100800 */
[----:B------:R-:W-:-:S03]  /*4770*/  IMAD.WIDE R120, R2, 0x2, R70 ;  /* 0x0000000202787825 */ /* 0x000fc600078e0246 */
[----:B------:R0:W3:Y:S04]  /*4780*/  @!P3 LDG.E.U16 R23, desc[UR6][R122.64] ;  /* 0x000000067a17b981 */ /* 0x0000e8000c1e1500 */
[----:B------:R0:W3:Y:S01]  /*4790*/  @!P3 LDG.E.U16 R22, desc[UR6][R120.64] ;  /* 0x000000067816b981 */ /* 0x0000e2000c1e1500 */
[----:B-1----:R-:W-:-:S04]  /*47a0*/  IMAD.WIDE R18, R0, 0x2, R70 ;  /* 0x0000000200127825 */ /* 0x002fc800078e0246 */
[----:B------:R-:W-:Y:S01]  /*47b0*/  VIADD R0, R74, 0xffffffcb ;  /* 0xffffffcb4a007836 */ /* 0x000fe20000000000 */
[----:B------:R1:W3:Y:S04]  /*47c0*/  @!P2 LDG.E.U16 R20, desc[UR6][R18.64] ;  /* 0x000000061214a981 */ /* 0x0002e8000c1e1500 */
[----:B------:R-:W-:Y:S01]  /*47d0*/  ISETP.GE.U32.AND P3, PT, R0, 0x7fffff4c, PT ;  /* 0x7fffff4c0000780c */ /* 0x000fe20003f66070 */
[----:B------:R-:W-:Y:S01]  /*47e0*/  IMAD R0, R124, 0x14, RZ ;  /* 0x000000147c007824 */ /* 0x000fe200078e02ff */
[----:B------:R-:W-:Y:S02]  /*47f0*/  PRMT R25, RZ, 0x7610, R25 ;  /* 0x00007610ff197816 */ /* 0x000fe40000000019 */
[----:B------:R-:W-:Y:S01]  /*4800*/  PRMT R24, RZ, 0x7610, R24 ;  /* 0x00007610ff187816 */ /* 0x000fe20000000018 */
[----:B----4-:R-:W-:Y:S04]  /*4810*/  STL [R1+0x2b0], R3 ;  /* 0x0002b00301007387 */ /* 0x010fe80000100800 */
[----:B--2---:R-:W-:Y:S04]  /*4820*/  STL [R1+0x2bc], R97 ;  /* 0x0002bc6101007387 */ /* 0x004fe80000100800 */
[----:B------:R2:W-:Y:S04]  /*4830*/  STL.64 [R1+0x5e8], R100 ;  /* 0x0005e86401007387 */ /* 0x0005e80000100a00 */
[----:B------:R-:W-:Y:S04]  /*4840*/  STL.64 [R1+0x5e0], R18 ;  /* 0x0005e01201007387 */ /* 0x000fe80000100a00 */
[----:B------:R-:W-:Y:S04]  /*4850*/  STL [R1+0x2b8], R54 ;  /* 0x0002b83601007387 */ /* 0x000fe80000100800 */
[----:B--2---:R-:W2:Y:S04]  /*4860*/  LDL.LU.64 R100, [R1+0x1088] ;  /* 0x0010880001647983 */ /* 0x004ea80000300a00 */
[----:B---3--:R-:W-:Y:S04]  /*4870*/  STL [R1+0x1030], R21 ;  /* 0x0010301501007387 */ /* 0x008fe80000100800 */
[----:B------:R0:W-:Y:S04]  /*4880*/  STL.64 [R1+0x568], R122 ;  /* 0x0005687a01007387 */ /* 0x0001e80000100a00 */
[----:B------:R3:W-:Y:S01]  /*4890*/  STL.64 [R1+0x560], R120 ;  /* 0x0005607801007387 */ /* 0x0007e20000100a00 */
[----:B0-----:R-:W-:-:S04]  /*48a0*/  IMAD.WIDE R122, R0, 0x2, R72 ;  /* 0x00000002007a7825 */ /* 0x001fc800078e0248 */
[----:B---3--:R-:W-:Y:S01]  /*48b0*/  IMAD.WIDE R120, R0, 0x2, R70 ;  /* 0x0000000200787825 */ /* 0x008fe200078e0246 */
[----:B------:R-:W3:Y:S04]  /*48c0*/  @!P5 LDG.E.U16 R25, desc[UR6][R122.64] ;  /* 0x000000067a19d981 */ /* 0x000ee8000c1e1500 */
[----:B------:R-:W4:Y:S01]  /*48d0*/  @!P5 LDG.E.U16 R24, desc[UR6][R120.64] ;  /* 0x000000067818d981 */ /* 0x000f22000c1e1500 */
[----:B------:R-:W-:Y:S01]  /*48e0*/  IMAD R2, R124, 0x1c, RZ ;  /* 0x0000001c7c027824 */ /* 0x000fe200078e02ff */
[----:B------:R-:W-:Y:S02]  /*48f0*/  PRMT R27, RZ, 0x7610, R27 ;  /* 0x00007610ff1b7816 */ /* 0x000fe4000000001b */
[----:B------:R-:W-:Y:S01]  /*4900*/  STL [R1+0x2b4], R17 ;  /* 0x0002b41101007387 */ /* 0x000fe20000100800 */
[----:B------:R-:W-:Y:S01]  /*4910*/  PRMT R26, RZ, 0x7610, R26 ;  /* 0x00007610ff1a7816 */ /* 0x000fe2000000001a */
[----:B-1----:R-:W-:-:S04]  /*4920*/  IMAD.WIDE R18, R2, 0x2, R70 ;  /* 0x0000000202127825 */ /* 0x002fc800078e0246 */
[----:B------:R-:W-:Y:S01]  /*4930*/  VIADD R0, R74, 0xffffffbb ;  /* 0xffffffbb4a007836 */ /* 0x000fe20000000000 */
[----:B------:R-:W2:Y:S04]  /*4940*/  @!P6 LDG.E.U16 R26, desc[UR6][R18.64] ;  /* 0x00000006121ae981 */ /* 0x000ea8000c1e1500 */
[----:B------:R0:W-:Y:S04]  /*4950*/  STL [R1+0x1034], R20 ;  /* 0x0010341401007387 */ /* 0x0001e80000100800 */
[----:B------:R-:W-:Y:S01]  /*4960*/  STL [R1+0x1038], R23 ;  /* 0x0010381701007387 */ /* 0x000fe20000100800 */
[----:B0-----:R-:W-:-:S03]  /*4970*/  IMAD.WIDE R20, R2, 0x2, R72 ;  /* 0x0000000202147825 */ /* 0x001fc600078e0248 */
[----:B------:R-:W-:Y:S04]  /*4980*/  STL [R1+0x103c], R22 ;  /* 0x00103c1601007387 */ /* 0x000fe80000100800 */
[----:B------:R0:W2:Y:S01]  /*4990*/  @!P6 LDG.E.U16 R27, desc[UR6][R20.64] ;  /* 0x00000006141be981 */ /* 0x0000a2000c1e1500 */
[----:B------:R-:W-:Y:S01]  /*49a0*/  ISETP.GE.U32.AND P6, PT, R0, 0x7fffff3c, PT ;  /* 0x7fffff3c0000780c */ /* 0x000fe20003fc6070 */
[----:B------:R-:W-:Y:S02]  /*49b0*/  IMAD R0, R124, 0x24, RZ ;  /* 0x000000247c007824 */ /* 0x000fe400078e02ff */
[----:B------:R-:W-:Y:S04]  /*49c0*/  STL.64 [R1+0x4e8], R122 ;  /* 0x0004e87a01007387 */ /* 0x000fe80000100a00 */
[----:B------:R-:W-:Y:S01]  /*49d0*/  STL.64 [R1+0x4e0], R120 ;  /* 0x0004e07801007387 */ /* 0x000fe20000100a00 */
[----:B------:R-:W-:-:S03]  /*49e0*/  PRMT R29, RZ, 0x7610, R29 ;  /* 0x00007610ff1d7816 */ /* 0x000fc6000000001d */
[----:B---3--:R-:W-:Y:S04]  /*49f0*/  STL [R1+0x1040], R25 ;  /* 0x0010401901007387 */ /* 0x008fe80000100800 */
[----:B------:R-:W-:Y:S04]  /*4a00*/  STL.64 [R1+0x468], R20 ;  /* 0x0004681401007387 */ /* 0x000fe80000100a00 */
[----:B------:R-:W-:Y:S04]  /*4a10*/  STL.64 [R1+0x460], R18 ;  /* 0x0004601201007387 */ /* 0x000fe80000100a00 */
[----:B----4-:R1:W-:Y:S02]  /*4a20*/  STL [R1+0x1044], R24 ;  /* 0x0010441801007387 */ /* 0x0103e40000100800 */
[----:B-1----:R-:W-:-:S05]  /*4a30*/  IMAD.WIDE R24, R0, 0x2, R72 ;  /* 0x0000000200187825 */ /* 0x002fca00078e0248 */
[----:B------:R1:W3:Y:S01]  /*4a40*/  @!P0 LDG.E.U16 R29, desc[UR6][R24.64] ;  /* 0x00000006181d8981 */ /* 0x0002e2000c1e1500 */
[----:B------:R-:W-:-:S05]  /*4a50*/  VIADD R3, R74, 0xffffffd3 ;  /* 0xffffffd34a037836 */ /* 0x000fca0000000000 */
[----:B------:R-:W-:Y:S01]  /*4a60*/  ISETP.GE.U32.AND P2, PT, R3, 0x7fffff54, PT ;  /* 0x7fffff540300780c */ /* 0x000fe20003f46070 */
[----:B------:R-:W-:Y:S01]  /*4a70*/  IMAD R2, R124, 0x2c, RZ ;  /* 0x0000002c7c027824 */ /* 0x000fe200078e02ff */
[----:B------:R-:W-:Y:S01]  /*4a80*/  PRMT R31, RZ, 0x7610, R31 ;  /* 0x00007610ff1f7816 */ /* 0x000fe2000000001f */
[----:B------:R-:W-:Y:S01]  /*4a90*/  IMAD.WIDE R22, R0, 0x2, R70 ;  /* 0x0000000200167825 */ /* 0x000fe200078e0246 */
[----:B------:R-:W-:-:S03]  /*4aa0*/  PRMT R30, RZ, 0x7610, R30 ;  /* 0x00007610ff1e7816 */ /* 0x000fc6000000001e */
[----:B0-----:R-:W-:-:S04]  /*4ab0*/  IMAD.WIDE R20, R2, 0x2, R72 ;  /* 0x0000000202147825 */ /* 0x001fc800078e0248 */
[----:B------:R-:W-:Y:S01]  /*4ac0*/  IMAD.WIDE R18, R2, 0x2, R70 ;  /* 0x0000000202127825 */ /* 0x000fe200078e0246 */
[----:B------:R-:W-:Y:S01]  /*4ad0*/  PRMT R28, RZ, 0x7610, R28 ;  /* 0x00007610ff1c7816 */ /* 0x000fe2000000001c */
[----:B------:R-:W4:Y:S02]  /*4ae0*/  @!P2 LDG.E.U16 R31, desc[UR6][R20.64] ;  /* 0x00000006141fa981 */ /* 0x000f24000c1e1500 */
[----:B------:R-:W-:Y:S02]  /*4af0*/  VIADD R0, R74, 0xffffffab ;  /* 0xffffffab4a007836 */ /* 0x000fe40000000000 */
[----:B------:R-:W4:Y:S03]  /*4b00*/  @!P2 LDG.E.U16 R30, desc[UR6][R18.64] ;  /* 0x00000006121ea981 */ /* 0x000f26000c1e1500 */
[----:B------:R-:W-:Y:S01]  /*4b10*/  ISETP.GE.U32.AND P2, PT, R0, 0x7fffff2c, PT ;  /* 0x7fffff2c0000780c */ /* 0x000fe20003f46070 */
[----:B------:R-:W-:Y:S01]  /*4b20*/  IMAD R0, R124, 0x34, RZ ;  /* 0x000000347c007824 */ /* 0x000fe200078e02ff */
[----:B--2---:R-:W-:Y:S01]  /*4b30*/  STL [R1+0x1048], R27 ;  /* 0x0010481b01007387 */ /* 0x004fe20000100800 */
[----:B------:R-:W-:Y:S01]  /*4b40*/  VIADD R3, R74, 0xffffffc3 ;  /* 0xffffffc34a037836 */ /* 0x000fe20000000000 */
[----:B------:R-:W-:-:S02]  /*4b50*/  PRMT R33, RZ, 0x7610, R33 ;  /* 0x00007610ff217816 */ /* 0x000fc40000000021 */
[----:B------:R-:W-:Y:S04]  /*4b60*/  STL [R1+0x104c], R26 ;  /* 0x00104c1a01007387 */ /* 0x000fe80000100800 */
[----:B------:R1:W-:Y:S01]  /*4b70*/  STL.64 [R1+0x3e8], R24 ;  /* 0x0003e81801007387 */ /* 0x0003e20000100a00 */
[----:B------:R-:W-:-:S03]  /*4b80*/  ISETP.GE.U32.AND P5, PT, R3, 0x7fffff44, PT ;  /* 0x7fffff440300780c */ /* 0x000fc60003fa6070 */
[----:B------:R0:W2:Y:S01]  /*4b90*/  @!P0 LDG.E.U16 R28, desc[UR6][R22.64] ;  /* 0x00000006161c8981 */ /* 0x0000a2000c1e1500 */
[----:B------:R-:W-:Y:S02]  /*4ba0*/  IMAD R2, R124, 0x3c, RZ ;  /* 0x0000003c7c027824 */ /* 0x000fe400078e02ff */
[----:B-1----:R-:W-:Y:S01]  /*4bb0*/  IMAD.WIDE R24, R0, 0x2, R72 ;  /* 0x0000000200187825 */ /* 0x002fe200078e0248 */
[----:B------:R0:W-:Y:S04]  /*4bc0*/  STL.64 [R1+0x3e0], R22 ;  /* 0x0003e01601007387 */ /* 0x0001e80000100a00 */
[----:B------:R-:W4:Y:S01]  /*4bd0*/  @!P3 LDG.E.U16 R33, desc[UR6][R24.64] ;  /* 0x000000061821b981 */ /* 0x000f22000c1e1500 */
[----:B------:R-:W-:Y:S02]  /*4be0*/  PRMT R32, RZ, 0x7610, R32 ;  /* 0x00007610ff207816 */ /* 0x000fe40000000020 */
[----:B------:R-:W-:-:S02]  /*4bf0*/  PRMT R35, RZ, 0x7610, R35 ;  /* 0x00007610ff237816 */ /* 0x000fc40000000023 */
[----:B------:R-:W-:Y:S01]  /*4c00*/  PRMT R34, RZ, 0x7610, R34 ;  /* 0x00007610ff227816 */ /* 0x000fe20000000022 */
[----:B0-----:R-:W-:-:S05]  /*4c10*/  IMAD.WIDE R22, R0, 0x2, R70 ;  /* 0x0000000200167825 */ /* 0x001fca00078e0246 */
[----:B------:R0:W4:Y:S04]  /*4c20*/  @!P3 LDG.E.U16 R32, desc[UR6][R22.64] ;  /* 0x000000061620b981 */ /* 0x000128000c1e1500 */
[----:B---3--:R-:W-:Y:S04]  /*4c30*/  STL [R1+0x1050], R29 ;  /* 0x0010501d01007387 */ /* 0x008fe80000100800 */
[----:B------:R1:W-:Y:S04]  /*4c40*/  STL.64 [R1+0x368], R20 ;  /* 0x0003681401007387 */ /* 0x0003e80000100a00 */
[----:B------:R3:W-:Y:S01]  /*4c50*/  STL.64 [R1+0x360], R18 ;  /* 0x0003601201007387 */ /* 0x0007e20000100a00 */
[----:B-1----:R-:W-:-:S04]  /*4c60*/  IMAD.WIDE R20, R2, 0x2, R72 ;  /* 0x0000000202147825 */ /* 0x002fc800078e0248 */
[----:B---3--:R-:W-:Y:S01]  /*4c70*/  IMAD.WIDE R18, R2, 0x2, R70 ;  /* 0x0000000202127825 */ /* 0x008fe200078e0246 */
[----:B------:R1:W3:Y:S04]  /*4c80*/  @!P5 LDG.E.U16 R35, desc[UR6][R20.64] ;  /* 0x000000061423d981 */ /* 0x0002e8000c1e1500 */
[----:B------:R0:W3:Y:S01]  /*4c90*/  @!P5 LDG.E.U16 R34, desc[UR6][R18.64] ;  /* 0x000000061222d981 */ /* 0x0000e2000c1e1500 */
[C---:B------:R-:W-:Y:S02]  /*4ca0*/  VIADD R3, R74.reuse, 0xffffffb3 ;  /* 0xffffffb34a037836 */ /* 0x040fe40000000000 */
[----:B------:R-:W-:-:S03]  /*4cb0*/  VIADD R0, R74, 0xffffff9b ;  /* 0xffffff9b4a007836 */ /* 0x000fc60000000000 */
[----:B------:R-:W-:Y:S01]  /*4cc0*/  ISETP.GE.U32.AND P0, PT, R3, 0x7fffff34, PT ;  /* 0x7fffff340300780c */ /* 0x000fe20003f06070 */
[----:B------:R-:W-:Y:S01]  /*4cd0*/  IMAD R2, R124, 0x4c, RZ ;  /* 0x0000004c7c027824 */ /* 0x000fe200078e02ff */
[----:B------:R-:W-:Y:S01]  /*4ce0*/  ISETP.GE.U32.AND P5, PT, R0, 0x7fffff1c, PT ;  /* 0x7fffff1c0000780c */ /* 0x000fe20003fa6070 */
[----:B------:R-:W-:Y:S01]  /*4cf0*/  IMAD R0, R124, 0x44, RZ ;  /* 0x000000447c007824 */ /* 0x000fe200078e02ff */
[----:B--2---:R-:W-:Y:S04]  /*4d00*/  STL [R1+0x1054], R28 ;  /* 0x0010541c01007387 */ /* 0x004fe80000100800 */
[----:B----4-:R-:W-:Y:S04]  /*4d10*/  STL [R1+0x1058], R31 ;  /* 0x0010581f01007387 */ /* 0x010fe80000100800 */
[----:B------:R-:W-:Y:S04]  /*4d20*/  STL [R1+0x105c], R30 ;  /* 0x00105c1e01007387 */ /* 0x000fe80000100800 */
[----:B------:R2:W-:Y:S01]  /*4d30*/  STL.64 [R1+0x2e8], R24 ;  /* 0x0002e81801007387 */ /* 0x0005e20000100a00 */
[----:B------:R-:W-:-:S03]  /*4d40*/  PRMT R39, RZ, 0x7610, R39 ;  /* 0x00007610ff277816 */ /* 0x000fc60000000027 */
[----:B------:R0:W-:Y:S01]  /*4d50*/  STL.64 [R1+0x2e0], R22 ;  /* 0x0002e01601007387 */ /* 0x0001e20000100a00 */
[----:B------:R-:W-:-:S03]  /*4d60*/  PRMT R38, RZ, 0x7610, R38 ;  /* 0x00007610ff267816 */ /* 0x000fc60000000026 */
[----:B------:R-:W-:Y:S01]  /*4d70*/  STL [R1+0x1060], R33 ;  /* 0x0010602101007387 */ /* 0x000fe20000100800 */
[----:B------:R-:W-:-:S03]  /*4d80*/  VIADD R3, R74, 0xffffffa3 ;  /* 0xffffffa34a037836 */ /* 0x000fc60000000000 */
[----:B------:R1:W-:Y:S01]  /*4d90*/  STL.64 [R1+0x268], R20 ;  /* 0x0002681401007387 */ /* 0x0003e20000100a00 */
[----:B--2---:R-:W-:-:S03]  /*4da0*/  IMAD.WIDE R24, R0, 0x2, R72 ;  /* 0x0000000200187825 */ /* 0x004fc600078e0248 */
[----:B------:R2:W-:Y:S01]  /*4db0*/  STL.64 [R1+0x260], R18 ;  /* 0x0002601201007387 */ /* 0x0005e20000100a00 */
[----:B0-----:R-:W-:Y:S01]  /*4dc0*/  IMAD.WIDE R22, R0, 0x2, R70 ;  /* 0x0000000200167825 */ /* 0x001fe200078e0246 */
[----:B------:R-:W-:-:S03]  /*4dd0*/  PRMT R37, RZ, 0x7610, R37 ;  /* 0x00007610ff257816 */ /* 0x000fc60000000025 */
[----:B------:R-:W-:Y:S02]  /*4de0*/  VIADD R0, R74, 0xffffff8b ;  /* 0xffffff8b4a007836 */ /* 0x000fe40000000000 */
[----:B-1----:R-:W-:-:S04]  /*4df0*/  IMAD.WIDE R20, R2, 0x2, R72 ;  /* 0x0000000202147825 */ /* 0x002fc800078e0248 */
[----:B--2---:R-:W-:Y:S01]  /*4e00*/  IMAD.WIDE R18, R2, 0x2, R70 ;  /* 0x0000000202127825 */ /* 0x004fe200078e0246 */
[----:B------:R-:W-:Y:S01]  /*4e10*/  PRMT R36, RZ, 0x7610, R36 ;  /* 0x00007610ff247816 */ /* 0x000fe20000000024 */
[----:B------:R-:W2:Y:S01]  /*4e20*/  @!P0 LDG.E.U16 R39, desc[UR6][R20.64] ;  /* 0x0000000614278981 */ /* 0x000ea2000c1e1500 */
[----:B------:R-:W-:-:S03]  /*4e30*/  ISETP.GE.U32.AND P3, PT, R3, 0x7fffff24, PT ;  /* 0x7fffff240300780c */ /* 0x000fc60003f66070 */
[----:B------:R-:W4:Y:S01]  /*4e40*/  @!P0 LDG.E.U16 R38, desc[UR6][R18.64] ;  /* 0x0000000612268981 */ /* 0x000f22000c1e1500 */
[----:B------:R-:W-:Y:S01]  /*4e50*/  ISETP.GE.U32.AND P0, PT, R0, 0x7fffff0c, PT ;  /* 0x7fffff0c0000780c */ /* 0x000fe20003f06070 */
[----:B------:R-:W-:Y:S02]  /*4e60*/  IMAD R0, R124, 0x54, RZ ;  /* 0x000000547c007824 */ /* 0x000fe400078e02ff */
[----:B------:R-:W-:Y:S01]  /*4e70*/  STL [R1+0x1064], R32 ;  /* 0x0010642001007387 */ /* 0x000fe20000100800 */
[----:B------:R-:W-:Y:S02]  /*4e80*/  VIADD R3, R74, 0xffffff93 ;  /* 0xffffff934a037836 */ /* 0x000fe40000000000 */
[C---:B------:R-:W-:Y:S01]  /*4e90*/  IMAD R2, R124.reuse, 0x5c, RZ ;  /* 0x0000005c7c027824 */ /* 0x040fe200078e02ff */
[----:B------:R0:W2:Y:S01]  /*4ea0*/  @!P6 LDG.E.U16 R37, desc[UR6][R24.64] ;  /* 0x000000061825e981 */ /* 0x0000a2000c1e1500 */
[----:B------:R-:W-:Y:S02]  /*4eb0*/  IMAD.MOV.U32 R120, RZ, RZ, R14 ;  /* 0x000000ffff787224 */ /* 0x000fe400078e000e */
[----:B------:R-:W-:Y:S01]  /*4ec0*/  IMAD R14, R124, 0x64, RZ ;  /* 0x000000647c0e7824 */ /* 0x000fe200078e02ff */
[----:B------:R1:W2:Y:S01]  /*4ed0*/  @!P6 LDG.E.U16 R36, desc[UR6][R22.64] ;  /* 0x000000061624e981 */ /* 0x0002a2000c1e1500 */
[----:B------:R-:W-:Y:S01]  /*4ee0*/  PRMT R41, RZ, 0x7610, R41 ;  /* 0x00007610ff297816 */ /* 0x000fe20000000029 */
[----:B------:R-:W-:Y:S01]  /*4ef0*/  IMAD.MOV.U32 R54, RZ, RZ, R16 ;  /* 0x000000ffff367224 */ /* 0x000fe200078e0010 */
[----:B------:R-:W-:-:S02]  /*4f00*/  PRMT R40, RZ, 0x7610, R40 ;  /* 0x00007610ff287816 */ /* 0x000fc40000000028 */
[----:B------:R-:W-:Y:S01]  /*4f10*/  PRMT R42, RZ, 0x7610, R42 ;  /* 0x00007610ff2a7816 */ /* 0x000fe2000000002a */
[----:B------:R-:W-:Y:S01]  /*4f20*/  IMAD.MOV.U32 R119, RZ, RZ, R15 ;  /* 0x000000ffff777224 */ /* 0x000fe200078e000f */
[----:B------:R-:W-:Y:S01]  /*4f30*/  ISETP.GE.U32.AND P6, PT, R3, 0x7fffff14, PT ;  /* 0x7fffff140300780c */ /* 0x000fe20003fc6070 */
[----:B------:R-:W-:Y:S01]  /*4f40*/  VIADD R3, R74, 0xffffff83 ;  /* 0xffffff834a037836 */ /* 0x000fe20000000000 */
[----:B------:R-:W-:Y:S01]  /*4f50*/  PRMT R43, RZ, 0x7610, R43 ;  /* 0x00007610ff2b7816 */ /* 0x000fe2000000002b */
[C---:B------:R-:W-:Y:S01]  /*4f60*/  IMAD.WIDE R16, R14.reuse, 0x2, R72 ;  /* 0x000000020e107825 */ /* 0x040fe200078e0248 */
[----:B------:R-:W-:Y:S02]  /*4f70*/  PRMT R45, RZ, 0x7610, R45 ;  /* 0x00007610ff2d7816 */ /* 0x000fe4000000002d */
[----:B------:R-:W-:Y:S01]  /*4f80*/  PRMT R44, RZ, 0x7610, R44 ;  /* 0x00007610ff2c7816 */ /* 0x000fe2000000002c */
[----:B------:R-:W-:Y:S02]  /*4f90*/  IMAD.MOV.U32 R122, RZ, RZ, R10 ;  /* 0x000000ffff7a7224 */ /* 0x000fe400078e000a */
[----:B------:R-:W-:Y:S01]  /*4fa0*/  IMAD.WIDE R14, R14, 0x2, R70 ;  /* 0x000000020e0e7825 */ /* 0x000fe200078e0246 */
[----:B------:R-:W-:Y:S01]  /*4fb0*/  PRMT R47, RZ, 0x7610, R47 ;  /* 0x00007610ff2f7816 */ /* 0x000fe2000000002f */
[----:B------:R-:W2:Y:S02]  /*4fc0*/  @!P5 LDG.E.U16 R45, desc[UR6][R16.64] ;  /* 0x00000006102dd981 */ /* 0x000ea4000c1e1500 */
[----:B------:R-:W-:Y:S01]  /*4fd0*/  IMAD R10, R124, 0x6c, RZ ;  /* 0x0000006c7c0a7824 */ /* 0x000fe200078e02ff */
[----:B------:R-:W-:Y:S01]  /*4fe0*/  PRMT R46, RZ, 0x7610, R46 ;  /* 0x00007610ff2e7816 */ /* 0x000fe2000000002e */
[----:B------:R-:W2:Y:S01]  /*4ff0*/  @!P5 LDG.E.U16 R44, desc[UR6][R14.64] ;  /* 0x000000060e2cd981 */ /* 0x000ea2000c1e1500 */
[----:B------:R-:W-:Y:S01]  /*5000*/  IMAD.MOV.U32 R121, RZ, RZ, R5 ;  /* 0x000000ffff797224 */ /* 0x000fe200078e0005 */
[----:B------:R-:W-:Y:S01]  /*5010*/  PRMT R49, RZ, 0x7610, R49 ;  /* 0x00007610ff317816 */ /* 0x000fe20000000031 */
[----:B------:R-:W-:Y:S01]  /*5020*/  IMAD.MOV.U32 R123, RZ, RZ, R9 ;  /* 0x000000ffff7b7224 */ /* 0x000fe200078e0009 */
[----:B------:R-:W-:-:S02]  /*5030*/  PRMT R48, RZ, 0x7610, R48 ;  /* 0x00007610ff307816 */ /* 0x000fc40000000030 */
[----:B------:R-:W-:Y:S02]  /*5040*/  PRMT R51, RZ, 0x7610, R51 ;  /* 0x00007610ff337816 */ /* 0x000fe40000000033 */
[----:B------:R-:W-:Y:S01]  /*5050*/  PRMT R50, RZ, 0x7610, R50 ;  /* 0x00007610ff327816 */ /* 0x000fe20000000032 */
[C---:B------:R-:W-:Y:S01]  /*5060*/  VIADD R97, R74.reuse, 0xffffffe2 ;  /* 0xffffffe24a617836 */ /* 0x040fe20000000000 */
[----:B------:R-:W-:Y:S02]  /*5070*/  PRMT R55, RZ, 0x7610, R55 ;  /* 0x00007610ff377816 */ /* 0x000fe40000000037 */
[----:B------:R-:W-:Y:S02]  /*5080*/  PRMT R57, RZ, 0x7610, R57 ;  /* 0x00007610ff397816 */ /* 0x000fe40000000039 */
[----:B------:R-:W-:Y:S02]  /*5090*/  PRMT R53, RZ, 0x7610, R53 ;  /* 0x00007610ff357816 */ /* 0x000fe40000000035 */
[----:B------:R-:W-:Y:S01]  /*50a0*/  PRMT R52, RZ, 0x7610, R52 ;  /* 0x00007610ff347816 */ /* 0x000fe20000000034 */
[----:B------:R-:W-:Y:S01]  /*50b0*/  VIADD R98, R74, 0xffffffd2 ;  /* 0xffffffd24a627836 */ /* 0x000fe20000000000 */
[----:B------:R-:W-:-:S02]  /*50c0*/  PRMT R58, RZ, 0x7610, R58 ;  /* 0x00007610ff3a7816 */ /* 0x000fc4000000003a */
[----:B------:R-:W-:Y:S02]  /*50d0*/  PRMT R61, RZ, 0x7610, R61 ;  /* 0x00007610ff3d7816 */ /* 0x000fe4000000003d */
[----:B------:R-:W-:Y:S02]  /*50e0*/  PRMT R56, RZ, 0x7610, R56 ;  /* 0x00007610ff387816 */ /* 0x000fe40000000038 */
[----:B------:R-:W-:Y:S02]  /*50f0*/  PRMT R59, RZ, 0x7610, R59 ;  /* 0x00007610ff3b7816 */ /* 0x000fe4000000003b */
[----:B------:R-:W-:Y:S02]  /*5100*/  PRMT R62, RZ, 0x7610, R62 ;  /* 0x00007610ff3e7816 */ /* 0x000fe4000000003e */
[----:B------:R-:W-:Y:S02]  /*5110*/  PRMT R65, RZ, 0x7610, R65 ;  /* 0x00007610ff417816 */ /* 0x000fe40000000041 */
[----:B------:R-:W-:-:S02]  /*5120*/  PRMT R60, RZ, 0x7610, R60 ;  /* 0x00007610ff3c7816 */ /* 0x000fc4000000003c */
[----:B------:R-:W-:Y:S02]  /*5130*/  PRMT R63, RZ, 0x7610, R63 ;  /* 0x00007610ff3f7816 */ /* 0x000fe4000000003f */
[----:B------:R-:W-:Y:S02]  /*5140*/  PRMT R64, RZ, 0x7610, R64 ;  /* 0x00007610ff407816 */ /* 0x000fe40000000040 */
[----:B------:R-:W-:Y:S02]  /*5150*/  PRMT R66, RZ, 0x7610, R66 ;  /* 0x00007610ff427816 */ /* 0x000fe40000000042 */
[----:B------:R-:W-:Y:S02]  /*5160*/  PRMT R69, RZ, 0x7610, R69 ;  /* 0x00007610ff457816 */ /* 0x000fe40000000045 */
[----:B------:R-:W-:Y:S01]  /*5170*/  PRMT R68, RZ, 0x7610, R68 ;  /* 0x00007610ff447816 */ /* 0x000fe20000000044 */
[----:B------:R-:W-:-:S04]  /*5180*/  @!UP0 UIADD3 UR8, UPT, UPT, -UR10, 0x100000, URZ ;  /* 0x001000000a088890 */ /* 0x000fc8000fffe1ff */
[----:B------:R-:W-:Y:S02]  /*5190*/  @!UP0 USHF.L.U32 UR9, UR8, 0xb, URZ ;  /* 0x0000000b08098899 */ /* 0x000fe400080006ff */
[----:B------:R-:W-:Y:S01]  /*51a0*/  @!UP0 USHF.L.U32 UR8, UR8, 0x1, URZ ;  /* 0x0000000108088899 */ /* 0x000fe200080006ff */
[----:B------:R-:W-:Y:S01]  /*51b0*/  VOTEU.ALL UP0, P1 ;  /* 0x0000000000ff7886 */ /* 0x000fe20000800000 */
[----:B------:R-:W-:Y:S02]  /*51c0*/  PRMT R125, RZ, 0x7610, R125 ;  /* 0x00007610ff7d7816 */ /* 0x000fe4000000007d */
[----:B------:R-:W-:Y:S02]  /*51d0*/  PRMT R111, RZ, 0x7610, R111 ;  /* 0x00007610ff6f7816 */ /* 0x000fe4000000006f */
[----:B------:R-:W-:-:S06]  /*51e0*/  PRMT R110, RZ, 0x7610, R110 ;  /* 0x00007610ff6e7816 */ /* 0x000fcc000000006e */
[----:B------:R0:W0:Y:S01]  /*51f0*/  @!UP0 SYNCS.EXCH.64 URZ, [UR76+0x44008], UR8 ;  /* 0x044008084cff85b2 */ /* 0x0000220008000100 */
[----:B------:R-:W-:Y:S02]  /*5200*/  PRMT R109, RZ, 0x7610, R109 ;  /* 0x00007610ff6d7816 */ /* 0x000fe4000000006d */
[----:B------:R-:W-:Y:S02]  /*5210*/  PRMT R108, RZ, 0x7610, R108 ;  /* 0x00007610ff6c7816 */ /* 0x000fe4000000006c */
[----:B------:R-:W-:Y:S02]  /*5220*/  PRMT R104, RZ, 0x7610, R104 ;  /* 0x00007610ff687816 */ /* 0x000fe40000000068 */
[----:B------:R-:W-:Y:S02]  /*5230*/  PRMT R103, RZ, 0x7610, R103 ;  /* 0x00007610ff677816 */ /* 0x000fe40000000067 */
[----:B------:R-:W-:Y:S02]  /*5240*/  PRMT R102, RZ, 0x7610, R102 ;  /* 0x00007610ff667816 */ /* 0x000fe40000000066 */
[----:B------:R-:W-:-:S02]  /*5250*/  PRMT R101, RZ, 0x7610, R101 ;  /* 0x00007610ff657816 */ /* 0x000fc40000000065 */
[----:B------:R-:W-:Y:S01]  /*5260*/  PRMT R100, RZ, 0x7610, R100 ;  /* 0x00007610ff647816 */ /* 0x000fe20000000064 */
[----:B---3--:R-:W-:Y:S04]  /*5270*/  STL [R1+0x1068], R35 ;  /* 0x0010682301007387 */ /* 0x008fe80000100800 */
[----:B------:R-:W-:Y:S04]  /*5280*/  STL [R1+0x106c], R34 ;  /* 0x00106c2201007387 */ /* 0x000fe80000100800 */
[----:B------:R0:W-:Y:S04]  /*5290*/  STL.64 [R1+0x1e8], R24 ;  /* 0x0001e81801007387 */ /* 0x0001e80000100a00 */
[----:B------:R1:W-:Y:S04]  /*52a0*/  STL.64 [R1+0x1e0], R22 ;  /* 0x0001e01601007387 */ /* 0x0003e80000100a00 */
[----:B------:R3:W-:Y:S01]  /*52b0*/  STL.64 [R1+0x168], R20 ;  /* 0x0001681401007387 */ /* 0x0007e20000100a00 */
[----:B0-----:R-:W-:-:S03]  /*52c0*/  IMAD.WIDE R24, R0, 0x2, R72 ;  /* 0x0000000200187825 */ /* 0x001fc600078e0248 */
[----:B------:R0:W-:Y:S01]  /*52d0*/  STL.64 [R1+0x160], R18 ;  /* 0x0001601201007387 */ /* 0x0001e20000100a00 */
[----:B-1----:R-:W-:-:S03]  /*52e0*/  IMAD.WIDE R22, R0, 0x2, R70 ;  /* 0x0000000200167825 */ /* 0x002fc600078e0246 */
[----:B------:R-:W-:Y:S01]  /*52f0*/  STL.64 [R1+0xe8], R24 ;  /* 0x0000e81801007387 */ /* 0x000fe20000100a00 */
[----:B---3--:R-:W-:-:S03]  /*5300*/  IMAD.WIDE R20, R2, 0x2, R72 ;  /* 0x0000000202147825 */ /* 0x008fc600078e0248 */
[----:B------:R1:W-:Y:S01]  /*5310*/  STL.64 [R1+0xe0], R22 ;  /* 0x0000e01601007387 */ /* 0x0003e20000100a00 */
[----:B0-----:R-:W-:-:S03]  /*5320*/  IMAD.WIDE R18, R2, 0x2, R70 ;  /* 0x0000000202127825 */ /* 0x001fc600078e0246 */
[----:B------:R-:W-:Y:S01]  /*5330*/  STL.64 [R1+0x68], R20 ;  /* 0x0000681401007387 */ /* 0x000fe20000100a00 */
[----:B------:R-:W-:-:S03]  /*5340*/  VIADD R0, R74, 0xfffffffa ;  /* 0xfffffffa4a007836 */ /* 0x000fc60000000000 */
[----:B------:R-:W3:Y:S01]  /*5350*/  @!P2 LDG.E.U16 R41, desc[UR6][R24.64] ;  /* 0x000000061829a981 */ /* 0x000ee2000c1e1500 */
[----:B------:R-:W-:-:S03]  /*5360*/  VIADD R2, R74, 0xfffffff2 ;  /* 0xfffffff24a027836 */ /* 0x000fc60000000000 */
[----:B------:R1:W2:Y:S01]  /*5370*/  @!P2 LDG.E.U16 R40, desc[UR6][R22.64] ;  /* 0x000000061628a981 */ /* 0x0002a2000c1e1500 */
[----:B------:R-:W-:-:S03]  /*5380*/  ISETP.GE.U32.AND P2, PT, R3, 0x7fffff04, PT ;  /* 0x7fffff040300780c */ /* 0x000fc60003f46070 */
[----:B------:R0:W-:Y:S01]  /*5390*/  STL.64 [R1+0x60], R18 ;  /* 0x0000601201007387 */ /* 0x0001e20000100a00 */
[----:B------:R-:W-:-:S03]  /*53a0*/  ISETP.GE.U32.AND P5, PT, R2, 0x7fffff73, PT ;  /* 0x7fffff730200780c */ /* 0x000fc60003fa6070 */
[----:B------:R0:W2:Y:S01]  /*53b0*/  @!P3 LDG.E.U16 R42, desc[UR6][R18.64] ;  /* 0x00000006122ab981 */ /* 0x0000a2000c1e1500 */
[----:B-1----:R-:W-:-:S03]  /*53c0*/  IMAD.MOV.U32 R23, RZ, RZ, R11 ;  /* 0x000000ffff177224 */ /* 0x002fc600078e000b */
[----:B------:R1:W2:Y:S01]  /*53d0*/  @!P3 LDG.E.U16 R43, desc[UR6][R20.64] ;  /* 0x00000006142bb981 */ /* 0x0002a2000c1e1500 */
[----:B------:R-:W-:Y:S01]  /*53e0*/  ISETP.GE.U32.AND P3, PT, R0, 0x7fffff7b, PT ;  /* 0x7fffff7b0000780c */ /* 0x000fe20003f66070 */
[----:B------:R-:W-:Y:S02]  /*53f0*/  VIADD R0, R74, 0xffffffea ;  /* 0xffffffea4a007836 */ /* 0x000fe40000000000 */
[----:B0-----:R-:W-:Y:S02]  /*5400*/  IMAD.MOV.U32 R18, RZ, RZ, R13 ;  /* 0x000000ffff127224 */ /* 0x001fe400078e000d */
[----:B------:R-:W-:Y:S02]  /*5410*/  IMAD.MOV.U32 R19, RZ, RZ, R12 ;  /* 0x000000ffff137224 */ /* 0x000fe400078e000c */
[----:B------:R-:W-:-:S04]  /*5420*/  IMAD.WIDE R12, R10, 0x2, R72 ;  /* 0x000000020a0c7825 */ /* 0x000fc800078e0248 */
[----:B-1----:R-:W-:Y:S01]  /*5430*/  IMAD.MOV.U32 R21, RZ, RZ, R6 ;  /* 0x000000ffff157224 */ /* 0x002fe200078e0006 */
[----:B------:R0:W2:Y:S01]  /*5440*/  @!P6 LDG.E.U16 R47, desc[UR6][R12.64] ;  /* 0x000000060c2fe981 */ /* 0x0000a2000c1e1500 */
[----:B------:R-:W-:-:S04]  /*5450*/  IMAD.WIDE R10, R10, 0x2, R70 ;  /* 0x000000020a0a7825 */ /* 0x000fc800078e0246 */
[C---:B------:R-:W-:Y:S01]  /*5460*/  IMAD R6, R124.reuse, 0x74, RZ ;  /* 0x000000747c067824 */ /* 0x040fe200078e02ff */
[----:B------:R-:W2:Y:S01]  /*5470*/  @!P6 LDG.E.U16 R46, desc[UR6][R10.64] ;  /* 0x000000060a2ee981 */ /* 0x000ea2000c1e1500 */
[----:B------:R-:W-:Y:S02]  /*5480*/  IMAD R2, R124, 0x7c, RZ ;  /* 0x0000007c7c027824 */ /* 0x000fe400078e02ff */
[----:B------:R-:W-:Y:S02]  /*5490*/  IMAD.MOV.U32 R20, RZ, RZ, R8 ;  /* 0x000000ffff147224 */ /* 0x000fe400078e0008 */
[----:B------:R-:W-:Y:S01]  /*54a0*/  IMAD.MOV.U32 R25, RZ, RZ, R4 ;  /* 0x000000ffff197224 */ /* 0x000fe200078e0004 */
[----:B------:R-:W-:Y:S01]  /*54b0*/  ISETP.GE.U32.AND P6, PT, R0, 0x7fffff6b, PT ;  /* 0x7fffff6b0000780c */ /* 0x000fe20003fc6070 */
[----:B------:R-:W-:Y:S02]  /*54c0*/  IMAD.MOV.U32 R22, RZ, RZ, R7 ;  /* 0x000000ffff167224 */ /* 0x000fe400078e0007 */
[----:B------:R-:W-:-:S04]  /*54d0*/  IMAD.WIDE R8, R6, 0x2, R72 ;  /* 0x0000000206087825 */ /* 0x000fc800078e0248 */
[----:B------:R-:W-:Y:S01]  /*54e0*/  IMAD.WIDE R4, R2, 0x2, R72 ;  /* 0x0000000202047825 */ /* 0x000fe200078e0248 */
[----:B------:R-:W2:Y:S03]  /*54f0*/  @!P0 LDG.E.U16 R49, desc[UR6][R8.64] ;  /* 0x0000000608318981 */ /* 0x000ea6000c1e1500 */
[--C-:B------:R-:W-:Y:S01]  /*5500*/  IMAD.WIDE R6, R6, 0x2, R70.reuse ;  /* 0x0000000206067825 */ /* 0x100fe200078e0246 */
[----:B------:R-:W2:Y:S03]  /*5510*/  @!P2 LDG.E.U16 R51, desc[UR6][R4.64] ;  /* 0x000000060433a981 */ /* 0x000ea6000c1e1500 */
[----:B------:R-:W-:Y:S01]  /*5520*/  IMAD.WIDE R2, R2, 0x2, R70 ;  /* 0x0000000202027825 */ /* 0x000fe200078e0246 */
[----:B------:R-:W2:Y:S03]  /*5530*/  @!P0 LDG.E.U16 R48, desc[UR6][R6.64] ;  /* 0x0000000606308981 */ /* 0x000ea6000c1e1500 */
[----:B------:R-:W-:Y:S01]  /*5540*/  VIADD R0, R74, 0xffffffda ;  /* 0xffffffda4a007836 */ /* 0x000fe20000000000 */
[----:B------:R-:W2:Y:S01]  /*5550*/  @!P2 LDG.E.U16 R50, desc[UR6][R2.64] ;  /* 0x000000060232a981 */ /* 0x000ea2000c1e1500 */
[----:B------:R-:W-:Y:S01]  /*5560*/  ISETP.GE.U32.AND P0, PT, R97, 0x7fffff63, PT ;  /* 0x7fffff636100780c */ /* 0x000fe20003f06070 */
[----:B------:R-:W-:-:S02]  /*5570*/  IMAD R97, R124, 0xd, RZ ;  /* 0x0000000d7c617824 */ /* 0x000fc400078e02ff */
[----:B------:R-:W-:Y:S01]  /*5580*/  ISETP.GE.U32.AND P2, PT, R0, 0x7fffff5b, PT ;  /* 0x7fffff5b0000780c */ /* 0x000fe20003f46070 */
[----:B------:R-:W-:Y:S01]  /*5590*/  IMAD R0, R124, 0x5, RZ ;  /* 0x000000057c007824 */ /* 0x000fe200078e02ff */
[----:B------:R-:W-:Y:S01]  /*55a0*/  STL [R1+0xf34], R16 ;  /* 0x000f341001007387 */ /* 0x000fe20000100800 */
[----:B------:R-:W-:-:S03]  /*55b0*/  IMAD.WIDE R28, R97, 0x2, R72 ;  /* 0x00000002611c7825 */ /* 0x000fc600078e0248 */
[----:B------:R-:W-:Y:S01]  /*55c0*/  STL [R1+0xf2c], R17 ;  /* 0x000f2c1101007387 */ /* 0x000fe20000100800 */
[----:B------:R-:W-:-:S03]  /*55d0*/  IMAD.WIDE R32, R0, 0x2, R72 ;  /* 0x0000000200207825 */ /* 0x000fc600078e0248 */
[----:B------:R-:W-:Y:S01]  /*55e0*/  STL [R1+0xf40], R14 ;  /* 0x000f400e01007387 */ /* 0x000fe20000100800 */
[----:B------:R-:W-:-:S03]  /*55f0*/  IMAD.WIDE R30, R0, 0x2, R70 ;  /* 0x00000002001e7825 */ /* 0x000fc600078e0246 */
[----:B------:R-:W-:Y:S01]  /*5600*/  STL [R1+0xf38], R15 ;  /* 0x000f380f01007387 */ /* 0x000fe20000100800 */
[----:B------:R-:W-:-:S03]  /*5610*/  IMAD.WIDE R26, R97, 0x2, R70 ;  /* 0x00000002611a7825 */ /* 0x000fc600078e0246 */
[----:B------:R-:W-:Y:S01]  /*5620*/  STL [R1+0xf48], R12 ;  /* 0x000f480c01007387 */ /* 0x000fe20000100800 */
[----:B------:R-:W-:-:S03]  /*5630*/  VIADD R0, R74, 0xffffffca ;  /* 0xffffffca4a007836 */ /* 0x000fc60000000000 */
[----:B------:R0:W-:Y:S01]  /*5640*/  STL [R1+0xf44], R13 ;  /* 0x000f440d01007387 */ /* 0x0001e20000100800 */
[----:B------:R-:W-:-:S03]  /*5650*/  IMAD R97, R124, 0x1d, RZ ;  /* 0x0000001d7c617824 */ /* 0x000fc600078e02ff */
[----:B------:R-:W-:Y:S04]  /*5660*/  STL [R1+0xf58], R10 ;  /* 0x000f580a01007387 */ /* 0x000fe80000100800 */
[----:B------:R-:W-:Y:S04]  /*5670*/  STL [R1+0xf4c], R11 ;  /* 0x000f4c0b01007387 */ /* 0x000fe80000100800 */
[----:B------:R1:W2:Y:S04]  /*5680*/  @!P5 LDG.E.U16 R55, desc[UR6][R28.64] ;  /* 0x000000061c37d981 */ /* 0x0002a8000c1e1500 */
[----:B------:R-:W2:Y:S01]  /*5690*/  @!P5 LDG.E.U16 R57, desc[UR6][R26.64] ;  /* 0x000000061a39d981 */ /* 0x000ea2000c1e1500 */
[----:B------:R-:W-:Y:S01]  /*56a0*/  ISETP.GE.U32.AND P5, PT, R0, 0x7fffff4b, PT ;  /* 0x7fffff4b0000780c */ /* 0x000fe20003fa6070 */
[----:B------:R-:W-:-:S02]  /*56b0*/  IMAD R0, R124, 0x15, RZ ;  /* 0x000000157c007824 */ /* 0x000fc400078e02ff */
[----:B------:R-:W-:Y:S04]  /*56c0*/  STL.64 [R1+0xf60], R8 ;  /* 0x000f600801007387 */ /* 0x000fe80000100a00 */
[----:B------:R-:W-:Y:S04]  /*56d0*/  STL.64 [R1+0x5d8], R32 ;  /* 0x0005d82001007387 */ /* 0x000fe80000100a00 */
[----:B------:R-:W-:Y:S01]  /*56e0*/  STL.64 [R1+0x5d0], R30 ;  /* 0x0005d01e01007387 */ /* 0x000fe20000100a00 */
[----:B0-----:R-:W0:Y:S03]  /*56f0*/  S2R R13, SR_TID.X ;  /* 0x00000000000d7919 */ /* 0x001e260000002100 */
[----:B------:R1:W-:Y:S04]  /*5700*/  STL.64 [R1+0x558], R28 ;  /* 0x0005581c01007387 */ /* 0x0003e80000100a00 */
[----:B------:R4:W2:Y:S04]  /*5710*/  @!P3 LDG.E.U16 R53, desc[UR6][R32.64] ;  /* 0x000000062035b981 */ /* 0x0008a8000c1e1500 */
[----:B------:R4:W2:Y:S04]  /*5720*/  @!P3 LDG.E.U16 R52, desc[UR6][R30.64] ;  /* 0x000000061e34b981 */ /* 0x0008a8000c1e1500 */
[----:B------:R0:W-:Y:S01]  /*5730*/  STL.64 [R1+0x550], R26 ;  /* 0x0005501a01007387 */ /* 0x0001e20000100a00 */
[----:B-1----:R-:W-:Y:S01]  /*5740*/  IMAD.WIDE R28, R97, 0x2, R72 ;  /* 0x00000002611c7825 */ /* 0x002fe200078e0248 */
[----:B------:R-:W-:-:S03]  /*5750*/  ISETP.GE.U32.AND P3, PT, R98, 0x7fffff53, PT ;  /* 0x7fffff536200780c */ /* 0x000fc60003f66070 */
[C---:B----4-:R-:W-:Y:S01]  /*5760*/  IMAD.WIDE R32, R0.reuse, 0x2, R72 ;  /* 0x0000000200207825 */ /* 0x050fe200078e0248 */
[----:B------:R-:W4:Y:S03]  /*5770*/  @!P0 LDG.E.U16 R58, desc[UR6][R28.64] ;  /* 0x000000061c3a8981 */ /* 0x000f26000c1e1500 */
[--C-:B------:R-:W-:Y:S01]  /*5780*/  IMAD.WIDE R30, R0, 0x2, R70.reuse ;  /* 0x00000002001e7825 */ /* 0x100fe200078e0246 */
[----:B------:R1:W2:Y:S03]  /*5790*/  @!P6 LDG.E.U16 R56, desc[UR6][R32.64] ;  /* 0x000000062038e981 */ /* 0x0002a6000c1e1500 */
[----:B0-----:R-:W-:Y:S01]  /*57a0*/  IMAD.WIDE R26, R97, 0x2, R70 ;  /* 0x00000002611a7825 */ /* 0x001fe200078e0246 */
[----:B------:R1:W-:Y:S03]  /*57b0*/  STL.64 [R1+0x4d8], R32 ;  /* 0x0004d82001007387 */ /* 0x0003e60000100a00 */
[----:B------:R-:W-:Y:S01]  /*57c0*/  VIADD R0, R74, 0xffffffba ;  /* 0xffffffba4a007836 */ /* 0x000fe20000000000 */
[----:B------:R-:W2:Y:S01]  /*57d0*/  @!P0 LDG.E.U16 R61, desc[UR6][R26.64] ;  /* 0x000000061a3d8981 */ /* 0x000ea2000c1e1500 */
[----:B------:R-:W-:-:S03]  /*57e0*/  IMAD R97, R124, 0x2d, RZ ;  /* 0x0000002d7c617824 */ /* 0x000fc600078e02ff */
[----:B------:R-:W-:Y:S01]  /*57f0*/  ISETP.GE.U32.AND P0, PT, R0, 0x7fffff3b, PT ;  /* 0x7fffff3b0000780c */ /* 0x000fe20003f06070 */
[----:B------:R-:W-:Y:S01]  /*5800*/  IMAD R0, R124, 0x25, RZ ;  /* 0x000000257c007824 */ /* 0x000fe200078e02ff */
[----:B------:R-:W-:Y:S01]  /*5810*/  STL.64 [R1+0x4d0], R30 ;  /* 0x0004d01e01007387 */ /* 0x000fe20000100a00 */
[----:B------:R-:W-:-:S03]  /*5820*/  VIADD R98, R74, 0xffffffc2 ;  /* 0xffffffc24a627836 */ /* 0x000fc60000000000 */
[----:B------:R0:W-:Y:S01]  /*5830*/  STL.64 [R1+0x458], R28 ;  /* 0x0004581c01007387 */ /* 0x0001e20000100a00 */
[----:B-1----:R-:W-:-:S03]  /*5840*/  IMAD.WIDE R32, R0, 0x2, R72 ;  /* 0x0000000200207825 */ /* 0x002fc600078e0248 */
[----:B------:R1:W2:Y:S04]  /*5850*/  @!P6 LDG.E.U16 R59, desc[UR6][R30.64] ;  /* 0x000000061e3be981 */ /* 0x0002a8000c1e1500 */
[----:B------:R1:W-:Y:S01]  /*5860*/  STL.64 [R1+0x450], R26 ;  /* 0x0004501a01007387 */ /* 0x0003e20000100a00 */
[----:B------:R-:W-:Y:S01]  /*5870*/  ISETP.GE.U32.AND P6, PT, R98, 0x7fffff43, PT ;  /* 0x7fffff436200780c */ /* 0x000fe20003fc6070 */
[----:B0-----:R-:W-:Y:S02]  /*5880*/  IMAD.WIDE R28, R97, 0x2, R72 ;  /* 0x00000002611c7825 */ /* 0x001fe400078e0248 */
[----:B------:R0:W2:Y:S02]  /*5890*/  @!P2 LDG.E.U16 R60, desc[UR6][R32.64] ;  /* 0x00000006203ca981 */ /* 0x0000a4000c1e1500 */
[----:B-1----:R-:W-:-:S02]  /*58a0*/  IMAD.WIDE R30, R0, 0x2, R70 ;  /* 0x00000002001e7825 */ /* 0x002fc400078e0246 */
[----:B------:R1:W2:Y:S02]  /*58b0*/  @!P3 LDG.E.U16 R62, desc[UR6][R28.64] ;  /* 0x000000061c3eb981 */ /* 0x0002a4000c1e1500 */
[----:B------:R-:W-:Y:S02]  /*58c0*/  IMAD.WIDE R26, R97, 0x2, R70 ;  /* 0x00000002611a7825 */ /* 0x000fe400078e0246 */
[----:B------:R0:W-:Y:S02]  /*58d0*/  STL.64 [R1+0x3d8], R32 ;  /* 0x0003d82001007387 */ /* 0x0001e40000100a00 */
[C---:B------:R-:W-:Y:S02]  /*58e0*/  VIADD R0, R74.reuse, 0xffffffaa ;  /* 0xffffffaa4a007836 */ /* 0x040fe40000000000 */
[----:B------:R-:W2:Y:S01]  /*58f0*/  @!P3 LDG.E.U16 R65, desc[UR6][R26.64] ;  /* 0x000000061a41b981 */ /* 0x000ea2000c1e1500 */
[----:B------:R-:W-:Y:S02]  /*5900*/  VIADD R98, R74, 0xffffffb2 ;  /* 0xffffffb24a627836 */ /* 0x000fe40000000000 */
[----:B------:R-:W-:Y:S01]  /*5910*/  IMAD R97, R124, 0x3d, RZ ;  /* 0x0000003d7c617824 */ /* 0x000fe200078e02ff */
[----:B------:R-:W-:Y:S01]  /*5920*/  ISETP.GE.U32.AND P3, PT, R0, 0x7fffff2b, PT ;  /* 0x7fffff2b0000780c */ /* 0x000fe20003f66070 */
[----:B------:R-:W-:Y:S01]  /*5930*/  IMAD R0, R124, 0x35, RZ ;  /* 0x000000357c007824 */ /* 0x000fe200078e02ff */
[----:B------:R-:W-:Y:S04]  /*5940*/  STL.64 [R1+0x3d0], R30 ;  /* 0x0003d01e01007387 */ /* 0x000fe80000100a00 */
[----:B------:R1:W-:Y:S01]  /*5950*/  STL.64 [R1+0x358], R28 ;  /* 0x0003581c01007387 */ /* 0x0003e20000100a00 */
[----:B0-----:R-:W-:-:S03]  /*5960*/  IMAD.WIDE R32, R0, 0x2, R72 ;  /* 0x0000000200207825 */ /* 0x001fc600078e0248 */
[----:B------:R0:W2:Y:S01]  /*5970*/  @!P2 LDG.E.U16 R63, desc[UR6][R30.64] ;  /* 0x000000061e3fa981 */ /* 0x0000a2000c1e1500 */
[----:B------:R-:W-:Y:S01]  /*5980*/  ISETP.GE.U32.AND P2, PT, R98, 0x7fffff33, PT ;  /* 0x7fffff336200780c */ /* 0x000fe20003f46070 */
[----:B------:R-:W-:Y:S02]  /*5990*/  VIADD R98, R74, 0xffffffa2 ;  /* 0xffffffa24a627836 */ /* 0x000fe40000000000 */
[----:B------:R0:W-:Y:S01]  /*59a0*/  STL.64 [R1+0x350], R26 ;  /* 0x0003501a01007387 */ /* 0x0001e20000100a00 */
[----:B------:R-:W-:Y:S02]  /*59b0*/  IMAD.MOV.U32 R24, RZ, RZ, R23 ;  /* 0x000000ffff187224 */ /* 0x000fe400078e0017 */
[C---:B-1----:R-:W-:Y:S01]  /*59c0*/  IMAD.WIDE R28, R97.reuse, 0x2, R72 ;  /* 0x00000002611c7825 */ /* 0x042fe200078e0248 */
[----:B------:R-:W2:Y:S03]  /*59d0*/  @!P5 LDG.E.U16 R64, desc[UR6][R32.64] ;  /* 0x000000062040d981 */ /* 0x000ea6000c1e1500 */
[--C-:B0-----:R-:W-:Y:S01]  /*59e0*/  IMAD.WIDE R30, R0, 0x2, R70.reuse ;  /* 0x00000002001e7825 */ /* 0x101fe200078e0246 */
[----:B------:R0:W2:Y:S03]  /*59f0*/  @!P6 LDG.E.U16 R69, desc[UR6][R28.64] ;  /* 0x000000061c45e981 */ /* 0x0000a6000c1e1500 */
[----:B------:R-:W-:Y:S01]  /*5a00*/  IMAD.WIDE R26, R97, 0x2, R70 ;  /* 0x00000002611a7825 */ /* 0x000fe200078e0246 */
[----:B------:R-:W2:Y:S03]  /*5a10*/  @!P5 LDG.E.U16 R66, desc[UR6][R30.64] ;  /* 0x000000061e42d981 */ /* 0x000ea6000c1e1500 */
[----:B------:R-:W-:Y:S01]  /*5a20*/  VIADD R0, R74, 0xffffff9a ;  /* 0xffffff9a4a007836 */ /* 0x000fe20000000000 */
[----:B------:R1:W2:Y:S01]  /*5a30*/  @!P6 LDG.E.U16 R68, desc[UR6][R26.64] ;  /* 0x000000061a44e981 */ /* 0x0002a2000c1e1500 */
[----:B------:R-:W-:Y:S01]  /*5a40*/  IMAD.MOV.U32 R23, RZ, RZ, R19 ;  /* 0x000000ffff177224 */ /* 0x000fe200078e0013 */
[----:B------:R-:W-:Y:S01]  /*5a50*/  ISETP.GE.U32.AND P5, PT, R98, 0x7fffff23, PT ;  /* 0x7fffff236200780c */ /* 0x000fe20003fa6070 */
[----:B------:R-:W-:Y:S01]  /*5a60*/  IMAD.MOV.U32 R19, RZ, RZ, R18 ;  /* 0x000000ffff137224 */ /* 0x000fe200078e0012 */
[----:B------:R-:W-:Y:S01]  /*5a70*/  ISETP.GE.U32.AND P6, PT, R0, 0x7fffff1b, PT ;  /* 0x7fffff1b0000780c */ /* 0x000fe20003fc6070 */
[----:B------:R-:W-:Y:S01]  /*5a80*/  IMAD.MOV.U32 R18, RZ, RZ, R54 ;  /* 0x000000ffff127224 */ /* 0x000fe200078e0036 */
[----:B------:R-:W-:Y:S01]  /*5a90*/  STL.64 [R1+0x2d8], R32 ;  /* 0x0002d82001007387 */ /* 0x000fe20000100a00 */
[----:B------:R-:W-:-:S02]  /*5aa0*/  IMAD.SHL.U32 R98, R13, 0x100, RZ ;  /* 0x000001000d627824 */ /* 0x000fc400078e00ff */
[----:B------:R-:W-:Y:S01]  /*5ab0*/  IMAD R0, R124, 0x45, RZ ;  /* 0x000000457c007824 */ /* 0x000fe200078e02ff */
[----:B------:R-:W-:Y:S01]  /*5ac0*/  STL.64 [R1+0x2d0], R30 ;  /* 0x0002d01e01007387 */ /* 0x000fe20000100a00 */
[----:B------:R-:W-:-:S03]  /*5ad0*/  IMAD.SHL.U32 R54, R13, 0x2, RZ ;  /* 0x000000020d367824 */ /* 0x000fc600078e00ff */
[----:B------:R0:W-:Y:S04]  /*5ae0*/  STL.64 [R1+0x258], R28 ;  /* 0x0002581c01007387 */ /* 0x0001e80000100a00 */
[----:B------:R1:W-:Y:S01]  /*5af0*/  STL.64 [R1+0x250], R26 ;  /* 0x0002501a01007387 */ /* 0x0003e20000100a00 */
[----:B------:R-:W-:Y:S01]  /*5b00*/  PRMT R10, RZ, 0x7610, R10 ;  /* 0x00007610ff0a7816 */ /* 0x000fe2000000000a */
[----:B0-----:R-:W-:-:S04]  /*5b10*/  IMAD.WIDE R28, R0, 0x2, R72 ;  /* 0x00000002001c7825 */ /* 0x001fc800078e0248 */
[----:B-1----:R-:W-:Y:S01]  /*5b20*/  IMAD.WIDE R26, R0, 0x2, R70 ;  /* 0x00000002001a7825 */ /* 0x002fe200078e0246 */
[----:B------:R-:W-:Y:S01]  /*5b30*/  LOP3.LUT R0, R98, 0xc07e, R54, 0xc8, !PT ;  /* 0x0000c07e62007812 */ /* 0x000fe200078ec836 */
[----:B------:R-:W-:Y:S04]  /*5b40*/  STL.64 [R1+0x1d8], R28 ;  /* 0x0001d81c01007387 */ /* 0x000fe80000100a00 */
[----:B------:R0:W-:Y:S04]  /*5b50*/  STS.U16 [R0+UR76+0x10c00], R75 ;  /* 0x010c004b00007988 */ /* 0x0001e8000800044c */
[----:B------:R1:W-:Y:S04]  /*5b60*/  STL.64 [R1+0x1d0], R26 ;  /* 0x0001d01a01007387 */ /* 0x0003e80000100a00 */
[----:B------:R1:W2:Y:S01]  /*5b70*/  @!P0 LDG.E.U16 R10, desc[UR6][R26.64] ;  /* 0x000000061a0a8981 */ /* 0x0002a2000c1e1500 */
[----:B0-----:R-:W-:-:S03]  /*5b80*/  IMAD R75, R124, 0x4d, RZ ;  /* 0x0000004d7c4b7824 */ /* 0x001fc600078e02ff */
[----:B------:R0:W-:Y:S01]  /*5b90*/  STS.U16 [R0+UR76+0xc00], R76 ;  /* 0x000c004c00007988 */ /* 0x0001e2000800044c */
[----:B------:R-:W-:-:S03]  /*5ba0*/  IMAD.WIDE R30, R75, 0x2, R72 ;  /* 0x000000024b1e7825 */ /* 0x000fc600078e0248 */
[----:B------:R0:W2:Y:S01]  /*5bb0*/  @!P0 LDG.E.U16 R125, desc[UR6][R28.64] ;  /* 0x000000061c7d8981 */ /* 0x0000a2000c1e1500 */
[----:B-1----:R-:W-:-:S03]  /*5bc0*/  IMAD.WIDE R26, R75, 0x2, R70 ;  /* 0x000000024b1a7825 */ /* 0x002fc600078e0246 */
[----:B------:R-:W2:Y:S01]  /*5bd0*/  @!P2 LDG.E.U16 R111, desc[UR6][R30.64] ;  /* 0x000000061e6fa981 */ /* 0x000ea2000c1e1500 */
[----:B------:R-:W-:Y:S02]  /*5be0*/  VIADD R75, R74, 0xffffff8a ;  /* 0xffffff8a4a4b7836 */ /* 0x000fe40000000000 */
[----:B0-----:R-:W-:Y:S01]  /*5bf0*/  IMAD R76, R124, 0x55, RZ ;  /* 0x000000557c4c7824 */ /* 0x001fe200078e02ff */
[----:B------:R-:W-:Y:S03]  /*5c00*/  STL.64 [R1+0x158], R30 ;  /* 0x0001581e01007387 */ /* 0x000fe60000100a00 */
[----:B------:R-:W-:Y:S01]  /*5c10*/  IMAD.WIDE R28, R76, 0x2, R72 ;  /* 0x000000024c1c7825 */ /* 0x000fe200078e0248 */
[----:B------:R0:W-:Y:S04]  /*5c20*/  STL.64 [R1+0x150], R26 ;  /* 0x0001501a01007387 */ /* 0x0001e80000100a00 */
[----:B------:R0:W2:Y:S01]  /*5c30*/  @!P2 LDG.E.U16 R110, desc[UR6][R26.64] ;  /* 0x000000061a6ea981 */ /* 0x0000a2000c1e1500 */
[----:B------:R-:W-:Y:S01]  /*5c40*/  ISETP.GE.U32.AND P2, PT, R75, 0x7fffff0b, PT ;  /* 0x7fffff0b4b00780c */ /* 0x000fe20003f46070 */
[----:B------:R-:W-:-:S02]  /*5c50*/  VIADD R75, R74, 0xffffff82 ;  /* 0xffffff824a4b7836 */ /* 0x000fc40000000000 */
[----:B------:R1:W2:Y:S01]  /*5c60*/  @!P3 LDG.E.U16 R109, desc[UR6][R28.64] ;  /* 0x000000061c6db981 */ /* 0x0002a2000c1e1500 */
[----:B0-----:R-:W-:-:S03]  /*5c70*/  IMAD.WIDE R26, R76, 0x2, R70 ;  /* 0x000000024c1a7825 */ /* 0x001fc600078e0246 */
[----:B------:R1:W-:Y:S04]  /*5c80*/  STL.64 [R1+0xd8], R28 ;  /* 0x0000d81c01007387 */ /* 0x0003e80000100a00 */
[----:B------:R0:W2:Y:S01]  /*5c90*/  @!P3 LDG.E.U16 R108, desc[UR6][R26.64] ;  /* 0x000000061a6cb981 */ /* 0x0000a2000c1e1500 */
[----:B------:R-:W-:Y:S01]  /*5ca0*/  ISETP.GE.U32.AND P3, PT, R75, 0x7fffff03, PT ;  /* 0x7fffff034b00780c */ /* 0x000fe20003f66070 */
[----:B------:R-:W-:Y:S02]  /*5cb0*/  IMAD R75, R124, 0x5d, RZ ;  /* 0x0000005d7c4b7824 */ /* 0x000fe400078e02ff */
[----:B------:R0:W-:Y:S04]  /*5cc0*/  STL.64 [R1+0xd0], R26 ;  /* 0x0000d01a01007387 */ /* 0x0001e80000100a00 */
[----:B------:R3:W-:Y:S01]  /*5cd0*/  STS.U16 [R0+UR76+0x800], R78 ;  /* 0x0008004e00007988 */ /* 0x0007e2000800044c */
[----:B-1----:R-:W-:-:S03]  /*5ce0*/  IMAD.WIDE R28, R75, 0x2, R72 ;  /* 0x000000024b1c7825 */ /* 0x002fc600078e0248 */
[----:B------:R1:W-:Y:S01]  /*5cf0*/  STS.U16 [R0+UR76+0x10800], R77 ;  /* 0x0108004d00007988 */ /* 0x0003e2000800044c */
[----:B0-----:R-:W-:-:S03]  /*5d00*/  IMAD.WIDE R26, R75, 0x2, R70 ;  /* 0x000000024b1a7825 */ /* 0x001fc600078e0246 */
[----:B------:R0:W-:Y:S01]  /*5d10*/  STS.U16 [R0+UR76+0x10400], R79 ;  /* 0x0104004f00007988 */ /* 0x0001e2000800044c */
[----:B---3--:R-:W-:-:S03]  /*5d20*/  IMAD R78, R124, 0x65, RZ ;  /* 0x000000657c4e7824 */ /* 0x008fc600078e02ff */
[----:B------:R-:W3:Y:S01]  /*5d30*/  @!P5 LDG.E.U16 R104, desc[UR6][R28.64] ;  /* 0x000000061c68d981 */ /* 0x000ee2000c1e1500 */
[C---:B------:R-:W-:Y:S02]  /*5d40*/  VIADD R75, R74.reuse, 0xfffffff9 ;  /* 0xfffffff94a4b7836 */ /* 0x040fe40000000000 */
[----:B------:R-:W-:Y:S01]  /*5d50*/  VIADD R97, R74, 0xffffff92 ;  /* 0xffffff924a617836 */ /* 0x000fe20000000000 */
[----:B------:R0:W2:Y:S01]  /*5d60*/  @!P5 LDG.E.U16 R103, desc[UR6][R26.64] ;  /* 0x000000061a67d981 */ /* 0x0000a2000c1e1500 */
[----:B-1----:R-:W-:Y:S01]  /*5d70*/  IMAD.WIDE R76, R78, 0x2, R72 ;  /* 0x000000024e4c7825 */ /* 0x002fe200078e0248 */
[----:B------:R-:W-:-:S03]  /*5d80*/  ISETP.GE.U32.AND P5, PT, R75, 0x7fffff7a, PT ;  /* 0x7fffff7a4b00780c */ /* 0x000fc60003fa6070 */
[----:B0-----:R-:W-:Y:S01]  /*5d90*/  IMAD.WIDE R78, R78, 0x2, R70 ;  /* 0x000000024e4e7825 */ /* 0x001fe200078e0246 */
[----:B------:R-:W-:Y:S03]  /*5da0*/  STL.64 [R1+0x58], R28 ;  /* 0x0000581c01007387 */ /* 0x000fe60000100a00 */
[----:B------:R-:W-:Y:S01]  /*5db0*/  VIADD R75, R74, 0xfffffff1 ;  /* 0xfffffff14a4b7836 */ /* 0x000fe20000000000 */
[----:B------:R0:W-:Y:S01]  /*5dc0*/  STL.64 [R1+0x50], R26 ;  /* 0x0000501a01007387 */ /* 0x0001e20000100a00 */
[----:B------:R-:W-:-:S03]  /*5dd0*/  ISETP.GE.U32.AND P0, PT, R97, 0x7fffff13, PT ;  /* 0x7fffff136100780c */ /* 0x000fc60003f06070 */
[----:B------:R-:W2:Y:S04]  /*5de0*/  @!P6 LDG.E.U16 R102, desc[UR6][R76.64] ;  /* 0x000000064c66e981 */ /* 0x000ea8000c1e1500 */
[----:B------:R-:W2:Y:S01]  /*5df0*/  @!P6 LDG.E.U16 R101, desc[UR6][R78.64] ;  /* 0x000000064e65e981 */ /* 0x000ea2000c1e1500 */
[----:B------:R-:W-:Y:S01]  /*5e00*/  ISETP.GE.U32.AND P6, PT, R75, 0x7fffff72, PT ;  /* 0x7fffff724b00780c */ /* 0x000fe20003fc6070 */
[----:B0-----:R-:W-:Y:S02]  /*5e10*/  IMAD.MOV.U32 R27, RZ, RZ, R23 ;  /* 0x000000ffff1b7224 */ /* 0x001fe400078e0017 */
[----:B------:R0:W-:Y:S01]  /*5e20*/  STS.U16 [R0+UR76], R82 ;  /* 0x0000005200007988 */ /* 0x0001e2000800044c */
[----:B------:R-:W-:Y:S02]  /*5e30*/  IMAD.MOV.U32 R23, RZ, RZ, R19 ;  /* 0x000000ffff177224 */ /* 0x000fe400078e0013 */
[----:B------:R-:W-:-:S02]  /*5e40*/  IMAD.MOV.U32 R19, RZ, RZ, R119 ;  /* 0x000000ffff137224 */ /* 0x000fc400078e0077 */
[----:B------:R-:W-:Y:S02]  /*5e50*/  IMAD.MOV.U32 R26, RZ, RZ, R18 ;  /* 0x000000ffff1a7224 */ /* 0x000fe400078e0012 */
[----:B------:R-:W-:Y:S02]  /*5e60*/  IMAD.MOV.U32 R119, RZ, RZ, R121 ;  /* 0x000000ffff777224 */ /* 0x000fe400078e0079 */
[----:B------:R-:W-:Y:S02]  /*5e70*/  IMAD.MOV.U32 R18, RZ, RZ, R120 ;  /* 0x000000ffff127224 */ /* 0x000fe400078e0078 */
[----:B0-----:R-:W-:Y:S02]  /*5e80*/  IMAD R82, R124, 0x6d, RZ ;  /* 0x0000006d7c527824 */ /* 0x001fe400078e02ff */
[----:B------:R-:W-:Y:S01]  /*5e90*/  IMAD.MOV.U32 R121, RZ, RZ, R105 ;  /* 0x000000ffff797224 */ /* 0x000fe200078e0069 */
[----:B------:R-:W-:Y:S01]  /*5ea0*/  STS.U16 [R0+UR76+0x10000], R81 ;  /* 0x0100005100007988 */ /* 0x000fe2000800044c */
[----:B------:R-:W-:-:S02]  /*5eb0*/  IMAD.MOV.U32 R120, RZ, RZ, R106 ;  /* 0x000000ffff787224 */ /* 0x000fc400078e006a */
[C---:B------:R-:W-:Y:S01]  /*5ec0*/  IMAD R105, R124.reuse, 0x6, RZ ;  /* 0x000000067c697824 */ /* 0x040fe200078e02ff */
[----:B------:R0:W-:Y:S01]  /*5ed0*/  STS.U16 [R0+UR76+0x400], R80 ;  /* 0x0004005000007988 */ /* 0x0001e2000800044c */
[----:B------:R-:W-:Y:S01]  /*5ee0*/  IMAD R106, R124, 0xe, RZ ;  /* 0x0000000e7c6a7824 */ /* 0x000fe200078e02ff */
[----:B------:R-:W-:Y:S02]  /*5ef0*/  PRMT R75, RZ, 0x7610, R75 ;  /* 0x00007610ff4b7816 */ /* 0x000fe4000000004b */
[----:B------:R1:W-:Y:S01]  /*5f00*/  STS.U16 [R0+UR76+0x1400], R92 ;  /* 0x0014005c00007988 */ /* 0x0003e2000800044c */
[----:B------:R-:W-:Y:S01]  /*5f10*/  PRMT R98, RZ, 0x7610, R98 ;  /* 0x00007610ff627816 */ /* 0x000fe20000000062 */
[--C-:B------:R-:W-:Y:S02]  /*5f20*/  IMAD.WIDE R30, R105, 0x2, R72.reuse ;  /* 0x00000002691e7825 */ /* 0x100fe400078e0248 */
[----:B------:R1:W-:Y:S02]  /*5f30*/  STS.U16 [R0+UR76+0x12400], R83 ;  /* 0x0124005300007988 */ /* 0x0003e4000800044c */
[----:B0-----:R-:W-:-:S02]  /*5f40*/  IMAD.WIDE R80, R82, 0x2, R72 ;  /* 0x0000000252507825 */ /* 0x001fc400078e0248 */
[----:B------:R0:W-:Y:S01]  /*5f50*/  STS.U16 [R0+UR76+0x2400], R84 ;  /* 0x0024005400007988 */ /* 0x0001e2000800044c */
[----:B-1----:R-:W-:Y:S01]  /*5f60*/  PRMT R92, RZ, 0x7610, R92 ;  /* 0x00007610ff5c7816 */ /* 0x002fe2000000005c */
[----:B------:R-:W-:Y:S02]  /*5f70*/  IMAD.WIDE R28, R106, 0x2, R72 ;  /* 0x000000026a1c7825 */ /* 0x000fe400078e0248 */
[----:B------:R1:W-:Y:S02]  /*5f80*/  STS.U16 [R0+UR76+0x2000], R86 ;  /* 0x0020005600007988 */ /* 0x0003e4000800044c */
[----:B------:R-:W-:Y:S02]  /*5f90*/  IMAD.WIDE R82, R82, 0x2, R70 ;  /* 0x0000000252527825 */ /* 0x000fe400078e0246 */
[----:B------:R-:W2:Y:S02]  /*5fa0*/  @!P0 LDG.E.U16 R92, desc[UR6][R80.64] ;  /* 0x00000006505c8981 */ /* 0x000ea4000c1e1500 */
[----:B0-----:R-:W-:-:S02]  /*5fb0*/  VIADD R84, R74, 0xffffffe9 ;  /* 0xffffffe94a547836 */ /* 0x001fc40000000000 */
[----:B------:R-:W2:Y:S01]  /*5fc0*/  @!P0 LDG.E.U16 R75, desc[UR6][R82.64] ;  /* 0x00000006524b8981 */ /* 0x000ea2000c1e1500 */
[----:B-1----:R-:W-:-:S03]  /*5fd0*/  IMAD R86, R124, 0x75, RZ ;  /* 0x000000757c567824 */ /* 0x002fc600078e02ff */
[----:B------:R0:W-:Y:S01]  /*5fe0*/  STS.U16 [R0+UR76+0x12000], R85 ;  /* 0x0120005500007988 */ /* 0x0001e2000800044c */
[----:B------:R-:W-:-:S03]  /*5ff0*/  ISETP.GE.U32.AND P0, PT, R84, 0x7fffff6a, PT ;  /* 0x7fffff6a5400780c */ /* 0x000fc60003f06070 */
[----:B------:R1:W-:Y:S04]  /*6000*/  STS.U16 [R0+UR76+0x2800], R96 ;  /* 0x0028006000007988 */ /* 0x0003e8000800044c */
[----:B------:R1:W-:Y:S01]  /*6010*/  STS.U16 [R0+UR76+0x12800], R95 ;  /* 0x0128005f00007988 */ /* 0x0003e2000800044c */
[----:B0-----:R-:W-:-:S03]  /*6020*/  IMAD.WIDE R84, R86, 0x2, R72 ;  /* 0x0000000256547825 */ /* 0x001fc600078e0248 */
[----:B------:R-:W-:Y:S01]  /*6030*/  STL.64 [R1+0x5c8], R30 ;  /* 0x0005c81e01007387 */ /* 0x000fe20000100a00 */
[----:B-1----:R-:W-:-:S03]  /*6040*/  PRMT R96, RZ, 0x7610, R96 ;  /* 0x00007610ff607816 */ /* 0x002fc60000000060 */
[----:B------:R0:W-:Y:S01]  /*6050*/  STS.U16 [R0+UR76+0x11c00], R87 ;  /* 0x011c005700007988 */ /* 0x0001e2000800044c */
[----:B------:R-:W-:-:S03]  /*6060*/  PRMT R95, RZ, 0x7610, R95 ;  /* 0x00007610ff5f7816 */ /* 0x000fc6000000005f */
[----:B------:R1:W-:Y:S04]  /*6070*/  STL.64 [R1+0x548], R28 ;  /* 0x0005481c01007387 */ /* 0x0003e80000100a00 */
[----:B------:R1:W2:Y:S01]  /*6080*/  @!P6 LDG.E.U16 R98, desc[UR6][R28.64] ;  /* 0x000000061c62e981 */ /* 0x0002a2000c1e1500 */
[----:B0-----:R-:W-:-:S03]  /*6090*/  IMAD.WIDE R86, R86, 0x2, R70 ;  /* 0x0000000256567825 */ /* 0x001fc600078e0246 */
[----:B------:R0:W-:Y:S01]  /*60a0*/  STS.U16 [R0+UR76+0x1c00], R88 ;  /* 0x001c005800007988 */ /* 0x0001e2000800044c */
[----:B------:R-:W-:Y:S01]  /*60b0*/  PRMT R99, RZ, 0x7610, R99 ;  /* 0x00007610ff637816 */ /* 0x000fe20000000063 */
[----:B------:R-:W-:Y:S01]  /*60c0*/  IMAD.WIDE R32, R105, 0x2, R70 ;  /* 0x0000000269207825 */ /* 0x000fe200078e0246 */
[----:B------:R-:W-:Y:S01]  /*60d0*/  PRMT R97, RZ, 0x7610, R97 ;  /* 0x00007610ff617816 */ /* 0x000fe20000000061 */
[----:B------:R-:W2:Y:S02]  /*60e0*/  @!P2 LDG.E.U16 R96, desc[UR6][R84.64] ;  /* 0x000000065460a981 */ /* 0x000ea4000c1e1500 */
[----:B-1----:R-:W-:Y:S02]  /*60f0*/  IMAD R28, R124, 0x16, RZ ;  /* 0x000000167c1c7824 */ /* 0x002fe400078e02ff */
[----:B------:R-:W-:Y:S01]  /*6100*/  IMAD.MOV.U32 R29, RZ, RZ, R26 ;  /* 0x000000ffff1d7224 */ /* 0x000fe200078e001a */
[----:B------:R-:W2:Y:S01]  /*6110*/  @!P2 LDG.E.U16 R95, desc[UR6][R86.64] ;  /* 0x00000006565fa981 */ /* 0x000ea2000c1e1500 */
[----:B0-----:R-:W-:-:S02]  /*6120*/  VIADD R88, R74, 0xffffffe1 ;  /* 0xffffffe14a587836 */ /* 0x001fc40000000000 */
[----:B------:R-:W-:Y:S01]  /*6130*/  IMAD.MOV.U32 R26, RZ, RZ, R27 ;  /* 0x000000ffff1a7224 */ /* 0x000fe200078e001b */
[----:B------:R0:W2:Y:S01]  /*6140*/  @!P5 LDG.E.U16 R100, desc[UR6][R30.64] ;  /* 0x000000061e64d981 */ /* 0x0000a2000c1e1500 */
[----:B------:R-:W-:Y:S02]  /*6150*/  IMAD.MOV.U32 R27, RZ, RZ, R24 ;  /* 0x000000ffff1b7224 */ /* 0x000fe400078e0018 */
[----:B------:R-:W-:Y:S01]  /*6160*/  IMAD.WIDE R34, R28, 0x2, R72 ;  /* 0x000000021c227825 */ /* 0x000fe200078e0248 */
[----:B------:R-:W-:Y:S01]  /*6170*/  ISETP.GE.U32.AND P2, PT, R88, 0x7fffff62, PT ;  /* 0x7fffff625800780c */ /* 0x000fe20003f46070 */
[----:B------:R1:W2:Y:S02]  /*6180*/  @!P5 LDG.E.U16 R99, desc[UR6][R32.64] ;  /* 0x000000062063d981 */ /* 0x0002a4000c1e1500 */
[----:B------:R-:W-:Y:S02]  /*6190*/  IMAD.MOV.U32 R24, RZ, RZ, R25 ;  /* 0x000000ffff187224 */ /* 0x000fe400078e0019 */
[----:B------:R-:W-:-:S02]  /*61a0*/  IMAD.MOV.U32 R25, RZ, RZ, R22 ;  /* 0x000000ffff197224 */ /* 0x000fc400078e0016 */
[----:B0-----:R-:W-:Y:S01]  /*61b0*/  IMAD.WIDE R30, R106, 0x2, R70 ;  /* 0x000000026a1e7825 */ /* 0x001fe200078e0246 */
[----:B------:R-:W-:Y:S03]  /*61c0*/  STL.64 [R1+0x4c8], R34 ;  /* 0x0004c82201007387 */ /* 0x000fe60000100a00 */
[----:B------:R-:W-:Y:S01]  /*61d0*/  IMAD.MOV.U32 R22, RZ, RZ, R67 ;  /* 0x000000ffff167224 */ /* 0x000fe200078e0043 */
[----:B------:R0:W2:Y:S01]  /*61e0*/  @!P6 LDG.E.U16 R97, desc[UR6][R30.64] ;  /* 0x000000061e61e981 */ /* 0x0000a2000c1e1500 */
[----:B------:R-:W-:Y:S01]  /*61f0*/  IMAD R67, R124, 0x1e, RZ ;  /* 0x0000001e7c437824 */ /* 0x000fe200078e02ff */
[----:B------:R-:W-:Y:S02]  /*6200*/  PRMT R106, RZ, 0x7610, R106 ;  /* 0x00007610ff6a7816 */ /* 0x000fe4000000006a */
[----:B------:R1:W-:Y:S01]  /*6210*/  STL.64 [R1+0x5c0], R32 ;  /* 0x0005c02001007387 */ /* 0x0003e20000100a00 */
[----:B------:R-:W-:-:S03]  /*6220*/  PRMT R105, RZ, 0x7610, R105 ;  /* 0x00007610ff697816 */ /* 0x000fc60000000069 */
[----:B------:R0:W-:Y:S01]  /*6230*/  STL.64 [R1+0x540], R30 ;  /* 0x0005401e01007387 */ /* 0x0001e20000100a00 */
[----:B-1----:R-:W-:-:S04]  /*6240*/  IMAD.WIDE R32, R28, 0x2, R70 ;  /* 0x000000021c207825 */ /* 0x002fc800078e0246 */
[----:B0-----:R-:W-:Y:S01]  /*6250*/  IMAD.WIDE R30, R67, 0x2, R72 ;  /* 0x00000002431e7825 */ /* 0x001fe200078e0248 */
[----:B------:R-:W-:Y:S04]  /*6260*/  STL.64 [R1+0x4c0], R32 ;  /* 0x0004c02001007387 */ /* 0x000fe80000100a00 */
[----:B------:R-:W-:Y:S04]  /*6270*/  STL.64 [R1+0x448], R30 ;  /* 0x0004481e01007387 */ /* 0x000fe80000100a00 */
[----:B------:R0:W-:Y:S04]  /*6280*/  STS.U16 [R0+UR76+0x3000], R25 ;  /* 0x0030001900007988 */ /* 0x0001e8000800044c */
[----:B------:R1:W2:Y:S04]  /*6290*/  @!P0 LDG.E.U16 R106, desc[UR6][R32.64] ;  /* 0x00000006206a8981 */ /* 0x0002a8000c1e1500 */
[----:B------:R-:W2:Y:S04]  /*62a0*/  @!P2 LDG.E.U16 R105, desc[UR6][R30.64] ;  /* 0x000000061e69a981 */ /* 0x000ea8000c1e1500 */
[----:B0-----:R-:W2:Y:S04]  /*62b0*/  LDL.LU R25, [R1+0x70c] ;  /* 0x00070c0001197983 */ /* 0x001ea80000300800 */
[----:B------:R-:W3:Y:S04]  /*62c0*/  LDL.LU R33, [R1+0x708] ;  /* 0x0007080001217983 */ /* 0x000ee80000300800 */
[----:B------:R-:W4:Y:S04]  /*62d0*/  LDL.LU R30, [R1+0x704] ;  /* 0x00070400011e7983 */ /* 0x000f280000300800 */
[----:B------:R-:W4:Y:S04]  /*62e0*/  LDL.LU R31, [R1+0x700] ;  /* 0x00070000011f7983 */ /* 0x000f280000300800 */
[----:B------:R0:W-:Y:S04]  /*62f0*/  STS.U16 [R0+UR76+0x2c00], R29 ;  /* 0x002c001d00007988 */ /* 0x0001e8000800044c */
[----:B------:R-:W4:Y:S04]  /*6300*/  LDL.LU R28, [R1+0x6fc] ;  /* 0x0006fc00011c7983 */ /* 0x000f280000300800 */
[----:B------:R1:W-:Y:S04]  /*6310*/  STS.U16 [R0+UR76+0x12c00], R26 ;  /* 0x012c001a00007988 */ /* 0x0003e8000800044c */
[----:B0-----:R-:W4:Y:S04]  /*6320*/  LDL.LU R29, [R1+0x6f8] ;  /* 0x0006f800011d7983 */ /* 0x001f280000300800 */
[----:B------:R0:W-:Y:S04]  /*6330*/  STS.U16 [R0+UR76+0x13000], R20 ;  /* 0x0130001400007988 */ /* 0x0001e8000800044c */
[----:B------:R0:W-:Y:S04]  /*6340*/  STS.U16 [R0+UR76+0x3400], R18 ;  /* 0x0034001200007988 */ /* 0x0001e8000800044c */
[----:B-1----:R-:W4:Y:S04]  /*6350*/  LDL.LU R26, [R1+0x6dc] ;  /* 0x0006dc00011a7983 */ /* 0x002f280000300800 */
[----:B0-----:R-:W4:Y:S01]  /*6360*/  LDL.LU R20, [R1+0x6d8] ;  /* 0x0006d80001147983 */ /* 0x001f220000300800 */
[----:B------:R-:W-:-:S03]  /*6370*/  IMAD.MOV.U32 R18, RZ, RZ, R119 ;  /* 0x000000ffff127224 */ /* 0x000fc600078e0077 */
[----:B------:R0:W-:Y:S04]  /*6380*/  STS.U16 [R0+UR76+0x13400], R120 ;  /* 0x0134007800007988 */ /* 0x0001e8000800044c */
[----:B------:R-:W4:Y:S04]  /*6390*/  LDL.LU R119, [R1+0x6d4] ;  /* 0x0006d40001777983 */ /* 0x000f280000300800 */
[----:B------:R1:W-:Y:S04]  /*63a0*/  STS.U16 [R0+UR76+0x3800], R121 ;  /* 0x0038007900007988 */ /* 0x0003e8000800044c */
[----:B0-----:R-:W4:Y:S01]  /*63b0*/  LDL.LU R120, [R1+0x6d0] ;  /* 0x0006d00001787983 */ /* 0x001f220000300800 */
[----:B------:R-:W-:-:S03]  /*63c0*/  IMAD.MOV.U32 R32, RZ, RZ, R27 ;  /* 0x000000ffff207224 */ /* 0x000fc600078e001b */
[----:B-1----:R-:W4:Y:S04]  /*63d0*/  LDL.LU R121, [R1+0x6bc] ;  /* 0x0006bc0001797983 */ /* 0x002f280000300800 */
[----:B------:R0:W-:Y:S04]  /*63e0*/  STS.U16 [R0+UR76+0x13800], R22 ;  /* 0x0138001600007988 */ /* 0x0001e8000800044c */
[----:B------:R-:W4:Y:S04]  /*63f0*/  LDL.LU R27, [R1+0x6b8] ;  /* 0x0006b800011b7983 */ /* 0x000f280000300800 */
[----:B------:R1:W-:Y:S04]  /*6400*/  STS.U16 [R0+UR76+0x3c00], R122 ;  /* 0x003c007a00007988 */ /* 0x0003e8000800044c */
[----:B0-----:R-:W4:Y:S04]  /*6410*/  LDL.LU R22, [R1+0x6b4] ;  /* 0x0006b40001167983 */ /* 0x001f280000300800 */
[----:B-1----:R-:W4:Y:S04]  /*6420*/  LDL.LU R122, [R1+0x6b0] ;  /* 0x0006b000017a7983 */ /* 0x002f280000300800 */
[----:B------:R0:W-:Y:S04]  /*6430*/  STS.U16 [R0+UR76+0x13c00], R123 ;  /* 0x013c007b00007988 */ /* 0x0001e8000800044c */
[----:B------:R-:W-:Y:S01]  /*6440*/  STS.U16 [R0+UR76+0x1000], R94 ;  /* 0x0010005e00007988 */ /* 0x000fe2000800044c */
[----:B0-----:R-:W-:-:S03]  /*6450*/  LOP3.LUT R123, R0, 0x10, RZ, 0x3c, !PT ;  /* 0x00000010007b7812 */ /* 0x001fc600078e3cff */
[----:B------:R-:W-:Y:S04]  /*6460*/  STS.U16 [R0+UR76+0x11000], R93 ;  /* 0x0110005d00007988 */ /* 0x000fe8000800044c */
[----:B------:R-:W-:Y:S04]  /*6470*/  STS.U16 [R0+UR76+0x11400], R91 ;  /* 0x0114005b00007988 */ /* 0x000fe8000800044c */
[----:B------:R-:W-:Y:S04]  /*6480*/  STS.U16 [R0+UR76+0x1800], R90 ;  /* 0x0018005a00007988 */ /* 0x000fe8000800044c */
[----:B------:R-:W-:Y:S04]  /*6490*/  STS.U16 [R0+UR76+0x11800], R89 ;  /* 0x0118005900007988 */ /* 0x000fe8000800044c */
[----:B------:R0:W-:Y:S04]  /*64a0*/  STS.U16 [R123+UR76+0x480], R23 ;  /* 0x000480177b007988 */ /* 0x0001e8000800044c */
[----:B------:R-:W-:Y:S04]  /*64b0*/  STS.U16 [R123+UR76+0x10480], R32 ;  /* 0x010480207b007988 */ /* 0x000fe8000800044c */
[----:B------:R1:W-:Y:S04]  /*64c0*/  STS.U16 [R123+UR76+0x880], R24 ;  /* 0x000880187b007988 */ /* 0x0003e8000800044c */
[----:B0-----:R-:W4:Y:S04]  /*64d0*/  LDL.LU R23, [R1+0x6ac] ;  /* 0x0006ac0001177983 */ /* 0x001f280000300800 */
[----:B------:R0:W-:Y:S04]  /*64e0*/  STS.U16 [R123+UR76+0x10880], R21 ;  /* 0x010880157b007988 */ /* 0x0001e8000800044c */
[----:B-1----:R-:W4:Y:S04]  /*64f0*/  LDL.LU R24, [R1+0x6a8] ;  /* 0x0006a80001187983 */ /* 0x002f280000300800 */
[----:B------:R1:W-:Y:S04]  /*6500*/  STS.U16 [R123+UR76+0xc80], R19 ;  /* 0x000c80137b007988 */ /* 0x0003e8000800044c */
[----:B0-----:R-:W4:Y:S04]  /*6510*/  LDL.LU R21, [R1+0x6a4] ;  /* 0x0006a40001157983 */ /* 0x001f280000300800 */
[----:B-1----:R-:W4:Y:S04]  /*6520*/  LDL.LU R19, [R1+0x6a0] ;  /* 0x0006a00001137983 */ /* 0x002f280000300800 */
[----:B------:R0:W-:Y:S01]  /*6530*/  STS.U16 [R123+UR76+0x10c80], R18 ;  /* 0x010c80127b007988 */ /* 0x0001e2000800044c */
[----:B------:R-:W-:-:S06]  /*6540*/  PRMT R107, RZ, 0x7610, R107 ;  /* 0x00007610ff6b7816 */ /* 0x000fcc000000006b */
[----:B------:R-:W4:Y:S04]  /*6550*/  @!P0 LDG.E.U16 R107, desc[UR6][R34.64] ;  /* 0x00000006226b8981 */ /* 0x000f28000c1e1500 */
[----:B0-----:R-:W4:Y:S04]  /*6560*/  LDL.LU R18, [R1+0x69c] ;  /* 0x00069c0001127983 */ /* 0x001f280000300800 */
[----:B--2---:R0:W-:Y:S04]  /*6570*/  STS.U16 [R123+UR76+0x1080], R25 ;  /* 0x001080197b007988 */ /* 0x0041e8000800044c */
[----:B---3--:R-:W-:Y:S04]  /*6580*/  STS.U16 [R123+UR76+0x11080], R33 ;  /* 0x011080217b007988 */ /* 0x008fe8000800044c */
[----:B----4-:R-:W-:Y:S04]  /*6590*/  STS.U16 [R123+UR76+0x1480], R30 ;  /* 0x0014801e7b007988 */ /* 0x010fe8000800044c */
[----:B------:R-:W-:Y:S04]  /*65a0*/  STS.U16 [R123+UR76+0x11480], R31 ;  /* 0x0114801f7b007988 */ /* 0x000fe8000800044c */
[----:B0-----:R-:W2:Y:S04]  /*65b0*/  LDL.LU R25, [R1+0x698] ;  /* 0x0006980001197983 */ /* 0x001ea80000300800 */
[----:B------:R-:W-:Y:S04]  /*65c0*/  STS.U16 [R123+UR76+0x1880], R28 ;  /* 0x0018801c7b007988 */ /* 0x000fe8000800044c */
[----:B------:R-:W-:Y:S04]  /*65d0*/  STS.U16 [R123+UR76+0x11880], R29 ;  /* 0x0118801d7b007988 */ /* 0x000fe8000800044c */
[----:B------:R-:W-:Y:S04]  /*65e0*/  STS.U16 [R123+UR76+0x1c80], R26 ;  /* 0x001c801a7b007988 */ /* 0x000fe8000800044c */
[----:B------:R-:W-:Y:S04]  /*65f0*/  STS.U16 [R123+UR76+0x11c80], R20 ;  /* 0x011c80147b007988 */ /* 0x000fe8000800044c */
[----:B------:R0:W-:Y:S04]  /*6600*/  STS.U16 [R123+UR76+0x2080], R119 ;  /* 0x002080777b007988 */ /* 0x0001e8000800044c */
[----:B------:R1:W-:Y:S04]  /*6610*/  STS.U16 [R123+UR76+0x12080], R120 ;  /* 0x012080787b007988 */ /* 0x0003e8000800044c */
[----:B0-----:R-:W3:Y:S04]  /*6620*/  LDL.LU R119, [R1+0x694] ;  /* 0x0006940001777983 */ /* 0x001ee80000300800 */
[----:B------:R0:W-:Y:S04]  /*6630*/  STS.U16 [R123+UR76+0x2480], R121 ;  /* 0x002480797b007988 */ /* 0x0001e8000800044c */
[----:B-1----:R-:W4:Y:S04]  /*6640*/  LDL.LU R120, [R1+0x690] ;  /* 0x0006900001787983 */ /* 0x002f280000300800 */
[----:B------:R-:W4:Y:S04]  /*6650*/  LDL.LU R20, [R1+0x684] ;  /* 0x0006840001147983 */ /* 0x000f280000300800 */
[----:B0-----:R-:W4:Y:S04]  /*6660*/  LDL.LU R121, [R1+0x680] ;  /* 0x0006800001797983 */ /* 0x001f280000300800 */
[----:B------:R-:W-:Y:S04]  /*6670*/  STS.U16 [R123+UR76+0x12480], R27 ;  /* 0x0124801b7b007988 */ /* 0x000fe8000800044c */
[----:B------:R-:W-:Y:S04]  /*6680*/  STS.U16 [R123+UR76+0x2880], R22 ;  /* 0x002880167b007988 */ /* 0x000fe8000800044c */
[----:B------:R0:W-:Y:S04]  /*6690*/  STS.U16 [R123+UR76+0x12880], R122 ;  /* 0x0128807a7b007988 */ /* 0x0001e8000800044c */
[----:B0-----:R-:W4:Y:S04]  /*66a0*/  LDL.LU R122, [R1+0x68c] ;  /* 0x00068c00017a7983 */ /* 0x001f280000300800 */
[----:B------:R-:W4:Y:S04]  /*66b0*/  LDL.LU R34, [R1+0x688] ;  /* 0x0006880001227983 */ /* 0x000f280000300800 */
[----:B------:R-:W4:Y:S04]  /*66c0*/  LDL.LU R35, [R1+0x67c] ;  /* 0x00067c0001237983 */ /* 0x000f280000300800 */
[----:B------:R-:W4:Y:S04]  /*66d0*/  LDL.LU R22, [R1+0x678] ;  /* 0x0006780001167983 */ /* 0x000f280000300800 */
[----:B------:R0:W-:Y:S04]  /*66e0*/  STS.U16 [R123+UR76+0x2c80], R23 ;  /* 0x002c80177b007988 */ /* 0x0001e8000800044c */
[----:B------:R-:W-:Y:S04]  /*66f0*/  STS.U16 [R123+UR76+0x12c80], R24 ;  /* 0x012c80187b007988 */ /* 0x000fe8000800044c */
[----:B0-----:R-:W4:Y:S04]  /*6700*/  LDL.LU R23, [R1+0x674] ;  /* 0x0006740001177983 */ /* 0x001f280000300800 */
[----:B------:R0:W-:Y:S04]  /*6710*/  STS.U16 [R123+UR76+0x3080], R21 ;  /* 0x003080157b007988 */ /* 0x0001e8000800044c */
[----:B------:R1:W-:Y:S04]  /*6720*/  STS.U16 [R123+UR76+0x13080], R19 ;  /* 0x013080137b007988 */ /* 0x0003e8000800044c */
[----:B0-----:R-:W4:Y:S04]  /*6730*/  LDL.LU R21, [R1+0x670] ;  /* 0x0006700001157983 */ /* 0x001f280000300800 */
[----:B-1----:R-:W4:Y:S04]  /*6740*/  LDL.LU R19, [R1+0x4b4] ;  /* 0x0004b40001137983 */ /* 0x002f280000300800 */
[----:B------:R0:W-:Y:S04]  /*6750*/  STS.U16 [R123+UR76+0x3480], R18 ;  /* 0x003480127b007988 */ /* 0x0001e8000800044c */
[----:B0-----:R-:W4:Y:S04]  /*6760*/  LDL.LU R18, [R1+0x4b0] ;  /* 0x0004b00001127983 */ /* 0x001f280000300800 */
[----:B------:R-:W4:Y:S04]  /*6770*/  LDL.LU R32, [R1+0x43c] ;  /* 0x00043c0001207983 */ /* 0x000f280000300800 */
        /* <DEDUP_REMOVED lines=8> */
[----:B--2---:R0:W-:Y:S04]  /*6800*/  STS.U16 [R123+UR76+0x13480], R25 ;  /* 0x013480197b007988 */ /* 0x0041e8000800044c */
[----:B0-----:R-:W2:Y:S04]  /*6810*/  LDL.LU R25, [R1+0x30] ;  /* 0x0000300001197983 */ /* 0x001ea80000300800 */
[----:B---3--:R0:W-:Y:S04]  /*6820*/  STS.U16 [R123+UR76+0x3880], R119 ;  /* 0x003880777b007988 */ /* 0x0081e8000800044c */
[----:B----4-:R1:W-:Y:S04]  /*6830*/  STS.U16 [R123+UR76+0x13880], R120 ;  /* 0x013880787b007988 */ /* 0x0103e8000800044c */
[----:B------:R-:W-:Y:S04]  /*6840*/  STS.U16 [R123+UR76+0x3c80], R20 ;  /* 0x003c80147b007988 */ /* 0x000fe8000800044c */
[----:B------:R3:W-:Y:S04]  /*6850*/  STS.U16 [R123+UR76+0x13c80], R121 ;  /* 0x013c80797b007988 */ /* 0x0007e8000800044c */
[----:B0-----:R-:W4:Y:S04]  /*6860*/  LDL.LU R119, [R1+0x1080] ;  /* 0x0010800001777983 */ /* 0x001f280000300800 */
[----:B-1----:R-:W4:Y:S01]  /*6870*/  LDL.LU R120, [R1+0x107c] ;  /* 0x00107c0001787983 */ /* 0x002f220000300800 */
[----:B---3--:R-:W-:-:S05]  /*6880*/  VIADD R121, R74, 0xffffffd9 ;  /* 0xffffffd94a797836 */ /* 0x008fca0000000000 */
[----:B------:R-:W-:Y:S02]  /*6890*/  ISETP.GE.U32.AND P0, PT, R121, 0x7fffff5a, PT ;  /* 0x7fffff5a7900780c */ /* 0x000fe40003f06070 */
[----:B------:R-:W3:Y:S04]  /*68a0*/  LDL.LU R121, [R1+0x1078] ;  /* 0x0010780001797983 */ /* 0x000ee80000300800 */
[----:B------:R0:W-:Y:S04]  /*68b0*/  STS.U16 [R123+UR76+0x80], R122 ;  /* 0x0000807a7b007988 */ /* 0x0001e8000800044c */
[----:B------:R1:W-:Y:S04]  /*68c0*/  STS.U16 [R123+UR76+0x10080], R34 ;  /* 0x010080227b007988 */ /* 0x0003e8000800044c */
[----:B0-----:R-:W3:Y:S04]  /*68d0*/  LDL.LU R122, [R1+0x1074] ;  /* 0x00107400017a7983 */ /* 0x001ee80000300800 */
[----:B-1----:R-:W3:Y:S01]  /*68e0*/  LDL.LU R123, [R1+0x1070] ;  /* 0x00107000017b7983 */ /* 0x002ee20000300800 */
[----:B------:R-:W-:-:S05]  /*68f0*/  LOP3.LUT R20, R0, 0x20, RZ, 0x3c, !PT ;  /* 0x0000002000147812 */ /* 0x000fca00078e3cff */
[----:B------:R-:W-:Y:S04]  /*6900*/  STS.U16 [R20+UR76+0x100], R35 ;  /* 0x0001002314007988 */ /* 0x000fe8000800044c */
[----:B------:R0:W-:Y:S04]  /*6910*/  STS.U16 [R20+UR76+0x10100], R22 ;  /* 0x0101001614007988 */ /* 0x0001e8000800044c */
[----:B0-----:R-:W4:Y:S04]  /*6920*/  LDL.LU R22, [R1+0xbc] ;  /* 0x0000bc0001167983 */ /* 0x001f280000300800 */
[----:B------:R0:W-:Y:S04]  /*6930*/  STS.U16 [R20+UR76+0x500], R23 ;  /* 0x0005001714007988 */ /* 0x0001e8000800044c */
[----:B0-----:R-:W4:Y:S04]  /*6940*/  LDL.LU R23, [R1+0xb8] ;  /* 0x0000b80001177983 */ /* 0x001f280000300800 */
[----:B------:R0:W-:Y:S04]  /*6950*/  STS.U16 [R20+UR76+0x10500], R21 ;  /* 0x0105001514007988 */ /* 0x0001e8000800044c */
[----:B------:R1:W-:Y:S04]  /*6960*/  STS.U16 [R20+UR76+0x900], R19 ;  /* 0x0009001314007988 */ /* 0x0003e8000800044c */
[----:B0-----:R-:W4:Y:S04]  /*6970*/  LDL.LU R21, [R1+0xb4] ;  /* 0x0000b40001157983 */ /* 0x001f280000300800 */
[----:B-1----:R-:W4:Y:S04]  /*6980*/  LDL.LU R19, [R1+0xb0] ;  /* 0x0000b00001137983 */ /* 0x002f280000300800 */
[----:B------:R0:W-:Y:S04]  /*6990*/  STS.U16 [R20+UR76+0x10900], R18 ;  /* 0x0109001214007988 */ /* 0x0001e8000800044c */
[----:B------:R-:W-:Y:S04]  /*69a0*/  STS.U16 [R20+UR76+0xd00], R32 ;  /* 0x000d002014007988 */ /* 0x000fe8000800044c */
[----:B------:R-:W-:Y:S04]  /*69b0*/  STS.U16 [R20+UR76+0x10d00], R33 ;  /* 0x010d002114007988 */ /* 0x000fe8000800044c */
[----:B------:R-:W-:Y:S04]  /*69c0*/  STS.U16 [R20+UR76+0x1100], R30 ;  /* 0x0011001e14007988 */ /* 0x000fe8000800044c */
[----:B0-----:R-:W4:Y:S04]  /*69d0*/  LDL.LU R18, [R1+0x24c] ;  /* 0x00024c0001127983 */ /* 0x001f280000300800 */
[----:B------:R-:W-:Y:S04]  /*69e0*/  STS.U16 [R20+UR76+0x11100], R31 ;  /* 0x0111001f14007988 */ /* 0x000fe8000800044c */
[----:B------:R-:W-:Y:S04]  /*69f0*/  STS.U16 [R20+UR76+0x1500], R28 ;  /* 0x0015001c14007988 */ /* 0x000fe8000800044c */
[----:B------:R-:W-:Y:S04]  /*6a00*/  STS.U16 [R20+UR76+0x11500], R29 ;  /* 0x0115001d14007988 */ /* 0x000fe8000800044c */
[----:B------:R-:W-:Y:S04]  /*6a10*/  STS.U16 [R20+UR76+0x1900], R26 ;  /* 0x0019001a14007988 */ /* 0x000fe8000800044c */
[----:B------:R-:W-:Y:S04]  /*6a20*/  STS.U16 [R20+UR76+0x11900], R27 ;  /* 0x0119001b14007988 */ /* 0x000fe8000800044c */
[----:B------:R-:W-:Y:S04]  /*6a30*/  STS.U16 [R20+UR76+0x1d00], R24 ;  /* 0x001d001814007988 */ /* 0x000fe8000800044c */
[----:B--2---:R-:W-:Y:S04]  /*6a40*/  STS.U16 [R20+UR76+0x11d00], R25 ;  /* 0x011d001914007988 */ /* 0x004fe8000800044c */
[----:B---3--:R-:W-:Y:S04]  /*6a50*/  STS.U16 [R20+UR76+0x2100], R123 ;  /* 0x0021007b14007988 */ /* 0x008fe8000800044c */
[----:B------:R-:W-:Y:S04]  /*6a60*/  STS.U16 [R20+UR76+0x12100], R122 ;  /* 0x0121007a14007988 */ /* 0x000fe8000800044c */
[----:B------:R0:W-:Y:S04]  /*6a70*/  STS.U16 [R20+UR76+0x2500], R121 ;  /* 0x0025007914007988 */ /* 0x0001e8000800044c */
[----:B----4-:R-:W-:Y:S04]  /*6a80*/  STS.U16 [R20+UR76+0x12500], R120 ;  /* 0x0125007814007988 */ /* 0x010fe8000800044c */
[----:B0-----:R-:W2:Y:S04]  /*6a90*/  LDL.LU R121, [R1+0x248] ;  /* 0x0002480001797983 */ /* 0x001ea80000300800 */
[----:B------:R-:W3:Y:S04]  /*6aa0*/  LDL.LU R123, [R1+0x244] ;  /* 0x00024400017b7983 */ /* 0x000ee80000300800 */
[----:B------:R-:W4:Y:S04]  /*6ab0*/  LDL.LU R34, [R1+0x240] ;  /* 0x0002400001227983 */ /* 0x000f280000300800 */
[----:B------:R-:W4:Y:S04]  /*6ac0*/  LDL.LU R35, [R1+0x23c] ;  /* 0x00023c0001237983 */ /* 0x000f280000300800 */
[----:B------:R-:W-:Y:S04]  /*6ad0*/  STS.U16 [R20+UR76+0x2900], R119 ;  /* 0x0029007714007988 */ /* 0x000fe8000800044c */
        /* <DEDUP_REMOVED lines=15> */
[----:B------:R0:W-:Y:S04]  /*6bd0*/  STS.U16 [R20+UR76+0x3900], R22 ;  /* 0x0039001614007988 */ /* 0x0001e8000800044c */
[----:B------:R-:W4:Y:S04]  /*6be0*/  LDL.LU R24, [R1+0x1b8] ;  /* 0x0001b80001187983 */ /* 0x000f280000300800 */
[----:B------:R1:W-:Y:S04]  /*6bf0*/  STS.U16 [R20+UR76+0x13900], R23 ;  /* 0x0139001714007988 */ /* 0x0003e8000800044c */
[----:B------:R-:W4:Y:S04]  /*6c00*/  LDL.LU R25, [R1+0x1b4] ;  /* 0x0001b40001197983 */ /* 0x000f280000300800 */
[----:B------:R-:W-:Y:S04]  /*6c10*/  STS.U16 [R20+UR76+0x3d00], R21 ;  /* 0x003d001514007988 */ /* 0x000fe8000800044c */
[----:B0-----:R-:W4:Y:S04]  /*6c20*/  LDL.LU R22, [R1+0x1b0] ;  /* 0x0001b00001167983 */ /* 0x001f280000300800 */
[----:B------:R0:W-:Y:S04]  /*6c30*/  STS.U16 [R20+UR76+0x13d00], R19 ;  /* 0x013d001314007988 */ /* 0x0001e8000800044c */
[----:B-1----:R-:W4:Y:S04]  /*6c40*/  LDL.LU R23, [R1+0x14c] ;  /* 0x00014c0001177983 */ /* 0x002f280000300800 */
[----:B0-----:R-:W4:Y:S04]  /*6c50*/  LDL.LU R20, [R1+0x148] ;  /* 0x0001480001147983 */ /* 0x001f280000300800 */
[----:B------:R-:W4:Y:S01]  /*6c60*/  LDL.LU R21, [R1+0x144] ;  /* 0x0001440001157983 */ /* 0x000f220000300800 */
[----:B------:R-:W-:-:S03]  /*6c70*/  LOP3.LUT R122, R0, 0x30, RZ, 0x3c, !PT ;  /* 0x00000030007a7812 */ /* 0x000fc600078e3cff */
[----:B------:R-:W4:Y:S04]  /*6c80*/  LDL.LU R19, [R1+0x140] ;  /* 0x0001400001137983 */ /* 0x000f280000300800 */
        /* <DEDUP_REMOVED lines=12> */
[----:B---3--:R1:W-:Y:S04]  /*6d50*/  STS.U16 [R122+UR76+0x580], R123 ;  /* 0x0005807b7a007988 */ /* 0x0083e8000800044c */
[----:B----4-:R2:W-:Y:S04]  /*6d60*/  STS.U16 [R122+UR76+0x10580], R34 ;  /* 0x010580227a007988 */ /* 0x0105e8000800044c */
[----:B0-----:R-:W3:Y:S04]  /*6d70*/  LDL.LU R121, [R1+0x2b4] ;  /* 0x0002b40001797983 */ /* 0x001ee80000300800 */
[----:B-1----:R-:W4:Y:S04]  /*6d80*/  LDL.LU R123, [R1+0x2b0] ;  /* 0x0002b000017b7983 */ /* 0x002f280000300800 */
[----:B--2---:R-:W2:Y:S04]  /*6d90*/  LDL.LU R34, [R1+0x106c] ;  /* 0x00106c0001227983 */ /* 0x004ea80000300800 */
[----:B------:R0:W-:Y:S04]  /*6da0*/  STS.U16 [R122+UR76+0x980], R35 ;  /* 0x000980237a007988 */ /* 0x0001e8000800044c */
[----:B------:R1:W-:Y:S04]  /*6db0*/  STS.U16 [R122+UR76+0x10980], R32 ;  /* 0x010980207a007988 */ /* 0x0003e8000800044c */
[----:B------:R1:W-:Y:S04]  /*6dc0*/  STS.U16 [R122+UR76+0xd80], R33 ;  /* 0x000d80217a007988 */ /* 0x0003e8000800044c */
[----:B0-----:R-:W2:Y:S04]  /*6dd0*/  LDL.LU R35, [R1+0x1068] ;  /* 0x0010680001237983 */ /* 0x001ea80000300800 */
[----:B-1----:R-:W2:Y:S04]  /*6de0*/  LDL.LU R32, [R1+0x1064] ;  /* 0x0010640001207983 */ /* 0x002ea80000300800 */
[----:B------:R-:W2:Y:S04]  /*6df0*/  LDL.LU R33, [R1+0x1060] ;  /* 0x0010600001217983 */ /* 0x000ea80000300800 */
        /* <DEDUP_REMOVED lines=24> */
[----:B------:R-:W-:Y:S04]  /*6f80*/  STS.U16 [R122+UR76+0x12580], R19 ;  /* 0x012580137a007988 */ /* 0x000fe8000800044c */
[----:B------:R-:W-:Y:S04]  /*6f90*/  STS.U16 [R122+UR76+0x2980], R18 ;  /* 0x002980127a007988 */ /* 0x000fe8000800044c */
[----:B------:R-:W-:Y:S04]  /*6fa0*/  STS.U16 [R122+UR76+0x12980], R112 ;  /* 0x012980707a007988 */ /* 0x000fe8000800044c */
[----:B------:R0:W-:Y:S04]  /*6fb0*/  STS.U16 [R122+UR76+0x2d80], R113 ;  /* 0x002d80717a007988 */ /* 0x0001e8000800044c */
[----:B------:R-:W-:Y:S04]  /*6fc0*/  STS.U16 [R122+UR76+0x12d80], R114 ;  /* 0x012d80727a007988 */ /* 0x000fe8000800044c */
[----:B------:R-:W-:Y:S01]  /*6fd0*/  STS.U16 [R122+UR76+0x3180], R115 ;  /* 0x003180737a007988 */ /* 0x000fe2000800044c */
[----:B0-----:R-:W-:-:S03]  /*6fe0*/  LOP3.LUT R113, R0, 0x40, RZ, 0x3c, !PT ;  /* 0x0000004000717812 */ /* 0x001fc600078e3cff */
[----:B------:R-:W-:Y:S04]  /*6ff0*/  STS.U16 [R122+UR76+0x13180], R116 ;  /* 0x013180747a007988 */ /* 0x000fe8000800044c */
[----:B------:R-:W-:Y:S04]  /*7000*/  STS.U16 [R122+UR76+0x3580], R117 ;  /* 0x003580757a007988 */ /* 0x000fe8000800044c */
[----:B------:R-:W-:Y:S04]  /*7010*/  STS.U16 [R122+UR76+0x13580], R118 ;  /* 0x013580767a007988 */ /* 0x000fe8000800044c */
[----:B------:R-:W-:Y:S04]  /*7020*/  STS.U16 [R122+UR76+0x3980], R119 ;  /* 0x003980777a007988 */ /* 0x000fe8000800044c */
[----:B------:R-:W-:Y:S04]  /*7030*/  STS.U16 [R122+UR76+0x13980], R120 ;  /* 0x013980787a007988 */ /* 0x000fe8000800044c */
[----:B------:R-:W2:Y:S04]  /*7040*/  LDL.LU R19, [R1+0x102c] ;  /* 0x00102c0001137983 */ /* 0x000ea80000300800 */
[----:B------:R-:W2:Y:S01]  /*7050*/  LDL.LU R18, [R1+0x1028] ;  /* 0x0010280001127983 */ /* 0x000ea20000300800 */
[----:B------:R-:W-:Y:S01]  /*7060*/  IMAD R90, R124, 0x7d, RZ ;  /* 0x0000007d7c5a7824 */ /* 0x000fe200078e02ff */
[----:B------:R-:W-:-:S03]  /*7070*/  PRMT R94, RZ, 0x7610, R94 ;  /* 0x00007610ff5e7816 */ /* 0x000fc6000000005e */
[----:B------:R-:W-:Y:S01]  /*7080*/  IMAD.WIDE R88, R90, 0x2, R72 ;  /* 0x000000025a587825 */ /* 0x000fe200078e0248 */
[----:B------:R-:W-:Y:S02]  /*7090*/  PRMT R93, RZ, 0x7610, R93 ;  /* 0x00007610ff5d7816 */ /* 0x000fe4000000005d */
[----:B------:R-:W-:Y:S01]  /*70a0*/  LOP3.LUT R112, R0, 0x50, RZ, 0x3c, !PT ;  /* 0x0000005000707812 */ /* 0x000fe200078e3cff */
[----:B------:R-:W-:Y:S01]  /*70b0*/  IMAD.WIDE R90, R90, 0x2, R70 ;  /* 0x000000025a5a7825 */ /* 0x000fe200078e0246 */
[----:B------:R-:W2:Y:S04]  /*70c0*/  @!P3 LDG.E.U16 R94, desc[UR6][R88.64] ;  /* 0x00000006585eb981 */ /* 0x000ea8000c1e1500 */
[----:B------:R-:W2:Y:S04]  /*70d0*/  @!P3 LDG.E.U16 R93, desc[UR6][R90.64] ;  /* 0x000000065a5db981 */ /* 0x000ea8000c1e1500 */
[----:B---3--:R-:W-:Y:S04]  /*70e0*/  STS.U16 [R122+UR76+0x3d80], R121 ;  /* 0x003d80797a007988 */ /* 0x008fe8000800044c */
[----:B----4-:R-:W-:Y:S04]  /*70f0*/  STS.U16 [R122+UR76+0x13d80], R123 ;  /* 0x013d807b7a007988 */ /* 0x010fe8000800044c */
[----:B--2---:R0:W-:Y:S04]  /*7100*/  STS.U16 [R113+UR76+0x200], R21 ;  /* 0x0002001571007988 */ /* 0x0041e8000800044c */
[----:B------:R1:W-:Y:S04]  /*7110*/  STS.U16 [R113+UR76+0x10200], R20 ;  /* 0x0102001471007988 */ /* 0x0003e8000800044c */
[----:B------:R2:W-:Y:S04]  /*7120*/  STS.U16 [R113+UR76+0x600], R23 ;  /* 0x0006001771007988 */ /* 0x0005e8000800044c */
        /* <DEDUP_REMOVED lines=56> */
[----:B------:R-:W3:Y:S04]  /*74b0*/  LDL.LU R48, [R1+0xfb0] ;  /* 0x000fb00001307983 */ /* 0x000ee80000300800 */
[----:B------:R0:W-:Y:S04]  /*74c0*/  STS.U16 [R113+UR76+0x3e00], R51 ;  /* 0x003e003371007988 */ /* 0x0001e8000800044c */
[----:B------:R1:W-:Y:S04]  /*74d0*/  STS.U16 [R113+UR76+0x13e00], R50 ;  /* 0x013e003271007988 */ /* 0x0003e8000800044c */
[----:B------:R1:W-:Y:S04]  /*74e0*/  STS.U16 [R112+UR76+0x280], R53 ;  /* 0x0002803570007988 */ /* 0x0003e8000800044c */
[----:B0-----:R-:W3:Y:S04]  /*74f0*/  LDL.LU R51, [R1+0xfac] ;  /* 0x000fac0001337983 */ /* 0x001ee80000300800 */
[----:B-1----:R-:W3:Y:S04]  /*7500*/  LDL.LU R50, [R1+0xfa8] ;  /* 0x000fa80001327983 */ /* 0x002ee80000300800 */
        /* <DEDUP_REMOVED lines=18> */
[----:B----4-:R-:W4:Y:S04]  /*7630*/  LDL.LU R63, [R1+0xf80] ;  /* 0x000f8000013f7983 */ /* 0x010f280000300800 */
[----:B------:R0:W-:Y:S04]  /*7640*/  STS.U16 [R112+UR76+0x1680], R62 ;  /* 0x0016803e70007988 */ /* 0x0001e8000800044c */
[----:B------:R1:W-:Y:S04]  /*7650*/  STS.U16 [R112+UR76+0x11680], R65 ;  /* 0x0116804170007988 */ /* 0x0003e8000800044c */
[----:B------:R1:W-:Y:S04]  /*7660*/  STS.U16 [R112+UR76+0x1a80], R64 ;  /* 0x001a804070007988 */ /* 0x0003e8000800044c */
[----:B0-----:R-:W4:Y:S04]  /*7670*/  LDL.LU R62, [R1+0xf7c] ;  /* 0x000f7c00013e7983 */ /* 0x001f280000300800 */
[----:B-1----:R-:W4:Y:S04]  /*7680*/  LDL.LU R65, [R1+0xf78] ;  /* 0x000f780001417983 */ /* 0x002f280000300800 */
[----:B------:R-:W4:Y:S04]  /*7690*/  LDL.LU R64, [R1+0xf74] ;  /* 0x000f740001407983 */ /* 0x000f280000300800 */
[----:B------:R0:W-:Y:S04]  /*76a0*/  STS.U16 [R112+UR76+0x11a80], R66 ;  /* 0x011a804270007988 */ /* 0x0001e8000800044c */
[----:B------:R1:W-:Y:S04]  /*76b0*/  STS.U16 [R112+UR76+0x1e80], R69 ;  /* 0x001e804570007988 */ /* 0x0003e8000800044c */
[----:B0-----:R-:W4:Y:S04]  /*76c0*/  LDL.LU R66, [R1+0xf70] ;  /* 0x000f700001427983 */ /* 0x001f280000300800 */
[----:B-1----:R-:W4:Y:S04]  /*76d0*/  LDL.LU R69, [R1+0xf6c] ;  /* 0x000f6c0001457983 */ /* 0x002f280000300800 */
[----:B------:R0:W-:Y:S04]  /*76e0*/  STS.U16 [R112+UR76+0x11e80], R68 ;  /* 0x011e804470007988 */ /* 0x0001e8000800044c */
[----:B0-----:R-:W4:Y:S04]  /*76f0*/  LDL.LU R68, [R1+0xf68] ;  /* 0x000f680001447983 */ /* 0x001f280000300800 */
[----:B------:R-:W-:Y:S04]  /*7700*/  STS.U16 [R112+UR76+0x2280], R125 ;  /* 0x0022807d70007988 */ /* 0x000fe8000800044c */
        /* <DEDUP_REMOVED lines=9> */
[----:B------:R-:W-:Y:S01]  /*77a0*/  STS.U16 [R112+UR76+0x3680], R92 ;  /* 0x0036805c70007988 */ /* 0x000fe2000800044c */
[----:B------:R-:W-:-:S03]  /*77b0*/  PRMT R9, RZ, 0x7610, R9 ;  /* 0x00007610ff097816 */ /* 0x000fc60000000009 */
[----:B------:R0:W-:Y:S04]  /*77c0*/  STS.U16 [R112+UR76+0x13680], R75 ;  /* 0x0136804b70007988 */ /* 0x0001e8000800044c */
[----:B------:R-:W-:Y:S04]  /*77d0*/  STS.U16 [R112+UR76+0x3a80], R96 ;  /* 0x003a806070007988 */ /* 0x000fe8000800044c */
[----:B------:R-:W-:Y:S04]  /*77e0*/  STS.U16 [R112+UR76+0x13a80], R95 ;  /* 0x013a805f70007988 */ /* 0x000fe8000800044c */
[----:B------:R1:W-:Y:S01]  /*77f0*/  STS.U16 [R112+UR76+0x3e80], R94 ;  /* 0x003e805e70007988 */ /* 0x0003e2000800044c */
[----:B0-----:R-:W-:Y:S01]  /*7800*/  IMAD R75, R124, 0x26, RZ ;  /* 0x000000267c4b7824 */ /* 0x001fe200078e02ff */
[----:B------:R-:W-:-:S02]  /*7810*/  PRMT R11, RZ, 0x7610, R11 ;  /* 0x00007610ff0b7816 */ /* 0x000fc4000000000b */
[----:B------:R0:W-:Y:S01]  /*7820*/  STS.U16 [R112+UR76+0x13e80], R93 ;  /* 0x013e805d70007988 */ /* 0x0001e2000800044c */
[----:B-1----:R-:W-:-:S04]  /*7830*/  IMAD.WIDE R94, R67, 0x2, R70 ;  /* 0x00000002435e7825 */ /* 0x002fc800078e0246 */
[C---:B0-----:R-:W-:Y:S01]  /*7840*/  IMAD.WIDE R92, R75.reuse, 0x2, R70 ;  /* 0x000000024b5c7825 */ /* 0x041fe200078e0246 */
[----:B------:R0:W-:Y:S04]  /*7850*/  STL.64 [R1+0x440], R94 ;  /* 0x0004405e01007387 */ /* 0x0001e80000100a00 */
[----:B------:R0:W4:Y:S04]  /*7860*/  @!P2 LDG.E.U16 R9, desc[UR6][R94.64] ;  /* 0x000000065e09a981 */ /* 0x000128000c1e1500 */
[----:B------:R1:W4:Y:S01]  /*7870*/  @!P0 LDG.E.U16 R11, desc[UR6][R92.64] ;  /* 0x000000065c0b8981 */ /* 0x000322000c1e1500 */
[----:B0-----:R-:W-:-:S04]  /*7880*/  IMAD.WIDE R94, R75, 0x2, R72 ;  /* 0x000000024b5e7825 */ /* 0x001fc800078e0248 */
[----:B------:R-:W-:Y:S01]  /*7890*/  VIADD R75, R74, 0xffffffd1 ;  /* 0xffffffd14a4b7836 */ /* 0x000fe20000000000 */
[----:B------:R-:W-:Y:S04]  /*78a0*/  STL.64 [R1+0x3c8], R94 ;  /* 0x0003c85e01007387 */ /* 0x000fe80000100a00 */
[----:B------:R1:W-:Y:S01]  /*78b0*/  STL.64 [R1+0x3c0], R92 ;  /* 0x0003c05c01007387 */ /* 0x0003e20000100a00 */
[----:B------:R-:W-:Y:S02]  /*78c0*/  LOP3.LUT R10, R0, 0x60, RZ, 0x3c, !PT ;  /* 0x00000060000a7812 */ /* 0x000fe400078e3cff */
[----:B------:R-:W-:Y:S01]  /*78d0*/  PRMT R19, RZ, 0x7610, R19 ;  /* 0x00007610ff137816 */ /* 0x000fe20000000013 */
[----:B-1----:R-:W-:Y:S02]  /*78e0*/  VIADD R93, R74, 0xfffffff8 ;  /* 0xfffffff84a5d7836 */ /* 0x002fe40000000000 */
[----:B------:R-:W-:Y:S03]  /*78f0*/  STS.U16 [R10+UR76+0x300], R100 ;  /* 0x000300640a007988 */ /* 0x000fe6000800044c */
[----:B------:R-:W-:Y:S01]  /*7900*/  ISETP.GE.U32.AND P3, PT, R93, 0x7fffff79, PT ;  /* 0x7fffff795d00780c */ /* 0x000fe20003f66070 */
[----:B------:R-:W-:Y:S01]  /*7910*/  STS.U16 [R10+UR76+0x10300], R99 ;  /* 0x010300630a007988 */ /* 0x000fe2000800044c */
[----:B------:R-:W-:-:S02]  /*7920*/  PRMT R20, RZ, 0x7610, R20 ;  /* 0x00007610ff147816 */ /* 0x000fc40000000014 */
[----:B--2---:R-:W-:-:S06]  /*7930*/  PRMT R49, RZ, 0x7610, R49 ;  /* 0x00007610ff317816 */ /* 0x004fcc0000000031 */
[----:B------:R0:W2:Y:S01]  /*7940*/  @!P0 LDG.E.U16 R49, desc[UR6][R94.64] ;  /* 0x000000065e318981 */ /* 0x0000a2000c1e1500 */
[----:B------:R-:W-:Y:S01]  /*7950*/  ISETP.GE.U32.AND P0, PT, R75, 0x7fffff52, PT ;  /* 0x7fffff524b00780c */ /* 0x000fe20003f06070 */
[----:B------:R-:W-:-:S04]  /*7960*/  IMAD R75, R124, 0x2e, RZ ;  /* 0x0000002e7c4b7824 */ /* 0x000fc800078e02ff */
[----:B0-----:R-:W-:-:S05]  /*7970*/  IMAD.WIDE R94, R75, 0x2, R72 ;  /* 0x000000024b5e7825 */ /* 0x001fca00078e0248 */
[----:B------:R0:W-:Y:S04]  /*7980*/  STL.64 [R1+0x348], R94 ;  /* 0x0003485e01007387 */ /* 0x0001e80000100a00 */
[----:B------:R-:W-:Y:S04]  /*7990*/  STS.U16 [R10+UR76+0x700], R98 ;  /* 0x000700620a007988 */ /* 0x000fe8000800044c */
[----:B------:R1:W-:Y:S01]  /*79a0*/  STS.U16 [R10+UR76+0x10700], R97 ;  /* 0x010700610a007988 */ /* 0x0003e2000800044c */
[C---:B------:R-:W-:Y:S02]  /*79b0*/  VIADD R92, R74.reuse, 0xfffffff0 ;  /* 0xfffffff04a5c7836 */ /* 0x040fe40000000000 */
[----:B------:R-:W-:-:S03]  /*79c0*/  VIADD R93, R74, 0xffffffe0 ;  /* 0xffffffe04a5d7836 */ /* 0x000fc60000000000 */
[----:B------:R-:W-:Y:S01]  /*79d0*/  ISETP.GE.U32.AND P5, PT, R92, 0x7fffff71, PT ;  /* 0x7fffff715c00780c */ /* 0x000fe20003fa6070 */
[----:B------:R-:W-:Y:S01]  /*79e0*/  VIADD R92, R74, 0xffffffe8 ;  /* 0xffffffe84a5c7836 */ /* 0x000fe20000000000 */
[----:B------:R-:W-:-:S04]  /*79f0*/  PRMT R27, RZ, 0x7610, R27 ;  /* 0x00007610ff1b7816 */ /* 0x000fc8000000001b */
[----:B------:R-:W-:Y:S02]  /*7a00*/  ISETP.GE.U32.AND P2, PT, R92, 0x7fffff69, PT ;  /* 0x7fffff695c00780c */ /* 0x000fe40003f46070 */
[----:B------:R-:W-:Y:S02]  /*7a10*/  PRMT R22, RZ, 0x7610, R22 ;  /* 0x00007610ff167816 */ /* 0x000fe40000000016 */
[----:B------:R-:W-:Y:S01]  /*7a20*/  PRMT R24, RZ, 0x7610, R24 ;  /* 0x00007610ff187816 */ /* 0x000fe20000000018 */
[----:B------:R-:W-:Y:S01]  /*7a30*/  IMAD R92, R124, 0x1f, RZ ;  /* 0x0000001f7c5c7824 */ /* 0x000fe200078e02ff */
[----:B------:R-:W-:Y:S02]  /*7a40*/  PRMT R26, RZ, 0x7610, R26 ;  /* 0x00007610ff1a7816 */ /* 0x000fe4000000001a */
[----:B---3--:R-:W-:Y:S02]  /*7a50*/  PRMT R58, RZ, 0x7610, R58 ;  /* 0x00007610ff3a7816 */ /* 0x008fe4000000003a */
[----:B------:R-:W-:-:S02]  /*7a60*/  PRMT R59, RZ, 0x7610, R59 ;  /* 0x00007610ff3b7816 */ /* 0x000fc4000000003b */
[----:B------:R-:W-:Y:S02]  /*7a70*/  PRMT R60, RZ, 0x7610, R60 ;  /* 0x00007610ff3c7816 */ /* 0x000fe4000000003c */
[----:B------:R-:W-:Y:S02]  /*7a80*/  PRMT R61, RZ, 0x7610, R61 ;  /* 0x00007610ff3d7816 */ /* 0x000fe4000000003d */
[----:B----4-:R-:W-:-:S06]  /*7a90*/  PRMT R69, RZ, 0x7610, R69 ;  /* 0x00007610ff457816 */ /* 0x010fcc0000000045 */
[----:B------:R0:W3:Y:S02]  /*7aa0*/  @!P0 LDG.E.U16 R69, desc[UR6][R94.64] ;  /* 0x000000065e458981 */ /* 0x0000e4000c1e1500 */
[----:B0-----:R-:W-:-:S04]  /*7ab0*/  IMAD.WIDE R94, R75, 0x2, R70 ;  /* 0x000000024b5e7825 */ /* 0x001fc800078e0246 */
[----:B------:R-:W-:Y:S01]  /*7ac0*/  IMAD R75, R124, 0x7, RZ ;  /* 0x000000077c4b7824 */ /* 0x000fe200078e02ff */
[----:B------:R0:W-:Y:S03]  /*7ad0*/  STL.64 [R1+0x340], R94 ;  /* 0x0003405e01007387 */ /* 0x0001e60000100a00 */
[C---:B-1----:R-:W-:Y:S01]  /*7ae0*/  IMAD.WIDE R96, R75.reuse, 0x2, R72 ;  /* 0x000000024b607825 */ /* 0x042fe200078e0248 */
[----:B------:R0:W4:Y:S04]  /*7af0*/  @!P0 LDG.E.U16 R19, desc[UR6][R94.64] ;  /* 0x000000065e138981 */ /* 0x000128000c1e1500 */
[----:B------:R1:W2:Y:S01]  /*7b00*/  @!P3 LDG.E.U16 R58, desc[UR6][R96.64] ;  /* 0x00000006603ab981 */ /* 0x0002a2000c1e1500 */
[----:B0-----:R-:W-:-:S04]  /*7b10*/  IMAD.WIDE R94, R75, 0x2, R70 ;  /* 0x000000024b5e7825 */ /* 0x001fc800078e0246 */
[----:B------:R-:W-:Y:S01]  /*7b20*/  VIADD R75, R74, 0xffffffc9 ;  /* 0xffffffc94a4b7836 */ /* 0x000fe20000000000 */
[----:B------:R0:W2:Y:S04]  /*7b30*/  @!P3 LDG.E.U16 R20, desc[UR6][R94.64] ;  /* 0x000000065e14b981 */ /* 0x0000a8000c1e1500 */
[----:B------:R-:W-:Y:S01]  /*7b40*/  ISETP.GE.U32.AND P3, PT, R75, 0x7fffff4a, PT ;  /* 0x7fffff4a4b00780c */ /* 0x000fe20003f66070 */
[C---:B------:R-:W-:Y:S01]  /*7b50*/  IMAD R75, R124.reuse, 0xf, RZ ;  /* 0x0000000f7c4b7824 */ /* 0x040fe200078e02ff */
[----:B------:R1:W-:Y:S01]  /*7b60*/  STL.64 [R1+0x5b8], R96 ;  /* 0x0005b86001007387 */ /* 0x0003e20000100a00 */
[----:B------:R-:W-:Y:S01]  /*7b70*/  ISETP.GE.U32.AND P0, PT, R93, 0x7fffff61, PT ;  /* 0x7fffff615d00780c */ /* 0x000fe20003f06070 */
[----:B------:R-:W-:Y:S02]  /*7b80*/  IMAD R93, R124, 0x36, RZ ;  /* 0x000000367c5d7824 */ /* 0x000fe400078e02ff */
[C---:B------:R-:W-:Y:S01]  /*7b90*/  IMAD.WIDE R98, R75.reuse, 0x2, R72 ;  /* 0x000000024b627825 */ /* 0x040fe200078e0248 */
[----:B------:R0:W-:Y:S03]  /*7ba0*/  STL.64 [R1+0x5b0], R94 ;  /* 0x0005b05e01007387 */ /* 0x0001e60000100a00 */
[----:B-1----:R-:W-:Y:S01]  /*7bb0*/  IMAD.WIDE R96, R75, 0x2, R70 ;  /* 0x000000024b607825 */ /* 0x002fe200078e0246 */
[----:B------:R1:W2:Y:S03]  /*7bc0*/  @!P5 LDG.E.U16 R59, desc[UR6][R98.64] ;  /* 0x00000006623bd981 */ /* 0x0002a6000c1e1500 */
[----:B------:R-:W-:-:S02]  /*7bd0*/  VIADD R75, R74, 0xffffffd8 ;  /* 0xffffffd84a4b7836 */ /* 0x000fc40000000000 */
[----:B0-----:R-:W-:Y:S01]  /*7be0*/  IMAD.WIDE R94, R93, 0x2, R72 ;  /* 0x000000025d5e7825 */ /* 0x001fe200078e0248 */
[----:B------:R1:W-:Y:S02]  /*7bf0*/  STL.64 [R1+0x538], R98 ;  /* 0x0005386201007387 */ /* 0x0003e40000100a00 */
[----:B------:R-:W-:Y:S01]  /*7c00*/  ISETP.GE.U32.AND P6, PT, R75, 0x7fffff59, PT ;  /* 0x7fffff594b00780c */ /* 0x000fe20003fc6070 */
[----:B------:R-:W-:Y:S01]  /*7c10*/  IMAD R75, R124, 0x17, RZ ;  /* 0x000000177c4b7824 */ /* 0x000fe200078e02ff */
[----:B------:R-:W-:Y:S04]  /*7c20*/  STL.64 [R1+0x530], R96 ;  /* 0x0005306001007387 */ /* 0x000fe80000100a00 */
[----:B------:R0:W-:Y:S04]  /*7c30*/  STL.64 [R1+0x2c8], R94 ;  /* 0x0002c85e01007387 */ /* 0x0001e80000100a00 */
[----:B------:R0:W2:Y:S01]  /*7c40*/  @!P3 LDG.E.U16 R27, desc[UR6][R94.64] ;  /* 0x000000065e1bb981 */ /* 0x0000a2000c1e1500 */
[----:B-1----:R-:W-:-:S03]  /*7c50*/  IMAD.WIDE R98, R75, 0x2, R70 ;  /* 0x000000024b627825 */ /* 0x002fc600078e0246 */
[----:B------:R1:W2:Y:S04]  /*7c60*/  @!P5 LDG.E.U16 R22, desc[UR6][R96.64] ;  /* 0x000000066016d981 */ /* 0x0002a8000c1e1500 */
[----:B------:R-:W2:Y:S01]  /*7c70*/  @!P2 LDG.E.U16 R24, desc[UR6][R98.64] ;  /* 0x000000066218a981 */ /* 0x000ea2000c1e1500 */
[----:B0-----:R-:W-:-:S04]  /*7c80*/  IMAD.WIDE R94, R75, 0x2, R72 ;  /* 0x000000024b5e7825 */ /* 0x001fc800078e0248 */
[----:B------:R-:W-:Y:S01]  /*7c90*/  VIADD R75, R74, 0xffffffd0 ;  /* 0xffffffd04a4b7836 */ /* 0x000fe20000000000 */
[----:B------:R0:W-:Y:S01]  /*7ca0*/  STL.64 [R1+0x4b8], R94 ;  /* 0x0004b85e01007387 */ /* 0x0001e20000100a00 */
[----:B-1----:R-:W-:-:S03]  /*7cb0*/  IMAD.WIDE R96, R92, 0x2, R72 ;  /* 0x000000025c607825 */ /* 0x002fc600078e0248 */
[----:B------:R0:W2:Y:S01]  /*7cc0*/  @!P2 LDG.E.U16 R60, desc[UR6][R94.64] ;  /* 0x000000065e3ca981 */ /* 0x0000a2000c1e1500 */
[----:B------:R-:W-:Y:S01]  /*7cd0*/  ISETP.GE.U32.AND P2, PT, R75, 0x7fffff51, PT ;  /* 0x7fffff514b00780c */ /* 0x000fe20003f46070 */
[----:B------:R-:W-:Y:S02]  /*7ce0*/  VIADD R75, R74, 0xffffffc1 ;  /* 0xffffffc14a4b7836 */ /* 0x000fe40000000000 */
[----:B------:R-:W2:Y:S01]  /*7cf0*/  @!P0 LDG.E.U16 R61, desc[UR6][R96.64] ;  /* 0x00000006603d8981 */ /* 0x000ea2000c1e1500 */
[----:B0-----:R-:W-:-:S03]  /*7d00*/  IMAD.WIDE R94, R92, 0x2, R70 ;  /* 0x000000025c5e7825 */ /* 0x001fc600078e0246 */
[----:B------:R0:W-:Y:S04]  /*7d10*/  STL.64 [R1+0x4b0], R98 ;  /* 0x0004b06201007387 */ /* 0x0001e80000100a00 */
[----:B------:R1:W2:Y:S01]  /*7d20*/  @!P0 LDG.E.U16 R26, desc[UR6][R94.64] ;  /* 0x000000065e1a8981 */ /* 0x0002a2000c1e1500 */
[----:B------:R-:W-:Y:S01]  /*7d30*/  ISETP.GE.U32.AND P0, PT, R75, 0x7fffff42, PT ;  /* 0x7fffff424b00780c */ /* 0x000fe20003f06070 */
[----:B------:R-:W-:Y:S02]  /*7d40*/  VIADD R92, R74, 0xffffffc8 ;  /* 0xffffffc84a5c7836 */ /* 0x000fe40000000000 */
[----:B------:R-:W-:Y:S01]  /*7d50*/  IMAD R75, R124, 0x27, RZ ;  /* 0x000000277c4b7824 */ /* 0x000fe200078e02ff */
[----:B------:R-:W-:Y:S01]  /*7d60*/  STL.64 [R1+0x438], R96 ;  /* 0x0004386001007387 */ /* 0x000fe20000100a00 */
[----:B------:R-:W-:-:S02]  /*7d70*/  PRMT R36, RZ, 0x7610, R36 ;  /* 0x00007610ff247816 */ /* 0x000fc40000000024 */
[C---:B------:R-:W-:Y:S01]  /*7d80*/  IMAD.WIDE R100, R75.reuse, 0x2, R72 ;  /* 0x000000024b647825 */ /* 0x040fe200078e0248 */
[----:B------:R1:W-:Y:S01]  /*7d90*/  STL.64 [R1+0x430], R94 ;  /* 0x0004305e01007387 */ /* 0x0003e20000100a00 */
[----:B------:R-:W-:Y:S02]  /*7da0*/  ISETP.GE.U32.AND P5, PT, R92, 0x7fffff49, PT ;  /* 0x7fffff495c00780c */ /* 0x000fe40003fa6070 */
[----:B0-----:R-:W-:-:S04]  /*7db0*/  IMAD.WIDE R98, R75, 0x2, R70 ;  /* 0x000000024b627825 */ /* 0x001fc800078e0246 */
[----:B------:R-:W-:Y:S02]  /*7dc0*/  VIADD R75, R74, 0xffffffc0 ;  /* 0xffffffc04a4b7836 */ /* 0x000fe40000000000 */
[----:B------:R-:W-:Y:S02]  /*7dd0*/  IMAD R92, R124, 0x2f, RZ ;  /* 0x0000002f7c5c7824 */ /* 0x000fe400078e02ff */
[----:B-1----:R-:W-:Y:S01]  /*7de0*/  IMAD.WIDE R94, R93, 0x2, R70 ;  /* 0x000000025d5e7825 */ /* 0x002fe200078e0246 */
[----:B------:R-:W-:Y:S02]  /*7df0*/  PRMT R62, RZ, 0x7610, R62 ;  /* 0x00007610ff3e7816 */ /* 0x000fe4000000003e */
[----:B------:R-:W-:Y:S01]  /*7e00*/  PRMT R28, RZ, 0x7610, R28 ;  /* 0x00007610ff1c7816 */ /* 0x000fe2000000001c */
[----:B------:R-:W-:Y:S01]  /*7e10*/  IMAD.WIDE R96, R92, 0x2, R72 ;  /* 0x000000025c607825 */ /* 0x000fe200078e0248 */
[----:B------:R-:W-:Y:S01]  /*7e20*/  PRMT R63, RZ, 0x7610, R63 ;  /* 0x00007610ff3f7816 */ /* 0x000fe2000000003f */
[----:B------:R0:W-:Y:S01]  /*7e30*/  STL.64 [R1+0x2c0], R94 ;  /* 0x0002c05e01007387 */ /* 0x0001e20000100a00 */
[----:B------:R-:W-:-:S03]  /*7e40*/  PRMT R30, RZ, 0x7610, R30 ;  /* 0x00007610ff1e7816 */ /* 0x000fc6000000001e */
[----:B------:R0:W2:Y:S01]  /*7e50*/  @!P3 LDG.E.U16 R36, desc[UR6][R94.64] ;  /* 0x000000065e24b981 */ /* 0x0000a2000c1e1500 */
[----:B------:R-:W-:Y:S01]  /*7e60*/  ISETP.GE.U32.AND P3, PT, R75, 0x7fffff41, PT ;  /* 0x7fffff414b00780c */ /* 0x000fe20003f66070 */
[----:B------:R-:W-:Y:S02]  /*7e70*/  VIADD R75, R74, 0xffffffb8 ;  /* 0xffffffb84a4b7836 */ /* 0x000fe40000000000 */
[----:B------:R1:W2:Y:S04]  /*7e80*/  @!P6 LDG.E.U16 R62, desc[UR6][R100.64] ;  /* 0x00000006643ee981 */ /* 0x0002a8000c1e1500 */
[----:B------:R1:W2:Y:S01]  /*7e90*/  @!P6 LDG.E.U16 R28, desc[UR6][R98.64] ;  /* 0x00000006621ce981 */ /* 0x0002a2000c1e1500 */
[----:B0-----:R-:W-:-:S03]  /*7ea0*/  IMAD.WIDE R94, R92, 0x2, R70 ;  /* 0x000000025c5e7825 */ /* 0x001fc600078e0246 */
[----:B------:R0:W2:Y:S01]  /*7eb0*/  @!P2 LDG.E.U16 R63, desc[UR6][R96.64] ;  /* 0x00000006603fa981 */ /* 0x0000a2000c1e1500 */
[----:B------:R-:W-:Y:S01]  /*7ec0*/  VIADD R92, R74, 0xffffffb9 ;  /* 0xffffffb94a5c7836 */ /* 0x000fe20000000000 */
[----:B------:R-:W-:Y:S02]  /*7ed0*/  ISETP.GE.U32.AND P6, PT, R75, 0x7fffff39, PT ;  /* 0x7fffff394b00780c */ /* 0x000fe40003fc6070 */
[----:B------:R0:W3:Y:S01]  /*7ee0*/  @!P2 LDG.E.U16 R30, desc[UR6][R94.64] ;  /* 0x000000065e1ea981 */ /* 0x0000e2000c1e1500 */
[----:B------:R-:W-:Y:S01]  /*7ef0*/  IMAD R75, R124, 0x37, RZ ;  /* 0x000000377c4b7824 */ /* 0x000fe200078e02ff */
[----:B------:R-:W-:Y:S02]  /*7f00*/  ISETP.GE.U32.AND P2, PT, R92, 0x7fffff3a, PT ;  /* 0x7fffff3a5c00780c */ /* 0x000fe40003f46070 */
[----:B------:R1:W-:Y:S01]  /*7f10*/  STL.64 [R1+0x3b8], R100 ;  /* 0x0003b86401007387 */ /* 0x0003e20000100a00 */
[----:B------:R-:W-:Y:S01]  /*7f20*/  IMAD R92, R124, 0x3e, RZ ;  /* 0x0000003e7c5c7824 */ /* 0x000fe200078e02ff */
[----:B------:R-:W-:-:S02]  /*7f30*/  PRMT R14, RZ, 0x7610, R14 ;  /* 0x00007610ff0e7816 */ /* 0x000fc4000000000e */
[----:B------:R0:W-:Y:S01]  /*7f40*/  STL.64 [R1+0x3b0], R98 ;  /* 0x0003b06201007387 */ /* 0x0001e20000100a00 */
[----:B------:R-:W-:-:S03]  /*7f50*/  PRMT R21, RZ, 0x7610, R21 ;  /* 0x00007610ff157816 */ /* 0x000fc60000000015 */
[----:B------:R0:W-:Y:S04]  /*7f60*/  STL.64 [R1+0x338], R96 ;  /* 0x0003386001007387 */ /* 0x0001e80000100a00 */
[----:B------:R0:W-:Y:S01]  /*7f70*/  STL.64 [R1+0x330], R94 ;  /* 0x0003305e01007387 */ /* 0x0001e20000100a00 */
[----:B-1----:R-:W-:-:S04]  /*7f80*/  IMAD.WIDE R100, R92, 0x2, R72 ;  /* 0x000000025c647825 */ /* 0x002fc800078e0248 */
[C---:B0-----:R-:W-:Y:S01]  /*7f90*/  IMAD.WIDE R98, R75.reuse, 0x2, R72 ;  /* 0x000000024b627825 */ /* 0x041fe200078e0248 */
[----:B------:R-:W-:Y:S01]  /*7fa0*/  PRMT R64, RZ, 0x7610, R64 ;  /* 0x00007610ff407816 */ /* 0x000fe20000000040 */
[----:B------:R0:W3:Y:S02]  /*7fb0*/  @!P0 LDG.E.U16 R14, desc[UR6][R100.64] ;  /* 0x00000006640e8981 */ /* 0x0000e4000c1e1500 */
[----:B------:R-:W-:-:S04]  /*7fc0*/  IMAD.WIDE R96, R75, 0x2, R70 ;  /* 0x000000024b607825 */ /* 0x000fc800078e0246 */
[----:B------:R-:W-:Y:S01]  /*7fd0*/  IMAD.WIDE R94, R92, 0x2, R70 ;  /* 0x000000025c5e7825 */ /* 0x000fe200078e0246 */
[----:B------:R-:W-:Y:S01]  /*7fe0*/  PRMT R32, RZ, 0x7610, R32 ;  /* 0x00007610ff207816 */ /* 0x000fe20000000020 */
[----:B------:R0:W-:Y:S02]  /*7ff0*/  STL.64 [R1+0x248], R100 ;  /* 0x0002486401007387 */ /* 0x0001e40000100a00 */
[----:B------:R-:W-:Y:S02]  /*8000*/  VIADD R75, R74, 0xffffffb0 ;  /* 0xffffffb04a4b7836 */ /* 0x000fe40000000000 */
[----:B------:R-:W3:Y:S01]  /*8010*/  @!P0 LDG.E.U16 R21, desc[UR6][R94.64] ;  /* 0x000000065e158981 */ /* 0x000ee2000c1e1500 */
[C---:B------:R-:W-:Y:S02]  /*8020*/  IMAD R92, R124.reuse, 0x46, RZ ;  /* 0x000000467c5c7824 */ /* 0x040fe400078e02ff */
[----:B------:R-:W-:Y:S01]  /*8030*/  ISETP.GE.U32.AND P0, PT, R75, 0x7fffff31, PT ;  /* 0x7fffff314b00780c */ /* 0x000fe20003f06070 */
[----:B------:R-:W-:Y:S01]  /*8040*/  IMAD R75, R124, 0x3f, RZ ;  /* 0x0000003f7c4b7824 */ /* 0x000fe200078e02ff */
[----:B------:R1:W-:Y:S01]  /*8050*/  STL.64 [R1+0x2b8], R98 ;  /* 0x0002b86201007387 */ /* 0x0003e20000100a00 */
[----:B------:R-:W-:-:S02]  /*8060*/  PRMT R29, RZ, 0x7610, R29 ;  /* 0x00007610ff1d7816 */ /* 0x000fc4000000001d */
[----:B------:R-:W-:Y:S01]  /*8070*/  PRMT R39, RZ, 0x7610, R39 ;  /* 0x00007610ff277816 */ /* 0x000fe20000000027 */
[----:B------:R1:W-:Y:S01]  /*8080*/  STL.64 [R1+0x2b0], R96 ;  /* 0x0002b06001007387 */ /* 0x0003e20000100a00 */
[----:B0-----:R-:W-:-:S03]  /*8090*/  IMAD.WIDE R100, R75, 0x2, R72 ;  /* 0x000000024b647825 */ /* 0x001fc600078e0248 */
[----:B------:R1:W4:Y:S04]  /*80a0*/  @!P5 LDG.E.U16 R64, desc[UR6][R98.64] ;  /* 0x000000066240d981 */ /* 0x000328000c1e1500 */
[----:B------:R0:W4:Y:S04]  /*80b0*/  @!P5 LDG.E.U16 R32, desc[UR6][R96.64] ;  /* 0x000000066020d981 */ /* 0x000128000c1e1500 */
[----:B------:R0:W-:Y:S01]  /*80c0*/  STL.64 [R1+0x240], R94 ;  /* 0x0002405e01007387 */ /* 0x0001e20000100a00 */
[----:B-1----:R-:W-:-:S04]  /*80d0*/  IMAD.WIDE R98, R75, 0x2, R70 ;  /* 0x000000024b627825 */ /* 0x002fc800078e0246 */
[----:B0-----:R-:W-:Y:S01]  /*80e0*/  IMAD.WIDE R96, R92, 0x2, R72 ;  /* 0x000000025c607825 */ /* 0x001fe200078e0248 */
[----:B------:R-:W-:-:S03]  /*80f0*/  PRMT R65, RZ, 0x7610, R65 ;  /* 0x00007610ff417816 */ /* 0x000fc60000000041 */
[----:B------:R-:W-:Y:S01]  /*8100*/  VIADD R75, R74, 0xffffffa8 ;  /* 0xffffffa84a4b7836 */ /* 0x000fe20000000000 */
[----:B------:R-:W-:Y:S01]  /*8110*/  PRMT R34, RZ, 0x7610, R34 ;  /* 0x00007610ff227816 */ /* 0x000fe20000000022 */
[----:B------:R-:W-:Y:S01]  /*8120*/  IMAD.WIDE R94, R92, 0x2, R70 ;  /* 0x000000025c5e7825 */ /* 0x000fe200078e0246 */
[----:B------:R-:W4:Y:S04]  /*8130*/  @!P2 LDG.E.U16 R29, desc[UR6][R96.64] ;  /* 0x00000006601da981 */ /* 0x000f28000c1e1500 */
[----:B------:R-:W4:Y:S01]  /*8140*/  @!P2 LDG.E.U16 R39, desc[UR6][R94.64] ;  /* 0x000000065e27a981 */ /* 0x000f22000c1e1500 */
[----:B------:R-:W-:Y:S01]  /*8150*/  ISETP.GE.U32.AND P2, PT, R75, 0x7fffff29, PT ;  /* 0x7fffff294b00780c */ /* 0x000fe20003f46070 */
[C---:B------:R-:W-:Y:S02]  /*8160*/  IMAD R75, R124.reuse, 0x47, RZ ;  /* 0x000000477c4b7824 */ /* 0x040fe400078e02ff */
[----:B------:R-:W-:Y:S01]  /*8170*/  IMAD R92, R124, 0x4e, RZ ;  /* 0x0000004e7c5c7824 */ /* 0x000fe200078e02ff */
[----:B------:R0:W-:Y:S04]  /*8180*/  STL.64 [R1+0x238], R100 ;  /* 0x0002386401007387 */ /* 0x0001e80000100a00 */
[----:B------:R0:W4:Y:S04]  /*8190*/  @!P3 LDG.E.U16 R65, desc[UR6][R100.64] ;  /* 0x000000066441b981 */ /* 0x000128000c1e1500 */
[----:B------:R1:W-:Y:S04]  /*81a0*/  STL.64 [R1+0x230], R98 ;  /* 0x0002306201007387 */ /* 0x0003e80000100a00 */
[----:B------:R1:W4:Y:S01]  /*81b0*/  @!P3 LDG.E.U16 R34, desc[UR6][R98.64] ;  /* 0x000000066222b981 */ /* 0x000322000c1e1500 */
[----:B0-----:R-:W-:-:S03]  /*81c0*/  IMAD.WIDE R100, R75, 0x2, R72 ;  /* 0x000000024b647825 */ /* 0x001fc600078e0248 */
[----:B------:R0:W-:Y:S04]  /*81d0*/  STL.64 [R1+0x1c8], R96 ;  /* 0x0001c86001007387 */ /* 0x0001e80000100a00 */
[----:B------:R0:W-:Y:S01]  /*81e0*/  STL.64 [R1+0x1c0], R94 ;  /* 0x0001c05e01007387 */ /* 0x0001e20000100a00 */
[----:B-1----:R-:W-:-:S03]  /*81f0*/  IMAD.WIDE R98, R75, 0x2, R70 ;  /* 0x000000024b627825 */ /* 0x002fc600078e0246 */
[----:B------:R-:W-:Y:S01]  /*8200*/  STL.64 [R1+0x1b8], R100 ;  /* 0x0001b86401007387 */ /* 0x000fe20000100a00 */
[----:B0-----:R-:W-:-:S03]  /*8210*/  IMAD.WIDE R96, R92, 0x2, R72 ;  /* 0x000000025c607825 */ /* 0x001fc600078e0248 */
[----:B------:R-:W-:Y:S01]  /*8220*/  STL.64 [R1+0x1b0], R98 ;  /* 0x0001b06201007387 */ /* 0x000fe20000100a00 */
[----:B------:R-:W-:-:S03]  /*8230*/  IMAD.WIDE R94, R92, 0x2, R70 ;  /* 0x000000025c5e7825 */ /* 0x000fc600078e0246 */
[----:B------:R0:W-:Y:S04]  /*8240*/  STL.64 [R1+0x148], R96 ;  /* 0x0001486001007387 */ /* 0x0001e80000100a00 */
[----:B------:R1:W-:Y:S04]  /*8250*/  STL.64 [R1+0x140], R94 ;  /* 0x0001405e01007387 */ /* 0x0003e80000100a00 */
[----:B------:R-:W4:Y:S01]  /*8260*/  LDL R67, [R1+0x624] ;  /* 0x0006240001437983 */ /* 0x000f220000100800 */
[----:B------:R-:W-:-:S05]  /*8270*/  VIADD R93, R74, 0xffffffb1 ;  /* 0xffffffb14a5d7836 */ /* 0x000fca0000000000 */
[----:B------:R-:W-:Y:S01]  /*8280*/  ISETP.GE.U32.AND P5, PT, R93, 0x7fffff32, PT ;  /* 0x7fffff325d00780c */ /* 0x000fe20003fa6070 */
[C---:B------:R-:W-:Y:S01]  /*8290*/  VIADD R93, R74.reuse, 0xffffffa9 ;  /* 0xffffffa94a5d7836 */ /* 0x040fe20000000000 */
[----:B------:R-:W-:Y:S02]  /*82a0*/  PRMT R16, RZ, 0x7610, R16 ;  /* 0x00007610ff107816 */ /* 0x000fe40000000010 */
[----:B------:R-:W-:Y:S01]  /*82b0*/  PRMT R23, RZ, 0x7610, R23 ;  /* 0x00007610ff177816 */ /* 0x000fe20000000017 */
[----:B------:R-:W-:Y:S01]  /*82c0*/  VIADD R75, R74, 0xffffffa0 ;  /* 0xffffffa04a4b7836 */ /* 0x000fe20000000000 */
[----:B------:R-:W-:Y:S02]  /*82d0*/  ISETP.GE.U32.AND P3, PT, R93, 0x7fffff2a, PT ;  /* 0x7fffff2a5d00780c */ /* 0x000fe40003f66070 */
[----:B------:R-:W-:Y:S02]  /*82e0*/  PRMT R66, RZ, 0x7610, R66 ;  /* 0x00007610ff427816 */ /* 0x000fe40000000042 */
[----:B------:R-:W-:Y:S01]  /*82f0*/  PRMT R35, RZ, 0x7610, R35 ;  /* 0x00007610ff237816 */ /* 0x000fe20000000023 */
[----:B------:R-:W-:-:S02]  /*8300*/  IMAD R92, R124, 0x56, RZ ;  /* 0x000000567c5c7824 */ /* 0x000fc400078e02ff */
[----:B------:R0:W4:Y:S04]  /*8310*/  @!P5 LDG.E.U16 R16, desc[UR6][R96.64] ;  /* 0x000000066010d981 */ /* 0x000128000c1e1500 */
[----:B------:R1:W4:Y:S01]  /*8320*/  @!P5 LDG.E.U16 R23, desc[UR6][R94.64] ;  /* 0x000000065e17d981 */ /* 0x000322000c1e1500 */
[----:B------:R-:W-:Y:S01]  /*8330*/  ISETP.GE.U32.AND P5, PT, R75, 0x7fffff21, PT ;  /* 0x7fffff214b00780c */ /* 0x000fe20003fa6070 */
[----:B------:R-:W-:Y:S01]  /*8340*/  IMAD R75, R124, 0x4f, RZ ;  /* 0x0000004f7c4b7824 */ /* 0x000fe200078e02ff */
[----:B------:R-:W-:Y:S01]  /*8350*/  PRMT R31, RZ, 0x7610, R31 ;  /* 0x00007610ff1f7816 */ /* 0x000fe2000000001f */
[----:B------:R1:W4:Y:S01]  /*8360*/  @!P6 LDG.E.U16 R66, desc[UR6][R100.64] ;  /* 0x000000066442e981 */ /* 0x000322000c1e1500 */
[----:B------:R-:W-:Y:S01]  /*8370*/  PRMT R41, RZ, 0x7610, R41 ;  /* 0x00007610ff297816 */ /* 0x000fe20000000029 */
[----:B0-----:R-:W-:-:S02]  /*8380*/  IMAD.WIDE R96, R92, 0x2, R72 ;  /* 0x000000025c607825 */ /* 0x001fc400078e0248 */
[----:B------:R0:W4:Y:S02]  /*8390*/  @!P6 LDG.E.U16 R35, desc[UR6][R98.64] ;  /* 0x000000066223e981 */ /* 0x000124000c1e1500 */
[----:B-1----:R-:W-:Y:S01]  /*83a0*/  IMAD.WIDE R94, R92, 0x2, R70 ;  /* 0x000000025c5e7825 */ /* 0x002fe200078e0246 */
[----:B------:R-:W-:Y:S01]  /*83b0*/  PRMT R37, RZ, 0x7610, R37 ;  /* 0x00007610ff257816 */ /* 0x000fe20000000025 */
[----:B------:R-:W4:Y:S02]  /*83c0*/  @!P3 LDG.E.U16 R31, desc[UR6][R96.64] ;  /* 0x00000006601fb981 */ /* 0x000f24000c1e1500 */
[C---:B------:R-:W-:Y:S01]  /*83d0*/  IMAD.WIDE R100, R75.reuse, 0x2, R72 ;  /* 0x000000024b647825 */ /* 0x040fe200078e0248 */
[----:B------:R-:W-:Y:S01]  /*83e0*/  PRMT R38, RZ, 0x7610, R38 ;  /* 0x00007610ff267816 */ /* 0x000fe20000000026 */
[----:B------:R-:W4:Y:S02]  /*83f0*/  @!P3 LDG.E.U16 R41, desc[UR6][R94.64] ;  /* 0x000000065e29b981 */ /* 0x000f24000c1e1500 */
[----:B0-----:R-:W-:Y:S01]  /*8400*/  IMAD.WIDE R98, R75, 0x2, R70 ;  /* 0x000000024b627825 */ /* 0x001fe200078e0246 */
[----:B------:R-:W-:Y:S01]  /*8410*/  PRMT R68, RZ, 0x7610, R68 ;  /* 0x00007610ff447816 */ /* 0x000fe20000000044 */
[----:B------:R0:W4:Y:S02]  /*8420*/  @!P0 LDG.E.U16 R37, desc[UR6][R100.64] ;  /* 0x0000000664258981 */ /* 0x000124000c1e1500 */
[----:B------:R-:W-:-:S02]  /*8430*/  VIADD R75, R74, 0xffffff98 ;  /* 0xffffff984a4b7836 */ /* 0x000fc40000000000 */
[----:B------:R0:W-:Y:S01]  /*8440*/  STL.64 [R1+0x138], R100 ;  /* 0x0001386401007387 */ /* 0x0001e20000100a00 */
[C---:B------:R-:W-:Y:S02]  /*8450*/  IMAD R92, R124.reuse, 0x5e, RZ ;  /* 0x0000005e7c5c7824 */ /* 0x040fe400078e02ff */
[----:B------:R-:W-:Y:S01]  /*8460*/  ISETP.GE.U32.AND P3, PT, R75, 0x7fffff19, PT ;  /* 0x7fffff194b00780c */ /* 0x000fe20003f66070 */
[----:B------:R-:W-:Y:S01]  /*8470*/  IMAD R75, R124, 0x57, RZ ;  /* 0x000000577c4b7824 */ /* 0x000fe200078e02ff */
[----:B------:R-:W-:Y:S01]  /*8480*/  STL.64 [R1+0x130], R98 ;  /* 0x0001306201007387 */ /* 0x000fe20000100a00 */
[----:B------:R-:W-:-:S03]  /*8490*/  PRMT R40, RZ, 0x7610, R40 ;  /* 0x00007610ff287816 */ /* 0x000fc60000000028 */
[----:B------:R1:W-:Y:S01]  /*84a0*/  STL.64 [R1+0xc8], R96 ;  /* 0x0000c86001007387 */ /* 0x0003e20000100a00 */
[----:B0-----:R-:W-:-:S03]  /*84b0*/  IMAD.WIDE R100, R75, 0x2, R72 ;  /* 0x000000024b647825 */ /* 0x001fc600078e0248 */
[----:B------:R0:W4:Y:S04]  /*84c0*/  @!P0 LDG.E.U16 R38, desc[UR6][R98.64] ;  /* 0x0000000662268981 */ /* 0x000128000c1e1500 */
[----:B------:R0:W-:Y:S01]  /*84d0*/  STL.64 [R1+0xc0], R94 ;  /* 0x0000c05e01007387 */ /* 0x0001e20000100a00 */
[----:B-1----:R-:W-:-:S03]  /*84e0*/  IMAD.WIDE R96, R92, 0x2, R72 ;  /* 0x000000025c607825 */ /* 0x002fc600078e0248 */
[----:B------:R1:W4:Y:S01]  /*84f0*/  @!P2 LDG.E.U16 R68, desc[UR6][R100.64] ;  /* 0x000000066444a981 */ /* 0x000322000c1e1500 */
[----:B0-----:R-:W-:-:S04]  /*8500*/  IMAD.WIDE R98, R75, 0x2, R70 ;  /* 0x000000024b627825 */ /* 0x001fc800078e0246 */
[----:B------:R-:W-:Y:S01]  /*8510*/  IMAD.WIDE R94, R92, 0x2, R70 ;  /* 0x000000025c5e7825 */ /* 0x000fe200078e0246 */
[----:B------:R1:W-:Y:S03]  /*8520*/  STL.64 [R1+0xb8], R100 ;  /* 0x0000b86401007387 */ /* 0x0003e60000100a00 */
[----:B------:R-:W-:Y:S01]  /*8530*/  IMAD R92, R124, 0x5f, RZ ;  /* 0x0000005f7c5c7824 */ /* 0x000fe200078e02ff */
[----:B------:R0:W-:Y:S04]  /*8540*/  STL.64 [R1+0xb0], R98 ;  /* 0x0000b06201007387 */ /* 0x0001e80000100a00 */
[----:B------:R0:W4:Y:S01]  /*8550*/  @!P2 LDG.E.U16 R40, desc[UR6][R98.64] ;  /* 0x000000066228a981 */ /* 0x000122000c1e1500 */
[----:B-1----:R-:W-:-:S03]  /*8560*/  IMAD.WIDE R100, R92, 0x2, R72 ;  /* 0x000000025c647825 */ /* 0x002fc600078e0248 */
[----:B------:R-:W-:Y:S01]  /*8570*/  STL.64 [R1+0x48], R96 ;  /* 0x0000486001007387 */ /* 0x000fe20000100a00 */
[----:B0-----:R-:W-:-:S03]  /*8580*/  IMAD.WIDE R98, R92, 0x2, R70 ;  /* 0x000000025c627825 */ /* 0x001fc600078e0246 */
[----:B------:R0:W-:Y:S04]  /*8590*/  STL.64 [R1+0x40], R94 ;  /* 0x0000405e01007387 */ /* 0x0001e80000100a00 */
[----:B------:R-:W-:Y:S04]  /*85a0*/  STL.64 [R1+0x38], R100 ;  /* 0x0000386401007387 */ /* 0x000fe80000100a00 */
[----:B------:R-:W-:Y:S04]  /*85b0*/  STL.64 [R1+0x30], R98 ;  /* 0x0000306201007387 */ /* 0x000fe80000100a00 */
[----:B------:R-:W4:Y:S01]  /*85c0*/  LDL.LU R125, [R1+0x630] ;  /* 0x00063000017d7983 */ /* 0x000f220000300800 */
[----:B------:R-:W-:-:S05]  /*85d0*/  VIADD R93, R74, 0xffffffa1 ;  /* 0xffffffa14a5d7836 */ /* 0x000fca0000000000 */
[----:B------:R-:W-:Y:S02]  /*85e0*/  ISETP.GE.U32.AND P6, PT, R93, 0x7fffff22, PT ;  /* 0x7fffff225d00780c */ /* 0x000fe40003fc6070 */
[----:B------:R-:W-:Y:S02]  /*85f0*/  PRMT R33, RZ, 0x7610, R33 ;  /* 0x00007610ff217816 */ /* 0x000fe40000000021 */
[----:B------:R-:W-:Y:S01]  /*8600*/  PRMT R25, RZ, 0x7610, R25 ;  /* 0x00007610ff197816 */ /* 0x000fe20000000019 */
[----:B------:R-:W-:-:S08]  /*8610*/  VIADD R75, R74, 0xffffff90 ;  /* 0xffffff904a4b7836 */ /* 0x000fd00000000000 */
[----:B------:R-:W4:Y:S04]  /*8620*/  @!P6 LDG.E.U16 R33, desc[UR6][R96.64] ;  /* 0x000000066021e981 */ /* 0x000f28000c1e1500 */
[----:B------:R0:W4:Y:S01]  /*8630*/  @!P6 LDG.E.U16 R25, desc[UR6][R94.64] ;  /* 0x000000065e19e981 */ /* 0x000122000c1e1500 */
[----:B------:R-:W-:Y:S01]  /*8640*/  ISETP.GE.U32.AND P6, PT, R75, 0x7fffff11, PT ;  /* 0x7fffff114b00780c */ /* 0x000fe20003fc6070 */
[----:B------:R-:W-:Y:S01]  /*8650*/  VIADD R93, R74, 0xffffff99 ;  /* 0xffffff994a5d7836 */ /* 0x000fe20000000000 */
[----:B------:R-:W-:-:S04]  /*8660*/  PRMT R44, RZ, 0x7610, R44 ;  /* 0x00007610ff2c7816 */ /* 0x000fc8000000002c */
[----:B------:R-:W-:Y:S01]  /*8670*/  ISETP.GE.U32.AND P0, PT, R93, 0x7fffff1a, PT ;  /* 0x7fffff1a5d00780c */ /* 0x000fe20003f06070 */
[----:B------:R-:W-:Y:S01]  /*8680*/  VIADD R93, R74, 0xffffff91 ;  /* 0xffffff914a5d7836 */ /* 0x000fe20000000000 */
[----:B------:R-:W-:Y:S01]  /*8690*/  PRMT R42, RZ, 0x7610, R42 ;  /* 0x00007610ff2a7816 */ /* 0x000fe2000000002a */
[----:B0-----:R-:W-:Y:S01]  /*86a0*/  IMAD R94, R124, 0x66, RZ ;  /* 0x000000667c5e7824 */ /* 0x001fe200078e02ff */
[----:B------:R-:W-:Y:S02]  /*86b0*/  STS.U16 [R10+UR76+0xb00], R107 ;  /* 0x000b006b0a007988 */ /* 0x000fe4000800044c */
[----:B------:R-:W-:Y:S01]  /*86c0*/  ISETP.GE.U32.AND P2, PT, R93, 0x7fffff12, PT ;  /* 0x7fffff125d00780c */ /* 0x000fe20003f46070 */
[----:B------:R-:W-:Y:S01]  /*86d0*/  IMAD.WIDE R92, R94, 0x2, R72 ;  /* 0x000000025e5c7825 */ /* 0x000fe200078e0248 */
[----:B------:R0:W-:Y:S03]  /*86e0*/  STS.U16 [R10+UR76+0x10b00], R106 ;  /* 0x010b006a0a007988 */ /* 0x0001e6000800044c */
[C---:B------:R-:W-:Y:S01]  /*86f0*/  IMAD R102, R124.reuse, 0x6e, RZ ;  /* 0x0000006e7c667824 */ /* 0x040fe200078e02ff */
[----:B------:R1:W4:Y:S01]  /*8700*/  @!P5 LDG.E.U16 R44, desc[UR6][R98.64] ;  /* 0x00000006622cd981 */ /* 0x000322000c1e1500 */
[----:B------:R-:W-:-:S02]  /*8710*/  IMAD R110, R124, 0x76, RZ ;  /* 0x000000767c6e7824 */ /* 0x000fc400078e02ff */
[C---:B------:R-:W-:Y:S01]  /*8720*/  IMAD R114, R124.reuse, 0x77, RZ ;  /* 0x000000777c727824 */ /* 0x040fe200078e02ff */
[----:B------:R-:W4:Y:S01]  /*8730*/  @!P0 LDG.E.U16 R42, desc[UR6][R92.64] ;  /* 0x000000065c2a8981 */ /* 0x000f22000c1e1500 */
[C---:B------:R-:W-:Y:S02]  /*8740*/  IMAD R118, R124.reuse, 0x7e, RZ ;  /* 0x0000007e7c767824 */ /* 0x040fe400078e02ff */
[C---:B0-----:R-:W-:Y:S02]  /*8750*/  IMAD R106, R124.reuse, 0x6f, RZ ;  /* 0x0000006f7c6a7824 */ /* 0x041fe400078e02ff */
[C---:B------:R-:W-:Y:S02]  /*8760*/  IMAD R122, R124.reuse, 0x7f, RZ ;  /* 0x0000007f7c7a7824 */ /* 0x040fe400078e02ff */
[----:B-1----:R-:W-:Y:S02]  /*8770*/  IMAD R98, R124, 0x67, RZ ;  /* 0x000000677c627824 */ /* 0x002fe400078e02ff */
[----:B------:R-:W-:Y:S01]  /*8780*/  IMAD.MOV.U32 R124, RZ, RZ, R9 ;  /* 0x000000ffff7c7224 */ /* 0x000fe200078e0009 */
[----:B------:R-:W-:Y:S04]  /*8790*/  STS.U16 [R10+UR76+0xf00], R105 ;  /* 0x000f00690a007988 */ /* 0x000fe8000800044c */
[----:B------:R-:W-:Y:S04]  /*87a0*/  STS.U16 [R10+UR76+0x10f00], R124 ;  /* 0x010f007c0a007988 */ /* 0x000fe8000800044c */
[----:B--2---:R-:W-:Y:S04]  /*87b0*/  STS.U16 [R10+UR76+0x1300], R49 ;  /* 0x001300310a007988 */ /* 0x004fe8000800044c */
[----:B------:R0:W-:Y:S01]  /*87c0*/  STS.U16 [R10+UR76+0x11300], R11 ;  /* 0x0113000b0a007988 */ /* 0x0001e2000800044c */
[----:B------:R-:W-:Y:S01]  /*87d0*/  IMAD.MOV.U32 R8, RZ, RZ, RZ ;  /* 0x000000ffff087224 */ /* 0x000fe200078e00ff */
[----:B0-----:R-:W-:-:S04]  /*87e0*/  SHF.R.U32.HI R11, RZ, 0x7, R13 ;  /* 0x00000007ff0b7819 */ /* 0x001fc8000001160d */
[----:B------:R-:W-:Y:S01]  /*87f0*/  SGXT.U32 R49, R11, 0x1 ;  /* 0x000000010b31781a */ /* 0x000fe20000000000 */
[----:B------:R-:W-:Y:S01]  /*8800*/  IMAD.WIDE R94, R94, 0x2, R70 ;  /* 0x000000025e5e7825 */ /* 0x000fe200078e0246 */
[----:B------:R-:W-:Y:S02]  /*8810*/  PRMT R43, RZ, 0x7610, R43 ;  /* 0x00007610ff2b7816 */ /* 0x000fe4000000002b */
[----:B------:R-:W-:Y:S01]  /*8820*/  PRMT R12, RZ, 0x7610, R12 ;  /* 0x00007610ff0c7816 */ /* 0x000fe2000000000c */
[C---:B------:R-:W-:Y:S02]  /*8830*/  VIADD R97, R74.reuse, 0xffffff89 ;  /* 0xffffff894a617836 */ /* 0x040fe40000000000 */
[----:B------:R-:W-:Y:S01]  /*8840*/  VIADD R96, R74, 0xffffff88 ;  /* 0xffffff884a607836 */ /* 0x000fe20000000000 */
[----:B------:R0:W2:Y:S01]  /*8850*/  @!P5 LDG.E.U16 R43, desc[UR6][R100.64] ;  /* 0x00000006642bd981 */ /* 0x0000a2000c1e1500 */
[----:B------:R-:W-:Y:S02]  /*8860*/  PRMT R45, RZ, 0x7610, R45 ;  /* 0x00007610ff2d7816 */ /* 0x000fe4000000002d */
[----:B------:R-:W-:Y:S01]  /*8870*/  ISETP.GE.U32.AND P5, PT, R97, 0x7fffff0a, PT ;  /* 0x7fffff0a6100780c */ /* 0x000fe20003fa6070 */
[----:B------:R-:W2:Y:S01]  /*8880*/  @!P0 LDG.E.U16 R12, desc[UR6][R94.64] ;  /* 0x000000065e0c8981 */ /* 0x000ea2000c1e1500 */
[----:B------:R-:W-:Y:S01]  /*8890*/  ISETP.GE.U32.AND P0, PT, R96, 0x7fffff09, PT ;  /* 0x7fffff096000780c */ /* 0x000fe20003f06070 */
[----:B------:R-:W-:Y:S01]  /*88a0*/  IMAD.WIDE R96, R98, 0x2, R72 ;  /* 0x0000000262607825 */ /* 0x000fe200078e0248 */
[----:B------:R-:W-:-:S03]  /*88b0*/  PRMT R46, RZ, 0x7610, R46 ;  /* 0x00007610ff2e7816 */ /* 0x000fc6000000002e */
[----:B------:R-:W-:Y:S01]  /*88c0*/  IMAD.WIDE R98, R98, 0x2, R70 ;  /* 0x0000000262627825 */ /* 0x000fe200078e0246 */
[----:B---3--:R-:W-:Y:S03]  /*88d0*/  STS.U16 [R10+UR76+0x1700], R69 ;  /* 0x001700450a007988 */ /* 0x008fe6000800044c */
[----:B0-----:R-:W-:Y:S01]  /*88e0*/  VIADD R100, R74, 0xffffff81 ;  /* 0xffffff814a647836 */ /* 0x001fe20000000000 */
[----:B------:R-:W3:Y:S01]  /*88f0*/  @!P3 LDG.E.U16 R45, desc[UR6][R96.64] ;  /* 0x00000006602db981 */ /* 0x000ee2000c1e1500 */
[----:B----4-:R-:W-:-:S03]  /*8900*/  IABS R75, R67 ;  /* 0x00000043004b7213 */ /* 0x010fc60000000000 */
[----:B------:R-:W4:Y:S01]  /*8910*/  @!P3 LDG.E.U16 R46, desc[UR6][R98.64] ;  /* 0x00000006622eb981 */ /* 0x000f22000c1e1500 */
[----:B------:R-:W0:Y:S08]  /*8920*/  I2F.RP R104, R75 ;  /* 0x0000004b00687306 */ /* 0x000e300000209400 */
[----:B0-----:R-:W0:Y:S02]  /*8930*/  MUFU.RCP R104, R104 ;  /* 0x0000006800687308 */ /* 0x001e240000001000 */
[----:B0-----:R-:W-:-:S06]  /*8940*/  VIADD R108, R104, 0xffffffe ;  /* 0x0ffffffe686c7836 */ /* 0x001fcc0000000000 */
[----:B------:R-:W0:Y:S02]  /*8950*/  F2I.FTZ.U32.TRUNC.NTZ R9, R108 ;  /* 0x0000006c00097305 */ /* 0x000e24000021f000 */
[----:B0-----:R-:W-:-:S04]  /*8960*/  IMAD.MOV R124, RZ, RZ, -R9 ;  /* 0x000000ffff7c7224 */ /* 0x001fc800078e0a09 */
[----:B------:R-:W-:-:S04]  /*8970*/  IMAD R124, R124, R75, RZ ;  /* 0x0000004b7c7c7224 */ /* 0x000fc800078e02ff */
[----:B------:R-:W-:Y:S02]  /*8980*/  IMAD.HI.U32 R124, R9, R124, R8 ;  /* 0x0000007c097c7227 */ /* 0x000fe400078e0008 */
[----:B------:R-:W5:Y:S01]  /*8990*/  LDL.LU.64 R8, [R1+0xf60] ;  /* 0x000f600001087983 */ /* 0x000f620000300a00 */
[----:B------:R-:W-:Y:S01]  /*89a0*/  ISETP.GE.U32.AND P3, PT, R100, 0x7fffff02, PT ;  /* 0x7fffff026400780c */ /* 0x000fe20003f66070 */
[C---:B------:R-:W-:Y:S01]  /*89b0*/  IMAD.WIDE R100, R102.reuse, 0x2, R72 ;  /* 0x0000000266647825 */ /* 0x040fe200078e0248 */
[----:B------:R-:W-:Y:S01]  /*89c0*/  PRMT R55, RZ, 0x7610, R55 ;  /* 0x00007610ff377816 */ /* 0x000fe20000000037 */
[----:B------:R-:W-:Y:S01]  /*89d0*/  STS.U16 [R10+UR76+0x11700], R19 ;  /* 0x011700130a007988 */ /* 0x000fe2000800044c */
[----:B------:R-:W-:Y:S01]  /*89e0*/  PRMT R15, RZ, 0x7610, R15 ;  /* 0x00007610ff0f7816 */ /* 0x000fe2000000000f */
[----:B------:R-:W-:Y:S01]  /*89f0*/  IMAD.WIDE R102, R102, 0x2, R70 ;  /* 0x0000000266667825 */ /* 0x000fe200078e0246 */
[----:B------:R-:W-:Y:S02]  /*8a00*/  PRMT R50, RZ, 0x7610, R50 ;  /* 0x00007610ff327816 */ /* 0x000fe40000000032 */
[----:B------:R-:W-:Y:S01]  /*8a10*/  PRMT R51, RZ, 0x7610, R51 ;  /* 0x00007610ff337816 */ /* 0x000fe20000000033 */
[----:B------:R-:W-:Y:S01]  /*8a20*/  IMAD.WIDE R112, R114, 0x2, R72 ;  /* 0x0000000272707825 */ /* 0x000fe200078e0248 */
[----:B------:R-:W2:Y:S03]  /*8a30*/  @!P2 LDG.E.U16 R55, desc[UR6][R100.64] ;  /* 0x000000066437a981 */ /* 0x000ea6000c1e1500 */
[----:B------:R-:W-:Y:S01]  /*8a40*/  IMAD.SHL.U32 R11, R125, 0x20, RZ ;  /* 0x000000207d0b7824 */ /* 0x000fe200078e00ff */
[----:B------:R-:W2:Y:S04]  /*8a50*/  @!P2 LDG.E.U16 R15, desc[UR6][R102.64] ;  /* 0x00000006660fa981 */ /* 0x000ea8000c1e1500 */
[----:B------:R-:W-:Y:S01]  /*8a60*/  LOP3.LUT R49, R11, R49, RZ, 0xfc, !PT ;  /* 0x000000310b317212 */ /* 0x000fe200078efcff */
[----:B------:R0:W-:Y:S01]  /*8a70*/  STL [R1+0xc80], R11 ;  /* 0x000c800b01007387 */ /* 0x0001e20000100800 */
[----:B------:R-:W-:-:S02]  /*8a80*/  VIADD R105, R74, 0xffffff80 ;  /* 0xffffff804a697836 */ /* 0x000fc40000000000 */
[----:B------:R-:W-:Y:S01]  /*8a90*/  IMAD.WIDE R114, R114, 0x2, R70 ;  /* 0x0000000272727825 */ /* 0x000fe200078e0246 */
[----:B------:R-:W-:Y:S01]  /*8aa0*/  PRMT R56, RZ, 0x7610, R56 ;  /* 0x00007610ff387816 */ /* 0x000fe20000000038 */
[----:B------:R-:W2:Y:S01]  /*8ab0*/  @!P0 LDG.E.U16 R50, desc[UR6][R112.64] ;  /* 0x0000000670328981 */ /* 0x000ea2000c1e1500 */
[----:B0-----:R-:W-:Y:S01]  /*8ac0*/  IABS R11, R49 ;  /* 0x00000031000b7213 */ /* 0x001fe20000000000 */
[C---:B------:R-:W-:Y:S01]  /*8ad0*/  IMAD.WIDE R108, R110.reuse, 0x2, R72 ;  /* 0x000000026e6c7825 */ /* 0x040fe200078e0248 */
[----:B------:R-:W-:Y:S01]  /*8ae0*/  ISETP.GE.U32.AND P2, PT, R105, 0x7fffff01, PT ;  /* 0x7fffff016900780c */ /* 0x000fe20003f46070 */
[----:B------:R-:W2:Y:S02]  /*8af0*/  @!P0 LDG.E.U16 R51, desc[UR6][R114.64] ;  /* 0x0000000672338981 */ /* 0x000ea4000c1e1500 */
[----:B------:R-:W-:Y:S01]  /*8b00*/  IMAD.MOV.U32 R125, RZ, RZ, R11 ;  /* 0x000000ffff7d7224 */ /* 0x000fe200078e000b */
[----:B------:R-:W-:Y:S01]  /*8b10*/  PRMT R17, RZ, 0x7610, R17 ;  /* 0x00007610ff117816 */ /* 0x000fe20000000011 */
[----:B------:R-:W-:Y:S01]  /*8b20*/  IMAD.WIDE R110, R110, 0x2, R70 ;  /* 0x000000026e6e7825 */ /* 0x000fe200078e0246 */
[----:B------:R-:W-:Y:S01]  /*8b30*/  PRMT R47, RZ, 0x7610, R47 ;  /* 0x00007610ff2f7816 */ /* 0x000fe2000000002f */
[----:B------:R-:W2:Y:S02]  /*8b40*/  @!P5 LDG.E.U16 R56, desc[UR6][R108.64] ;  /* 0x000000066c38d981 */ /* 0x000ea4000c1e1500 */
[----:B------:R-:W-:Y:S01]  /*8b50*/  IMAD.HI.U32 R11, R124, R125, RZ ;  /* 0x0000007d7c0b7227 */ /* 0x000fe200078e00ff */
[----:B------:R-:W-:Y:S01]  /*8b60*/  PRMT R48, RZ, 0x7610, R48 ;  /* 0x00007610ff307816 */ /* 0x000fe20000000030 */
[----:B------:R-:W2:Y:S02]  /*8b70*/  @!P5 LDG.E.U16 R17, desc[UR6][R110.64] ;  /* 0x000000066e11d981 */ /* 0x000ea4000c1e1500 */
[----:B------:R-:W-:-:S04]  /*8b80*/  IMAD.MOV R11, RZ, RZ, -R11 ;  /* 0x000000ffff0b7224 */ /* 0x000fc800078e0a0b */
[----:B------:R-:W-:Y:S01]  /*8b90*/  IMAD R11, R75, R11, R125 ;  /* 0x0000000b4b0b7224 */ /* 0x000fe200078e027d */
[----:B------:R-:W-:-:S04]  /*8ba0*/  LOP3.LUT R125, R49, 0x2, RZ, 0xfc, !PT ;  /* 0x00000002317d7812 */ /* 0x000fc800078efcff */
[----:B------:R-:W-:-:S05]  /*8bb0*/  IABS R69, R125 ;  /* 0x0000007d00457213 */ /* 0x000fca0000000000 */
[----:B------:R-:W-:Y:S01]  /*8bc0*/  IMAD.HI.U32 R19, R124, R69, RZ ;  /* 0x000000457c137227 */ /* 0x000fe200078e00ff */
[----:B------:R-:W-:-:S03]  /*8bd0*/  ISETP.GT.U32.AND P0, PT, R75, R11, PT ;  /* 0x0000000b4b00720c */ /* 0x000fc60003f04070 */
[----:B------:R-:W-:Y:S02]  /*8be0*/  IMAD.MOV R19, RZ, RZ, -R19 ;  /* 0x000000ffff137224 */ /* 0x000fe400078e0a13 */
[----:B------:R-:W-:-:S04]  /*8bf0*/  IMAD.WIDE R104, R106, 0x2, R72 ;  /* 0x000000026a687825 */ /* 0x000fc800078e0248 */
[----:B------:R-:W-:Y:S01]  /*8c00*/  IMAD.WIDE R106, R106, 0x2, R70 ;  /* 0x000000026a6a7825 */ /* 0x000fe200078e0246 */
[----:B------:R-:W2:Y:S03]  /*8c10*/  @!P6 LDG.E.U16 R47, desc[UR6][R104.64] ;  /* 0x00000006682fe981 */ /* 0x000ea6000c1e1500 */
[----:B------:R-:W-:Y:S01]  /*8c20*/  IMAD R19, R75, R19, R69 ;  /* 0x000000134b137224 */ /* 0x000fe200078e0245 */
[----:B------:R-:W2:Y:S01]  /*8c30*/  @!P6 LDG.E.U16 R48, desc[UR6][R106.64] ;  /* 0x000000066a30e981 */ /* 0x000ea2000c1e1500 */
[----:B------:R-:W-:Y:S02]  /*8c40*/  ISETP.GE.AND P5, PT, R125, RZ, PT ;  /* 0x000000ff7d00720c */ /* 0x000fe40003fa6270 */
[----:B------:R-:W-:Y:S02]  /*8c50*/  LOP3.LUT R125, R49, 0x4, RZ, 0xfc, !PT ;  /* 0x00000004317d7812 */ /* 0x000fe400078efcff */
[----:B------:R-:W-:Y:S01]  /*8c60*/  ISETP.GT.U32.AND P6, PT, R75, R19, PT ;  /* 0x000000134b00720c */ /* 0x000fe20003fc4070 */
[----:B------:R-:W-:Y:S01]  /*8c70*/  IMAD.WIDE R116, R118, 0x2, R72 ;  /* 0x0000000276747825 */ /* 0x000fe200078e0248 */
[----:B------:R-:W-:-:S02]  /*8c80*/  PRMT R57, RZ, 0x7610, R57 ;  /* 0x00007610ff397816 */ /* 0x000fc40000000039 */
[----:B------:R-:W-:Y:S01]  /*8c90*/  PRMT R18, RZ, 0x7610, R18 ;  /* 0x00007610ff127816 */ /* 0x000fe20000000012 */
[----:B------:R-:W-:Y:S01]  /*8ca0*/  IMAD.WIDE R118, R118, 0x2, R70 ;  /* 0x0000000276767825 */ /* 0x000fe200078e0246 */
[----:B------:R-:W-:Y:S02]  /*8cb0*/  IABS R69, R125 ;  /* 0x0000007d00457213 */ /* 0x000fe40000000000 */
[----:B------:R-:W-:Y:S01]  /*8cc0*/  PRMT R52, RZ, 0x7610, R52 ;  /* 0x00007610ff347816 */ /* 0x000fe20000000034 */
[C---:B------:R-:W-:Y:S01]  /*8cd0*/  IMAD.WIDE R120, R122.reuse, 0x2, R72 ;  /* 0x000000027a787825 */ /* 0x040fe200078e0248 */
[----:B------:R-:W-:Y:S01]  /*8ce0*/  PRMT R53, RZ, 0x7610, R53 ;  /* 0x00007610ff357816 */ /* 0x000fe20000000035 */
[----:B------:R0:W-:Y:S02]  /*8cf0*/  STS.U16 [R10+UR76+0x1b00], R27 ;  /* 0x001b001b0a007988 */ /* 0x0001e4000800044c */
[----:B------:R-:W-:Y:S02]  /*8d00*/  @!P0 IMAD.IADD R11, R11, 0x1, -R75 ;  /* 0x000000010b0b8824 */ /* 0x000fe400078e0a4b */
[----:B------:R-:W-:Y:S01]  /*8d10*/  IMAD.WIDE R122, R122, 0x2, R70 ;  /* 0x000000027a7a7825 */ /* 0x000fe200078e0246 */
[----:B------:R-:W2:Y:S04]  /*8d20*/  @!P3 LDG.E.U16 R57, desc[UR6][R116.64] ;  /* 0x000000067439b981 */ /* 0x000ea8000c1e1500 */
[----:B------:R-:W2:Y:S01]  /*8d30*/  @!P3 LDG.E.U16 R18, desc[UR6][R118.64] ;  /* 0x000000067612b981 */ /* 0x000ea2000c1e1500 */
[----:B0-----:R-:W-:Y:S01]  /*8d40*/  IMAD.HI.U32 R27, R124, R69, RZ ;  /* 0x000000457c1b7227 */ /* 0x001fe200078e00ff */
[----:B------:R-:W-:-:S02]  /*8d50*/  ISETP.GT.U32.AND P3, PT, R75, R11, PT ;  /* 0x0000000b4b00720c */ /* 0x000fc40003f64070 */
[----:B------:R-:W2:Y:S01]  /*8d60*/  @!P2 LDG.E.U16 R52, desc[UR6][R120.64] ;  /* 0x000000067834a981 */ /* 0x000ea2000c1e1500 */
[----:B------:R-:W-:Y:S02]  /*8d70*/  IMAD.MOV R27, RZ, RZ, -R27 ;  /* 0x000000ffff1b7224 */ /* 0x000fe400078e0a1b */
[----:B------:R-:W-:Y:S01]  /*8d80*/  @!P6 IMAD.IADD R19, R19, 0x1, -R75 ;  /* 0x000000011313e824 */ /* 0x000fe200078e0a4b */
[----:B------:R-:W2:Y:S01]  /*8d90*/  @!P2 LDG.E.U16 R53, desc[UR6][R122.64] ;  /* 0x000000067a35a981 */ /* 0x000ea2000c1e1500 */
[----:B------:R-:W-:Y:S02]  /*8da0*/  ISETP.GE.AND P2, PT, R125, RZ, PT ;  /* 0x000000ff7d00720c */ /* 0x000fe40003f46270 */
[----:B------:R-:W-:Y:S01]  /*8db0*/  LOP3.LUT R125, R49, 0x6, RZ, 0xfc, !PT ;  /* 0x00000006317d7812 */ /* 0x000fe200078efcff */
[C---:B------:R-:W-:Y:S01]  /*8dc0*/  IMAD R27, R75.reuse, R27, R69 ;  /* 0x0000001b4b1b7224 */ /* 0x040fe200078e0245 */
[----:B------:R-:W-:Y:S02]  /*8dd0*/  ISETP.GT.U32.AND P6, PT, R75, R19, PT ;  /* 0x000000134b00720c */ /* 0x000fe40003fc4070 */
[----:B------:R-:W-:Y:S01]  /*8de0*/  IABS R69, R125 ;  /* 0x0000007d00457213 */ /* 0x000fe20000000000 */
[----:B------:R0:W-:Y:S01]  /*8df0*/  STS.U16 [R10+UR76+0x11b00], R36 ;  /* 0x011b00240a007988 */ /* 0x0001e2000800044c */
[----:B------:R-:W-:Y:S01]  /*8e00*/  @!P3 IMAD.IADD R11, R11, 0x1, -R75 ;  /* 0x000000010b0bb824 */ /* 0x000fe200078e0a4b */
[----:B------:R-:W-:-:S02]  /*8e10*/  ISETP.GE.AND P3, PT, R49, RZ, PT ;  /* 0x000000ff3100720c */ /* 0x000fc40003f66270 */
[----:B0-----:R-:W-:-:S04]  /*8e20*/  IMAD.HI.U32 R36, R124, R69, RZ ;  /* 0x000000457c247227 */ /* 0x001fc800078e00ff */
[----:B------:R-:W-:Y:S02]  /*8e30*/  IMAD.MOV R36, RZ, RZ, -R36 ;  /* 0x000000ffff247224 */ /* 0x000fe400078e0a24 */
[----:B------:R-:W-:Y:S02]  /*8e40*/  @!P6 IMAD.IADD R19, R19, 0x1, -R75 ;  /* 0x000000011313e824 */ /* 0x000fe400078e0a4b */
[----:B------:R-:W-:Y:S01]  /*8e50*/  IMAD R36, R75, R36, R69 ;  /* 0x000000244b247224 */ /* 0x000fe200078e0245 */
[----:B------:R-:W-:Y:S01]  /*8e60*/  ISETP.GE.AND P0, PT, R125, RZ, PT ;  /* 0x000000ff7d00720c */ /* 0x000fe20003f06270 */
[----:B------:R-:W-:Y:S01]  /*8e70*/  @!P5 IMAD.MOV R19, RZ, RZ, -R19 ;  /* 0x000000ffff13d224 */ /* 0x000fe200078e0a13 */
[----:B------:R-:W-:Y:S02]  /*8e80*/  LOP3.LUT R125, R49, 0x8, RZ, 0xfc, !PT ;  /* 0x00000008317d7812 */ /* 0x000fe400078efcff */
[C---:B------:R-:W-:Y:S01]  /*8e90*/  ISETP.GT.U32.AND P5, PT, R75.reuse, R36, PT ;  /* 0x000000244b00720c */ /* 0x040fe20003fa4070 */
[----:B------:R-:W-:Y:S01]  /*8ea0*/  @!P3 IMAD.MOV R11, RZ, RZ, -R11 ;  /* 0x000000ffff0bb224 */ /* 0x000fe200078e0a0b */
[----:B------:R-:W-:-:S02]  /*8eb0*/  ISETP.GT.U32.AND P3, PT, R75, R27, PT ;  /* 0x0000001b4b00720c */ /* 0x000fc40003f64070 */
[----:B------:R-:W-:Y:S01]  /*8ec0*/  IABS R69, R125 ;  /* 0x0000007d00457213 */ /* 0x000fe20000000000 */
[----:B------:R0:W-:Y:S01]  /*8ed0*/  STS.U16 [R10+UR76+0x1f00], R14 ;  /* 0x001f000e0a007988 */ /* 0x0001e2000800044c */
[----:B------:R-:W-:Y:S02]  /*8ee0*/  ISETP.GE.AND P6, PT, R125, RZ, PT ;  /* 0x000000ff7d00720c */ /* 0x000fe40003fc6270 */
[----:B------:R-:W-:Y:S01]  /*8ef0*/  LOP3.LUT R125, R49, 0xa, RZ, 0xfc, !PT ;  /* 0x0000000a317d7812 */ /* 0x000fe200078efcff */
[----:B0-----:R-:W-:-:S04]  /*8f00*/  IMAD.HI.U32 R14, R124, R69, RZ ;  /* 0x000000457c0e7227 */ /* 0x001fc800078e00ff */
[----:B------:R-:W-:Y:S02]  /*8f10*/  IMAD.MOV R14, RZ, RZ, -R14 ;  /* 0x000000ffff0e7224 */ /* 0x000fe400078e0a0e */
[--C-:B------:R-:W-:Y:S02]  /*8f20*/  @!P5 IMAD.IADD R36, R36, 0x1, -R75.reuse ;  /* 0x000000012424d824 */ /* 0x100fe400078e0a4b */
[----:B------:R-:W-:Y:S02]  /*8f30*/  @!P3 IMAD.IADD R27, R27, 0x1, -R75 ;  /* 0x000000011b1bb824 */ /* 0x000fe400078e0a4b */
[C---:B------:R-:W-:Y:S01]  /*8f40*/  IMAD R14, R75.reuse, R14, R69 ;  /* 0x0000000e4b0e7224 */ /* 0x040fe200078e0245 */
[----:B------:R-:W-:Y:S02]  /*8f50*/  IABS R69, R125 ;  /* 0x0000007d00457213 */ /* 0x000fe40000000000 */
[C---:B------:R-:W-:Y:S01]  /*8f60*/  ISETP.GT.U32.AND P5, PT, R75.reuse, R36, PT ;  /* 0x000000244b00720c */ /* 0x040fe20003fa4070 */
[----:B------:R0:W-:Y:S01]  /*8f70*/  STS.U16 [R10+UR76+0x11f00], R21 ;  /* 0x011f00150a007988 */ /* 0x0001e2000800044c */
[----:B------:R-:W-:Y:S01]  /*8f80*/  ISETP.GT.U32.AND P3, PT, R75, R27, PT ;  /* 0x0000001b4b00720c */ /* 0x000fe20003f64070 */
[----:B0-----:R-:W-:-:S04]  /*8f90*/  IMAD.HI.U32 R21, R124, R69, RZ ;  /* 0x000000457c157227 */ /* 0x001fc800078e00ff */
[----:B------:R-:W-:-:S06]  /*8fa0*/  IMAD.MOV R21, RZ, RZ, -R21 ;  /* 0x000000ffff157224 */ /* 0x000fcc00078e0a15 */
[----:B------:R-:W-:Y:S02]  /*8fb0*/  @!P5 IMAD.IADD R36, R36, 0x1, -R75 ;  /* 0x000000012424d824 */ /* 0x000fe400078e0a4b */
[----:B------:R-:W-:Y:S02]  /*8fc0*/  IMAD R21, R75, R21, R69 ;  /* 0x000000154b157224 */ /* 0x000fe400078e0245 */
[----:B------:R-:W-:Y:S01]  /*8fd0*/  @!P3 IMAD.IADD R27, R27, 0x1, -R75 ;  /* 0x000000011b1bb824 */ /* 0x000fe200078e0a4b */
        /* <DEDUP_REMOVED lines=51> */
[C---:B------:R-:W-:Y:S02]  /*9310*/  ISETP.GT.U32.AND P2, PT, R75.reuse, R23, PT ;  /* 0x000000174b00720c */ /* 0x040fe40003f44070 */
[----:B------:R-:W-:Y:S01]  /*9320*/  IABS R69, R125 ;  /* 0x0000007d00457213 */ /* 0x000fe20000000000 */
[----:B------:R-:W-:Y:S01]  /*9330*/  @!P5 IMAD.MOV R29, RZ, RZ, -R29 ;  /* 0x000000ffff1dd224 */ /* 0x000fe200078e0a1d */
[----:B------:R0:W-:Y:S01]  /*9340*/  STS.U16 [R10+UR76+0x2b00], R31 ;  /* 0x002b001f0a007988 */ /* 0x0001e2000800044c */
[----:B------:R-:W-:-:S02]  /*9350*/  ISETP.GT.U32.AND P5, PT, R75, R16, PT ;  /* 0x000000104b00720c */ /* 0x000fc40003fa4070 */
[----:B------:R-:W-:Y:S02]  /*9360*/  ISETP.GE.AND P3, PT, R125, RZ, PT ;  /* 0x000000ff7d00720c */ /* 0x000fe40003f66270 */
[----:B------:R-:W-:Y:S01]  /*9370*/  LOP3.LUT R125, R49, 0x16, RZ, 0xfc, !PT ;  /* 0x00000016317d7812 */ /* 0x000fe200078efcff */
[----:B0-----:R-:W-:-:S04]  /*9380*/  IMAD.HI.U32 R31, R124, R69, RZ ;  /* 0x000000457c1f7227 */ /* 0x001fc800078e00ff */
[----:B------:R-:W-:Y:S02]  /*9390*/  IMAD.MOV R31, RZ, RZ, -R31 ;  /* 0x000000ffff1f7224 */ /* 0x000fe400078e0a1f */
[----:B------:R-:W-:Y:S02]  /*93a0*/  @!P2 IMAD.IADD R23, R23, 0x1, -R75 ;  /* 0x000000011717a824 */ /* 0x000fe400078e0a4b */
[C---:B------:R-:W-:Y:S01]  /*93b0*/  IMAD R31, R75.reuse, R31, R69 ;  /* 0x0000001f4b1f7224 */ /* 0x040fe200078e0245 */
[----:B------:R-:W-:Y:S02]  /*93c0*/  IABS R69, R125 ;  /* 0x0000007d00457213 */ /* 0x000fe40000000000 */
[C---:B------:R-:W-:Y:S01]  /*93d0*/  ISETP.GT.U32.AND P2, PT, R75.reuse, R23, PT ;  /* 0x000000174b00720c */ /* 0x040fe20003f44070 */
[----:B------:R-:W-:Y:S01]  /*93e0*/  @!P5 IMAD.IADD R16, R16, 0x1, -R75 ;  /* 0x000000011010d824 */ /* 0x000fe200078e0a4b */
[----:B------:R0:W-:Y:S04]  /*93f0*/  STS.U16 [R10+UR76+0x12b00], R41 ;  /* 0x012b00290a007988 */ /* 0x0001e8000800044c */
[----:B------:R-:W-:Y:S01]  /*9400*/  ISETP.GT.U32.AND P5, PT, R75, R16, PT ;  /* 0x000000104b00720c */ /* 0x000fe20003fa4070 */
[----:B0-----:R-:W-:-:S04]  /*9410*/  IMAD.HI.U32 R41, R124, R69, RZ ;  /* 0x000000457c297227 */ /* 0x001fc800078e00ff */
[----:B------:R-:W-:Y:S02]  /*9420*/  IMAD.MOV R41, RZ, RZ, -R41 ;  /* 0x000000ffff297224 */ /* 0x000fe400078e0a29 */
[----:B------:R-:W-:Y:S02]  /*9430*/  @!P2 IMAD.IADD R23, R23, 0x1, -R75 ;  /* 0x000000011717a824 */ /* 0x000fe400078e0a4b */
[----:B------:R-:W-:Y:S02]  /*9440*/  IMAD R41, R75, R41, R69 ;  /* 0x000000294b297224 */ /* 0x000fe400078e0245 */
[----:B------:R-:W-:-:S03]  /*9450*/  @!P6 IMAD.MOV R23, RZ, RZ, -R23 ;  /* 0x000000ffff17e224 */ /* 0x000fc600078e0a17 */
[----:B------:R-:W-:Y:S01]  /*9460*/  ISETP.GT.U32.AND P6, PT, R75, R41, PT ;  /* 0x000000294b00720c */ /* 0x000fe20003fc4070 */
[----:B------:R-:W-:Y:S01]  /*9470*/  @!P5 IMAD.IADD R16, R16, 0x1, -R75 ;  /* 0x000000011010d824 */ /* 0x000fe200078e0a4b */
[----:B------:R0:W-:Y:S03]  /*9480*/  STS.U16 [R10+UR76+0x2f00], R33 ;  /* 0x002f00210a007988 */ /* 0x0001e6000800044c */
[----:B------:R-:W-:Y:S01]  /*9490*/  @!P0 IMAD.MOV R16, RZ, RZ, -R16 ;  /* 0x000000ffff108224 */ /* 0x000fe200078e0a10 */
[----:B0-----:R-:W-:-:S04]  /*94a0*/  LOP3.LUT R33, R49, 0x18, RZ, 0xfc, !PT ;  /* 0x0000001831217812 */ /* 0x001fc800078efcff */
[----:B------:R-:W-:Y:S02]  /*94b0*/  ISETP.GE.AND P0, PT, R33, RZ, PT ;  /* 0x000000ff2100720c */ /* 0x000fe40003f06270 */
[----:B------:R-:W-:Y:S01]  /*94c0*/  IABS R33, R33 ;  /* 0x0000002100217213 */ /* 0x000fe20000000000 */
[----:B------:R-:W-:Y:S01]  /*94d0*/  @!P6 IMAD.IADD R41, R41, 0x1, -R75 ;  /* 0x000000012929e824 */ /* 0x000fe200078e0a4b */
[----:B------:R-:W-:-:S03]  /*94e0*/  ISETP.GT.U32.AND P2, PT, R75, R31, PT ;  /* 0x0000001f4b00720c */ /* 0x000fc60003f44070 */
[----:B------:R-:W-:Y:S01]  /*94f0*/  IMAD.MOV.U32 R69, RZ, RZ, R33 ;  /* 0x000000ffff457224 */ /* 0x000fe200078e0021 */
[----:B------:R-:W-:-:S03]  /*9500*/  ISETP.GT.U32.AND P6, PT, R75, R41, PT ;  /* 0x000000294b00720c */ /* 0x000fc60003fc4070 */
[----:B------:R-:W-:-:S04]  /*9510*/  IMAD.HI.U32 R33, R124, R69, RZ ;  /* 0x000000457c217227 */ /* 0x000fc800078e00ff */
[----:B------:R-:W-:Y:S02]  /*9520*/  IMAD.MOV R33, RZ, RZ, -R33 ;  /* 0x000000ffff217224 */ /* 0x000fe400078e0a21 */
[----:B------:R-:W-:Y:S02]  /*9530*/  @!P2 IMAD.IADD R31, R31, 0x1, -R75 ;  /* 0x000000011f1fa824 */ /* 0x000fe400078e0a4b */
[----:B------:R-:W-:Y:S01]  /*9540*/  IMAD R33, R75, R33, R69 ;  /* 0x000000214b217224 */ /* 0x000fe200078e0245 */
[----:B------:R-:W-:Y:S01]  /*9550*/  ISETP.GE.AND P5, PT, R125, RZ, PT ;  /* 0x000000ff7d00720c */ /* 0x000fe20003fa6270 */
[----:B------:R-:W-:Y:S01]  /*9560*/  @!P6 IMAD.IADD R41, R41, 0x1, -R75 ;  /* 0x000000012929e824 */ /* 0x000fe200078e0a4b */
[C---:B------:R-:W-:Y:S02]  /*9570*/  ISETP.GT.U32.AND P2, PT, R75.reuse, R31, PT ;  /* 0x0000001f4b00720c */ /* 0x040fe40003f44070 */
[----:B------:R-:W-:Y:S02]  /*9580*/  ISETP.GT.U32.AND P6, PT, R75, R33, PT ;  /* 0x000000214b00720c */ /* 0x000fe40003fc4070 */
[----:B------:R-:W-:-:S04]  /*9590*/  LOP3.LUT R125, R49, 0x1a, RZ, 0xfc, !PT ;  /* 0x0000001a317d7812 */ /* 0x000fc800078efcff */
[----:B------:R-:W-:Y:S01]  /*95a0*/  IABS R69, R125 ;  /* 0x0000007d00457213 */ /* 0x000fe20000000000 */
[----:B------:R0:W-:Y:S04]  /*95b0*/  STS.U16 [R10+UR76+0x12f00], R25 ;  /* 0x012f00190a007988 */ /* 0x0001e8000800044c */
[--C-:B------:R-:W-:Y:S01]  /*95c0*/  @!P2 IMAD.IADD R31, R31, 0x1, -R75.reuse ;  /* 0x000000011f1fa824 */ /* 0x100fe200078e0a4b */
[----:B------:R-:W-:Y:S01]  /*95d0*/  ISETP.GE.AND P2, PT, R125, RZ, PT ;  /* 0x000000ff7d00720c */ /* 0x000fe20003f46270 */
[----:B------:R-:W-:Y:S02]  /*95e0*/  @!P6 IMAD.IADD R33, R33, 0x1, -R75 ;  /* 0x000000012121e824 */ /* 0x000fe400078e0a4b */
[----:B0-----:R-:W-:Y:S01]  /*95f0*/  IMAD.HI.U32 R25, R124, R69, RZ ;  /* 0x000000457c197227 */ /* 0x001fe200078e00ff */
[----:B------:R-:W-:-:S03]  /*9600*/  LOP3.LUT R125, R49, 0x1c, RZ, 0xfc, !PT ;  /* 0x0000001c317d7812 */ /* 0x000fc600078efcff */
[----:B------:R-:W-:Y:S01]  /*9610*/  IMAD.MOV R25, RZ, RZ, -R25 ;  /* 0x000000ffff197224 */ /* 0x000fe200078e0a19 */
[----:B------:R-:W-:-:S03]  /*9620*/  ISETP.GT.U32.AND P6, PT, R75, R33, PT ;  /* 0x000000214b00720c */ /* 0x000fc60003fc4070 */
[----:B------:R-:W-:Y:S01]  /*9630*/  IMAD R25, R75, R25, R69 ;  /* 0x000000194b197224 */ /* 0x000fe200078e0245 */
[----:B------:R-:W-:Y:S01]  /*9640*/  IABS R69, R125 ;  /* 0x0000007d00457213 */ /* 0x000fe20000000000 */
[----:B------:R0:W-:Y:S04]  /*9650*/  STS.U16 [R10+UR76+0x3300], R42 ;  /* 0x0033002a0a007988 */ /* 0x0001e8000800044c */
[----:B0-----:R-:W-:Y:S01]  /*9660*/  IMAD.HI.U32 R42, R124, R69, RZ ;  /* 0x000000457c2a7227 */ /* 0x001fe200078e00ff */
[----:B------:R-:W5:Y:S03]  /*9670*/  LDL.LU R10, [R1+0xf58] ;  /* 0x000f5800010a7983 */ /* 0x000f660000300800 */
[----:B------:R-:W-:-:S02]  /*9680*/  IMAD.MOV R42, RZ, RZ, -R42 ;  /* 0x000000ffff2a7224 */ /* 0x000fc400078e0a2a */
[----:B------:R-:W-:Y:S01]  /*9690*/  @!P6 IMAD.IADD R33, R33, 0x1, -R75 ;  /* 0x000000012121e824 */ /* 0x000fe200078e0a4b */
[C---:B------:R-:W-:Y:S01]  /*96a0*/  ISETP.GT.U32.AND P6, PT, R75.reuse, R25, PT ;  /* 0x000000194b00720c */ /* 0x040fe20003fc4070 */
[----:B------:R-:W-:Y:S01]  /*96b0*/  IMAD R42, R75, R42, R69 ;  /* 0x0000002a4b2a7224 */ /* 0x000fe200078e0245 */
[----:B------:R-:W-:-:S04]  /*96c0*/  LOP3.LUT R69, R49, 0x1e, RZ, 0xfc, !PT ;  /* 0x0000001e31457812 */ /* 0x000fc800078efcff */
[----:B------:R-:W-:-:S05]  /*96d0*/  IABS R49, R69 ;  /* 0x0000004500317213 */ /* 0x000fca0000000000 */
[----:B------:R-:W-:-:S04]  /*96e0*/  IMAD.HI.U32 R124, R124, R49, RZ ;  /* 0x000000317c7c7227 */ /* 0x000fc800078e00ff */
[----:B------:R-:W-:Y:S02]  /*96f0*/  @!P6 IMAD.IADD R25, R25, 0x1, -R75 ;  /* 0x000000011919e824 */ /* 0x000fe400078e0a4b */
[----:B------:R-:W-:Y:S02]  /*9700*/  IMAD.MOV R124, RZ, RZ, -R124 ;  /* 0x000000ffff7c7224 */ /* 0x000fe400078e0a7c */
[----:B------:R-:W-:Y:S01]  /*9710*/  @!P3 IMAD.MOV R31, RZ, RZ, -R31 ;  /* 0x000000ffff1fb224 */ /* 0x000fe200078e0a1f */
[C---:B------:R-:W-:Y:S01]  /*9720*/  ISETP.GT.U32.AND P3, PT, R75.reuse, R25, PT ;  /* 0x000000194b00720c */ /* 0x040fe20003f64070 */
[----:B------:R-:W-:Y:S01]  /*9730*/  IMAD R124, R75, R124, R49 ;  /* 0x0000007c4b7c7224 */ /* 0x000fe200078e0231 */
[----:B------:R-:W-:-:S04]  /*9740*/  SHF.R.S32.HI R49, RZ, 0x7, R13 ;  /* 0x00000007ff317819 */ /* 0x000fc8000001140d */
[----:B------:R-:W-:-:S04]  /*9750*/  SGXT R49, R49, 0x1 ;  /* 0x000000013131781a */ /* 0x000fc80000000200 */
[----:B------:R-:W-:-:S03]  /*9760*/  LOP3.LUT R49, R49, 0x90, RZ, 0xc0, !PT ;  /* 0x0000009031317812 */ /* 0x000fc600078ec0ff */
[----:B------:R-:W-:Y:S01]  /*9770*/  @!P3 IMAD.IADD R25, R25, 0x1, -R75 ;  /* 0x000000011919b824 */ /* 0x000fe200078e0a4b */
[----:B------:R-:W-:Y:S02]  /*9780*/  LOP3.LUT R49, R49, 0x7e, R54, 0x78, !PT ;  /* 0x0000007e31317812 */ /* 0x000fe400078e7836 */
[----:B------:R-:W2:Y:S01]  /*9790*/  LDL.LU R54, [R1+0xf54] ;  /* 0x000f540001367983 */ /* 0x000ea20000300800 */
[----:B------:R-:W-:-:S03]  /*97a0*/  ISETP.GE.AND P3, PT, R125, RZ, PT ;  /* 0x000000ff7d00720c */ /* 0x000fc60003f66270 */
[----:B------:R-:W2:Y:S01]  /*97b0*/  LDL.LU R125, [R1+0xf50] ;  /* 0x000f5000017d7983 */ /* 0x000ea20000300800 */
[----:B------:R-:W-:-:S13]  /*97c0*/  ISETP.GT.U32.AND P6, PT, R75, R42, PT ;  /* 0x0000002a4b00720c */ /* 0x000fda0003fc4070 */
[----:B------:R-:W-:Y:S01]  /*97d0*/  @!P6 IMAD.IADD R42, R42, 0x1, -R75 ;  /* 0x000000012a2ae824 */ /* 0x000fe200078e0a4b */
[----:B------:R-:W-:Y:S01]  /*97e0*/  ISETP.GT.U32.AND P6, PT, R75, R124, PT ;  /* 0x0000007c4b00720c */ /* 0x000fe20003fc4070 */
[----:B------:R-:W-:-:S03]  /*97f0*/  @!P5 IMAD.MOV R41, RZ, RZ, -R41 ;  /* 0x000000ffff29d224 */ /* 0x000fc600078e0a29 */
[----:B------:R-:W-:-:S09]  /*9800*/  ISETP.GT.U32.AND P5, PT, R75, R42, PT ;  /* 0x0000002a4b00720c */ /* 0x000fd20003fa4070 */
[----:B------:R-:W-:-:S05]  /*9810*/  @!P6 IMAD.IADD R124, R124, 0x1, -R75 ;  /* 0x000000017c7ce824 */ /* 0x000fca00078e0a4b */
[----:B------:R-:W-:Y:S01]  /*9820*/  ISETP.GT.U32.AND P6, PT, R75, R124, PT ;  /* 0x0000007c4b00720c */ /* 0x000fe20003fc4070 */
[----:B------:R-:W-:Y:S01]  /*9830*/  @!P5 IMAD.IADD R42, R42, 0x1, -R75 ;  /* 0x000000012a2ad824 */ /* 0x000fe200078e0a4b */
[----:B------:R-:W-:Y:S01]  /*9840*/  ISETP.GE.AND P5, PT, R69, RZ, PT ;  /* 0x000000ff4500720c */ /* 0x000fe20003fa6270 */
[----:B------:R-:W-:-:S10]  /*9850*/  VIADD R69, R74, 0x7f ;  /* 0x0000007f4a457836 */ /* 0x000fd40000000000 */
[----:B------:R-:W-:Y:S01]  /*9860*/  @!P6 IMAD.IADD R124, R124, 0x1, -R75 ;  /* 0x000000017c7ce824 */ /* 0x000fe200078e0a4b */
[----:B------:R-:W-:Y:S01]  /*9870*/  LOP3.LUT R75, R13, 0x7f, RZ, 0xc0, !PT ;  /* 0x0000007f0d4b7812 */ /* 0x000fe200078ec0ff */
[----:B------:R-:W-:Y:S01]  /*9880*/  @!P0 IMAD.MOV R33, RZ, RZ, -R33 ;  /* 0x000000ffff218224 */ /* 0x000fe200078e0a21 */
[----:B------:R-:W-:Y:S01]  /*9890*/  ISETP.NE.AND P6, PT, R67, RZ, PT ;  /* 0x000000ff4300720c */ /* 0x000fe20003fc5270 */
[----:B------:R-:W-:Y:S01]  /*98a0*/  @!P2 IMAD.MOV R25, RZ, RZ, -R25 ;  /* 0x000000ffff19a224 */ /* 0x000fe200078e0a19 */
[----:B------:R-:W-:Y:S01]  /*98b0*/  ISETP.GT.AND P0, PT, R69, 0x7f, PT ;  /* 0x0000007f4500780c */ /* 0x000fe20003f04270 */
[----:B------:R-:W-:-:S03]  /*98c0*/  @!P5 IMAD.MOV R124, RZ, RZ, -R124 ;  /* 0x000000ffff7cd224 */ /* 0x000fc600078e0a7c */
[C---:B------:R-:W-:Y:S01]  /*98d0*/  ISETP.LT.AND P0, PT, R75.reuse, R74, P0 ;  /* 0x0000004a4b00720c */ /* 0x040fe20000701270 */
[----:B--2---:R-:W-:Y:S02]  /*98e0*/  IMAD R13, R75, R125, RZ ;  /* 0x0000007d4b0d7224 */ /* 0x004fe400078e02ff */
[----:B------:R-:W-:Y:S01]  /*98f0*/  IMAD.MOV.U32 R125, RZ, RZ, R42 ;  /* 0x000000ffff7d7224 */ /* 0x000fe200078e002a */
[----:B------:R-:W-:Y:S01]  /*9900*/  LOP3.LUT R42, RZ, R67, RZ, 0x33, !PT ;  /* 0x00000043ff2a7212 */ /* 0x000fe200078e33ff */
[----:B------:R-:W0:Y:S02]  /*9910*/  LDC.64 R74, c[0x0][0x388] ;  /* 0x0000e200ff4a7b82 */ /* 0x000e240000000a00 */
[----:B------:R-:W-:Y:S01]  /*9920*/  @!P3 IMAD.MOV R125, RZ, RZ, -R125 ;  /* 0x000000ffff7db224 */ /* 0x000fe200078e0a7d */
[C---:B------:R-:W-:Y:S02]  /*9930*/  SEL R67, R42.reuse, R33, !P6 ;  /* 0x000000212a437207 */ /* 0x040fe40007000000 */
[----:B------:R-:W-:-:S02]  /*9940*/  SEL R11, R42, R11, !P6 ;  /* 0x0000000b2a0b7207 */ /* 0x000fc40007000000 */
[C---:B------:R-:W-:Y:S02]  /*9950*/  SEL R19, R42.reuse, R19, !P6 ;  /* 0x000000132a137207 */ /* 0x040fe40007000000 */
[C---:B------:R-:W-:Y:S02]  /*9960*/  SEL R27, R42.reuse, R27, !P6 ;  /* 0x0000001b2a1b7207 */ /* 0x040fe40007000000 */
[C---:B------:R-:W-:Y:S02]  /*9970*/  SEL R36, R42.reuse, R36, !P6 ;  /* 0x000000242a247207 */ /* 0x040fe40007000000 */
[C---:B------:R-:W-:Y:S02]  /*9980*/  SEL R14, R42.reuse, R14, !P6 ;  /* 0x0000000e2a0e7207 */ /* 0x040fe40007000000 */
        /* <DEDUP_REMOVED lines=9> */
[----:B------:R-:W-:Y:S02]  /*9a20*/  SEL R42, R42, R124, !P6 ;  /* 0x0000007c2a2a7207 */ /* 0x000fe40007000000 */
[----:B------:R-:W1:Y:S01]  /*9a30*/  LDC R124, c[0x0][0x3b0] ;  /* 0x0000ec00ff7c7b82 */ /* 0x000e620000000800 */
[----:B------:R-:W-:Y:S02]  /*9a40*/  LOP3.LUT R125, R0, 0x60, RZ, 0x3c, !PT ;  /* 0x00000060007d7812 */ /* 0x000fe400078e3cff */
[----:B0-----:R-:W-:-:S03]  /*9a50*/  LEA R74, P2, R13, R74, 0x1 ;  /* 0x0000004a0d4a7211 */ /* 0x001fc600078408ff */
[----:B------:R0:W-:Y:S01]  /*9a60*/  STS.U16 [R125+UR76+0x13300], R12 ;  /* 0x0133000c7d007988 */ /* 0x0001e2000800044c */
[----:B------:R-:W-:Y:S01]  /*9a70*/  LEA.HI.X.SX32 R75, R13, R75, 0x1, P2 ;  /* 0x0000004b0d4b7211 */ /* 0x000fe200010f0eff */
[----:B-1----:R-:W-:Y:S02]  /*9a80*/  IMAD R124, R11, R124, RZ ;  /* 0x0000007c0b7c7224 */ /* 0x002fe400078e02ff */
[----:B------:R-:W5:Y:S03]  /*9a90*/  LDL.LU R11, [R1+0xf4c] ;  /* 0x000f4c00010b7983 */ /* 0x000f660000300800 */
[C---:B0-----:R-:W-:Y:S01]  /*9aa0*/  LEA R125, P2, R124.reuse, R74, 0x1 ;  /* 0x0000004a7c7d7211 */ /* 0x041fe200078408ff */
[----:B------:R-:W5:Y:S03]  /*9ab0*/  LDL.LU R12, [R1+0xf48] ;  /* 0x000f4800010c7983 */ /* 0x000f660000300800 */
[----:B------:R-:W-:Y:S01]  /*9ac0*/  LEA.HI.X.SX32 R124, R124, R75, 0x1, P2 ;  /* 0x0000004b7c7c7211 */ /* 0x000fe200010f0eff */
[----:B------:R-:W5:Y:S04]  /*9ad0*/  LDL.LU R13, [R1+0xf44] ;  /* 0x000f4400010d7983 */ /* 0x000f680000300800 */
[----:B------:R0:W-:Y:S04]  /*9ae0*/  STL [R1+0x9ac], R125 ;  /* 0x0009ac7d01007387 */ /* 0x0001e80000100800 */
[----:B------:R1:W-:Y:S01]  /*9af0*/  STL [R1+0x9a8], R124 ;  /* 0x0009a87c01007387 */ /* 0x0003e20000100800 */
[----:B0-----:R-:W-:-:S04]  /*9b00*/  @P0 LOP3.LUT R125, R125, R124, RZ, 0x3c, !PT ;  /* 0x0000007c7d7d0212 */ /* 0x001fc800078e3cff */
[C---:B-1----:R-:W-:Y:S02]  /*9b10*/  @P0 LOP3.LUT R124, R125.reuse, R124, RZ, 0x3c, !PT ;  /* 0x0000007c7d7c0212 */ /* 0x042fe400078e3cff */
[----:B------:R-:W-:Y:S02]  /*9b20*/  PRMT R54, RZ, 0x7610, R54 ;  /* 0x00007610ff367816 */ /* 0x000fe40000000036 */
[----:B------:R-:W-:-:S05]  /*9b30*/  @P0 LOP3.LUT R125, R125, R124, RZ, 0x3c, !PT ;  /* 0x0000007c7d7d0212 */ /* 0x000fca00078e3cff */
[----:B------:R0:W2:Y:S02]  /*9b40*/  @P0 LDG.E.U16 R54, desc[UR6][R124.64] ;  /* 0x000000067c360981 */ /* 0x0000a4000c1e1500 */
[----:B0-----:R-:W0:Y:S01]  /*9b50*/  LDC R124, c[0x0][0x3b0] ;  /* 0x0000ec00ff7c7b82 */ /* 0x001e220000000800 */
[----:B------:R-:W-:-:S05]  /*9b60*/  LOP3.LUT R125, R0, 0x60, RZ, 0x3c, !PT ;  /* 0x00000060007d7812 */ /* 0x000fca00078e3cff */
[----:B------:R1:W-:Y:S01]  /*9b70*/  STS.U16 [R125+UR76+0x3700], R55 ;  /* 0x003700377d007988 */ /* 0x0003e2000800044c */
[----:B0-----:R-:W-:-:S03]  /*9b80*/  IMAD R124, R14, R124, RZ ;  /* 0x0000007c0e7c7224 */ /* 0x001fc600078e02ff */
[----:B------:R-:W5:Y:S04]  /*9b90*/  LDL.LU R14, [R1+0xf40] ;  /* 0x000f4000010e7983 */ /* 0x000f680000300800 */
[----:B-1----:R-:W2:Y:S04]  /*9ba0*/  LDL.LU R55, [R1+0xf3c] ;  /* 0x000f3c0001377983 */ /* 0x002ea80000300800 */
[----:B------:R0:W-:Y:S02]  /*9bb0*/  STS.U16 [R125+UR76+0x13700], R15 ;  /* 0x0137000f7d007988 */ /* 0x0001e4000800044c */
[----:B0-----:R-:W-:-:S02]  /*9bc0*/  LEA R125, P2, R124, R74, 0x1 ;  /* 0x0000004a7c7d7211 */ /* 0x001fc400078408ff */
[----:B------:R-:W5:Y:S02]  /*9bd0*/  LDL.LU R15, [R1+0xf38] ;  /* 0x000f3800010f7983 */ /* 0x000f640000300800 */
[----:B------:R-:W-:Y:S02]  /*9be0*/  LEA.HI.X.SX32 R124, R124, R75, 0x1, P2 ;  /* 0x0000004b7c7c7211 */ /* 0x000fe400010f0eff */
[----:B------:R0:W-:Y:S04]  /*9bf0*/  STL [R1+0x9cc], R125 ;  /* 0x0009cc7d01007387 */ /* 0x0001e80000100800 */
[----:B------:R1:W-:Y:S01]  /*9c00*/  STL [R1+0x9c8], R124 ;  /* 0x0009c87c01007387 */ /* 0x0003e20000100800 */
[----:B0-----:R-:W-:-:S04]  /*9c10*/  @P0 LOP3.LUT R125, R125, R124, RZ, 0x3c, !PT ;  /* 0x0000007c7d7d0212 */ /* 0x001fc800078e3cff */
[----:B-1----:R-:W-:-:S04]  /*9c20*/  @P0 LOP3.LUT R124, R125, R124, RZ, 0x3c, !PT ;  /* 0x0000007c7d7c0212 */ /* 0x002fc800078e3cff */
[----:B------:R-:W-:Y:S02]  /*9c30*/  @P0 LOP3.LUT R125, R125, R124, RZ, 0x3c, !PT ;  /* 0x0000007c7d7d0212 */ /* 0x000fe400078e3cff */
[----:B--2---:R-:W-:-:S06]  /*9c40*/  PRMT R55, RZ, 0x7610, R55 ;  /* 0x00007610ff377816 */ /* 0x004fcc0000000037 */
        /* <DEDUP_REMOVED lines=18> */
[C---:B0-----:R-:W-:Y:S01]  /*9d70*/  LOP3.LUT R124, R0.reuse, 0x60, RZ, 0x3c, !PT ;  /* 0x00000060007c7812 */ /* 0x041fe200078e3cff */
[----:B------:R-:W0:Y:S04]  /*9d80*/  LDC R125, c[0x0][0x3b0] ;  /* 0x0000ec00ff7d7b82 */ /* 0x000e280000000800 */
[----:B------:R1:W-:Y:S04]  /*9d90*/  STS.U16 [R124+UR76+0x3f00], R57 ;  /* 0x003f00397c007988 */ /* 0x0003e8000800044c */
[----:B-1----:R-:W2:Y:S04]  /*9da0*/  LDL.LU R57, [R1+0xf28] ;  /* 0x000f280001397983 */ /* 0x002ea80000300800 */
[----:B------:R0:W-:Y:S02]  /*9db0*/  STS.U16 [R124+UR76+0x13f00], R18 ;  /* 0x013f00127c007988 */ /* 0x0001e4000800044c */
[----:B0-----:R-:W-:Y:S01]  /*9dc0*/  IMAD R124, R67, R125, RZ ;  /* 0x0000007d437c7224 */ /* 0x001fe200078e02ff */
[----:B------:R-:W-:Y:S01]  /*9dd0*/  LOP3.LUT R67, R0, 0x70, RZ, 0x3c, !PT ;  /* 0x0000007000437812 */ /* 0x000fe200078e3cff */
[----:B------:R-:W5:Y:S04]  /*9de0*/  LDL.LU R18, [R1+0xf24] ;  /* 0x000f240001127983 */ /* 0x000f680000300800 */
[----:B------:R0:W-:Y:S04]  /*9df0*/  STS.U16 [R67+UR76+0x380], R58 ;  /* 0x0003803a43007988 */ /* 0x0001e8000800044c */
[----:B0-----:R-:W3:Y:S01]  /*9e00*/  LDL.LU R58, [R1+0xf20] ;  /* 0x000f2000013a7983 */ /* 0x001ee20000300800 */
[----:B------:R-:W-:-:S04]  /*9e10*/  LEA R125, P2, R124, R74, 0x1 ;  /* 0x0000004a7c7d7211 */ /* 0x000fc800078408ff */
[----:B------:R-:W-:Y:S01]  /*9e20*/  LEA.HI.X.SX32 R124, R124, R75, 0x1, P2 ;  /* 0x0000004b7c7c7211 */ /* 0x000fe200010f0eff */
[----:B------:R0:W-:Y:S04]  /*9e30*/  STL [R1+0xa0c], R125 ;  /* 0x000a0c7d01007387 */ /* 0x0001e80000100800 */
[----:B------:R1:W-:Y:S01]  /*9e40*/  STL [R1+0xa08], R124 ;  /* 0x000a087c01007387 */ /* 0x0003e20000100800 */
[----:B0-----:R-:W-:-:S04]  /*9e50*/  @P0 LOP3.LUT R125, R125, R124, RZ, 0x3c, !PT ;  /* 0x0000007c7d7d0212 */ /* 0x001fc800078e3cff */
[----:B-1----:R-:W-:-:S04]  /*9e60*/  @P0 LOP3.LUT R124, R125, R124, RZ, 0x3c, !PT ;  /* 0x0000007c7d7c0212 */ /* 0x002fc800078e3cff */
[----:B------:R-:W-:Y:S01]  /*9e70*/  @P0 LOP3.LUT R125, R125, R124, RZ, 0x3c, !PT ;  /* 0x0000007c7d7d0212 */ /* 0x000fe200078e3cff */
[----:B------:R0:W-:Y:S04]  /*9e80*/  STS.U16 [R67+UR76+0x10380], R20 ;  /* 0x0103801443007988 */ /* 0x0001e8000800044c */
[----:B------:R1:W-:Y:S04]  /*9e90*/  STS.U16 [R67+UR76+0x780], R59 ;  /* 0x0007803b43007988 */ /* 0x0003e8000800044c */
[----:B------:R-:W-:Y:S04]  /*9ea0*/  STS.U16 [R67+UR76+0x10780], R22 ;  /* 0x0107801643007988 */ /* 0x000fe8000800044c */
[----:B------:R-:W-:Y:S01]  /*9eb0*/  STS.U16 [R67+UR76+0xb80], R60 ;  /* 0x000b803c43007988 */ /* 0x000fe2000800044c */
[----:B--2---:R-:W-:-:S06]  /*9ec0*/  PRMT R57, RZ, 0x7610, R57 ;  /* 0x00007610ff397816 */ /* 0x004fcc0000000039 */
[----:B------:R2:W4:Y:S02]  /*9ed0*/  @P0 LDG.E.U16 R57, desc[UR6][R124.64] ;  /* 0x000000067c390981 */ /* 0x000524000c1e1500 */
[----:B--2---:R-:W2:Y:S02]  /*9ee0*/  LDC R125, c[0x0][0x3b0] ;  /* 0x0000ec00ff7d7b82 */ /* 0x004ea40000000800 */
[----:B--2---:R-:W-:Y:S02]  /*9ef0*/  IMAD R124, R19, R125, RZ ;  /* 0x0000007d137c7224 */ /* 0x004fe400078e02ff */
[----:B------:R-:W5:Y:S04]  /*9f00*/  LDL.LU R19, [R1+0xf1c] ;  /* 0x000f1c0001137983 */ /* 0x000f680000300800 */
[----:B0-----:R-:W5:Y:S01]  /*9f10*/  LDL.LU R20, [R1+0xf18] ;  /* 0x000f180001147983 */ /* 0x001f620000300800 */
[----:B------:R-:W-:-:S03]  /*9f20*/  LEA R125, P2, R124, R74, 0x1 ;  /* 0x0000004a7c7d7211 */ /* 0x000fc600078408ff */
[----:B-1----:R-:W2:Y:S01]  /*9f30*/  LDL.LU R59, [R1+0xf14] ;  /* 0x000f1400013b7983 */ /* 0x002ea20000300800 */
[----:B------:R-:W-:-:S03]  /*9f40*/  LEA.HI.X.SX32 R124, R124, R75, 0x1, P2 ;  /* 0x0000004b7c7c7211 */ /* 0x000fc600010f0eff */
[----:B------:R0:W-:Y:S04]  /*9f50*/  STL [R1+0x9b4], R125 ;  /* 0x0009b47d01007387 */ /* 0x0001e80000100800 */
[----:B------:R1:W-:Y:S01]  /*9f60*/  STL [R1+0x9b0], R124 ;  /* 0x0009b07c01007387 */ /* 0x0003e20000100800 */
[----:B0-----:R-:W-:-:S04]  /*9f70*/  @P0 LOP3.LUT R125, R125, R124, RZ, 0x3c, !PT ;  /* 0x0000007c7d7d0212 */ /* 0x001fc800078e3cff */
[C---:B-1----:R-:W-:Y:S02]  /*9f80*/  @P0 LOP3.LUT R124, R125.reuse, R124, RZ, 0x3c, !PT ;  /* 0x0000007c7d7c0212 */ /* 0x042fe400078e3cff */
[----:B---3--:R-:W-:Y:S02]  /*9f90*/  PRMT R58, RZ, 0x7610, R58 ;  /* 0x00007610ff3a7816 */ /* 0x008fe4000000003a */
[----:B------:R-:W-:-:S05]  /*9fa0*/  @P0 LOP3.LUT R125, R125, R124, RZ, 0x3c, !PT ;  /* 0x0000007c7d7d0212 */ /* 0x000fca00078e3cff */
[----:B------:R0:W3:Y:S02]  /*9fb0*/  @P0 LDG.E.U16 R58, desc[UR6][R124.64] ;  /* 0x000000067c3a0981 */ /* 0x0000e4000c1e1500 */
[----:B0-----:R-:W0:Y:S02]  /*9fc0*/  LDC R125, c[0x0][0x3b0] ;  /* 0x0000ec00ff7d7b82 */ /* 0x001e240000000800 */
[----:B0-----:R-:W-:Y:S02]  /*9fd0*/  IMAD R124, R21, R125, RZ ;  /* 0x0000007d157c7224 */ /* 0x001fe400078e02ff */
[----:B------:R-:W5:Y:S04]  /*9fe0*/  LDL.LU R21, [R1+0xf10] ;  /* 0x000f100001157983 */ /* 0x000f680000300800 */
[----:B------:R-:W5:Y:S04]  /*9ff0*/  LDL.LU R22, [R1+0xf0c] ;  /* 0x000f0c0001167983 */ /* 0x000f680000300800 */
[----:B------:R-:W3:Y:S01]  /*a000*/  LDL.LU R60, [R1+0xf08] ;  /* 0x000f0800013c7983 */ /* 0x000ee20000300800 */
        /* <DEDUP_REMOVED lines=87> */
[----:B-1----:R-:W-:-:S04]  /*a580*/  @P0 LOP3.LUT R124, R125, R124, RZ, 0x3c, !PT ;  /* 0x0000007c7d7c0212 */ /* 0x002fc800078e3cff */
[----:B------:R-:W-:Y:S02]  /*a590*/  @P0 LOP3.LUT R125, R125, R124, RZ, 0x3c, !PT ;  /* 0x0000007c7d7d0212 */ /* 0x000fe400078e3cff */
[----:B---3--:R-:W-:-:S06]  /*a5a0*/  PRMT R64, RZ, 0x7610, R64 ;  /* 0x00007610ff407816 */ /* 0x008fcc0000000040 */
        /* <DEDUP_REMOVED lines=15> */
[----:B------:R1:W-:Y:S04]  /*a6a0*/  STS.U16 [R67+UR76+0x12780], R38 ;  /* 0x0127802643007988 */ /* 0x0003e8000800044c */
[----:B0-----:R-:W5:Y:S04]  /*a6b0*/  LDL.LU R35, [R1+0xebc] ;  /* 0x000ebc0001237983 */ /* 0x001f680000300800 */
[----:B------:R-:W-:Y:S01]  /*a6c0*/  STS.U16 [R67+UR76+0x2b80], R68 ;  /* 0x002b804443007988 */ /* 0x000fe2000800044c */
[----:B--2---:R-:W-:-:S06]  /*a6d0*/  PRMT R65, RZ, 0x7610, R65 ;  /* 0x00007610ff417816 */ /* 0x004fcc0000000041 */
[----:B------:R0:W2:Y:S02]  /*a6e0*/  @P0 LDG.E.U16 R65, desc[UR6][R124.64] ;  /* 0x000000067c410981 */ /* 0x0000a4000c1e1500 */
[----:B0-----:R-:W0:Y:S02]  /*a6f0*/  LDC R125, c[0x0][0x3b0] ;  /* 0x0000ec00ff7d7b82 */ /* 0x001e240000000800 */
[----:B0-----:R-:W-:Y:S02]  /*a700*/  IMAD R124, R36, R125, RZ ;  /* 0x0000007d247c7224 */ /* 0x001fe400078e02ff */
[----:B------:R-:W5:Y:S03]  /*a710*/  LDL.LU R36, [R1+0xeb8] ;  /* 0x000eb80001247983 */ /* 0x000f660000300800 */
[C---:B------:R-:W-:Y:S01]  /*a720*/  LEA R125, P2, R124.reuse, R74, 0x1 ;  /* 0x0000004a7c7d7211 */ /* 0x040fe200078408ff */
[----:B-1----:R-:W5:Y:S03]  /*a730*/  LDL.LU R37, [R1+0xeb4] ;  /* 0x000eb40001257983 */ /* 0x002f660000300800 */
[----:B------:R-:W-:Y:S01]  /*a740*/  LEA.HI.X.SX32 R124, R124, R75, 0x1, P2 ;  /* 0x0000004b7c7c7211 */ /* 0x000fe200010f0eff */
[----:B------:R-:W5:Y:S04]  /*a750*/  LDL.LU R38, [R1+0xeb0] ;  /* 0x000eb00001267983 */ /* 0x000f680000300800 */
        /* <DEDUP_REMOVED lines=8> */
[-C--:B0-----:R-:W-:Y:S02]  /*a7e0*/  IMAD R124, R39, R125.reuse, RZ ;  /* 0x0000007d277c7224 */ /* 0x081fe400078e02ff */
[----:B------:R-:W5:Y:S04]  /*a7f0*/  LDL.LU R39, [R1+0xeac] ;  /* 0x000eac0001277983 */ /* 0x000f680000300800 */
[----:B------:R-:W2:Y:S04]  /*a800*/  LDL.LU R67, [R1+0xea8] ;  /* 0x000ea80001437983 */ /* 0x000ea80000300800 */
[----:B------:R-:W3:Y:S01]  /*a810*/  LDL.LU R68, [R1+0xea4] ;  /* 0x000ea40001447983 */ /* 0x000ee20000300800 */
[----:B------:R-:W-:Y:S01]  /*a820*/  IMAD R41, R41, R125, RZ ;  /* 0x0000007d29297224 */ /* 0x000fe200078e02ff */
[----:B------:R-:W-:-:S04]  /*a830*/  LEA R125, P2, R124, R74, 0x1 ;  /* 0x0000004a7c7d7211 */ /* 0x000fc800078408ff */
[----:B------:R-:W-:Y:S01]  /*a840*/  LEA.HI.X.SX32 R124, R124, R75, 0x1, P2 ;  /* 0x0000004b7c7c7211 */ /* 0x000fe200010f0eff */
        /* <DEDUP_REMOVED lines=10> */
[----:B---3--:R-:W-:Y:S02]  /*a8f0*/  PRMT R68, RZ, 0x7610, R68 ;  /* 0x00007610ff447816 */ /* 0x008fe40000000044 */
[CC--:B-1----:R-:W-:Y:S01]  /*a900*/  LEA R124, P2, R41.reuse, R74.reuse, 0x1 ;  /* 0x0000004a297c7211 */ /* 0x0c2fe200078408ff */
[----:B------:R-:W5:Y:S01]  /*a910*/  LDL.LU R40, [R1+0xea0] ;  /* 0x000ea00001287983 */ /* 0x000f620000300800 */
[----:B0-----:R-:W-:Y:S02]  /*a920*/  IMAD R42, R42, R125, RZ ;  /* 0x0000007d2a2a7224 */ /* 0x001fe400078e02ff */
[----:B------:R-:W-:Y:S02]  /*a930*/  LEA.HI.X.SX32 R125, R41, R75, 0x1, P2 ;  /* 0x0000004b297d7211 */ /* 0x000fe400010f0eff */
[----:B------:R-:W5:Y:S01]  /*a940*/  LDL.LU R41, [R1+0xe9c] ;  /* 0x000e9c0001297983 */ /* 0x000f620000300800 */
[----:B------:R-:W-:-:S03]  /*a950*/  LEA R74, P2, R42, R74, 0x1 ;  /* 0x0000004a2a4a7211 */ /* 0x000fc600078408ff */
[----:B------:R0:W-:Y:S01]  /*a960*/  STL [R1+0xa04], R124 ;  /* 0x000a047c01007387 */ /* 0x0001e20000100800 */
[----:B------:R-:W-:-:S03]  /*a970*/  LEA.HI.X.SX32 R75, R42, R75, 0x1, P2 ;  /* 0x0000004b2a4b7211 */ /* 0x000fc600010f0eff */
[----:B------:R0:W3:Y:S04]  /*a980*/  @P0 LDG.E.U16 R68, desc[UR6][R124.64] ;  /* 0x000000067c440981 */ /* 0x0000e8000c1e1500 */
[----:B------:R-:W-:Y:S04]  /*a990*/  STL [R1+0xa00], R125 ;  /* 0x000a007d01007387 */ /* 0x000fe80000100800 */
[----:B------:R-:W5:Y:S01]  /*a9a0*/  LDL.LU R42, [R1+0xe98] ;  /* 0x000e9800012a7983 */ /* 0x000f620000300800 */
[----:B0-----:R-:W-:-:S03]  /*a9b0*/  PRMT R124, RZ, 0x7610, R124 ;  /* 0x00007610ff7c7816 */ /* 0x001fc6000000007c */
[----:B------:R-:W-:Y:S04]  /*a9c0*/  STL [R1+0xa24], R74 ;  /* 0x000a244a01007387 */ /* 0x000fe80000100800 */
[----:B------:R0:W-:Y:S04]  /*a9d0*/  STL [R1+0xa20], R75 ;  /* 0x000a204b01007387 */ /* 0x0001e80000100800 */
[----:B------:R0:W3:Y:S02]  /*a9e0*/  @P0 LDG.E.U16 R124, desc[UR6][R74.64] ;  /* 0x000000064a7c0981 */ /* 0x0000e4000c1e1500 */
[----:B0-----:R-:W-:-:S05]  /*a9f0*/  LOP3.LUT R75, R0, 0x70, RZ, 0x3c, !PT ;  /* 0x00000070004b7812 */ /* 0x001fca00078e3cff */
[----:B------:R0:W-:Y:S04]  /*aa00*/  STS.U16 [R75+UR76+0x2f80], R43 ;  /* 0x002f802b4b007988 */ /* 0x0001e8000800044c */
[----:B0-----:R0:W5:Y:S04]  /*aa10*/  LDL.LU R43, [R1+0xe94] ;  /* 0x000e9400012b7983 */ /* 0x0011680000300800 */
[----:B------:R-:W3:Y:S01]  /*aa20*/  LDL R125, [R1+0x72c] ;  /* 0x00072c00017d7983 */ /* 0x000ee20000100800 */
[----:B------:R-:W1:Y:S03]  /*aa30*/  S2R R74, SR_TID.X ;  /* 0x00000000004a7919 */ /* 0x000e660000002100 */
[----:B------:R0:W-:Y:S04]  /*aa40*/  STS.U16 [R75+UR76+0x12f80], R44 ;  /* 0x012f802c4b007988 */ /* 0x0001e8000800044c */
[----:B------:R-:W-:Y:S04]  /*aa50*/  STS.U16 [R75+UR76+0x3380], R45 ;  /* 0x0033802d4b007988 */ /* 0x000fe8000800044c */
[----:B----4-:R-:W-:Y:S04]  /*aa60*/  STS.U16 [R75+UR76+0x13380], R46 ;  /* 0x0133802e4b007988 */ /* 0x010fe8000800044c */
[----:B------:R-:W-:Y:S04]  /*aa70*/  STS.U16 [R75+UR76+0x3780], R47 ;  /* 0x0037802f4b007988 */ /* 0x000fe8000800044c */
[----:B------:R-:W-:Y:S04]  /*aa80*/  STS.U16 [R75+UR76+0x13780], R48 ;  /* 0x013780304b007988 */ /* 0x000fe8000800044c */
[----:B------:R-:W-:Y:S01]  /*aa90*/  STS.U16 [R75+UR76+0x3b80], R50 ;  /* 0x003b80324b007988 */ /* 0x000fe2000800044c */
[----:B-1----:R-:W-:-:S03]  /*aaa0*/  IMAD.SHL.U32 R74, R74, 0x40, RZ ;  /* 0x000000404a4a7824 */ /* 0x002fc600078e00ff */
[----:B------:R-:W-:Y:S02]  /*aab0*/  STS.U16 [R75+UR76+0x13b80], R51 ;  /* 0x013b80334b007988 */ /* 0x000fe4000800044c */
[----:B------:R-:W-:Y:S02]  /*aac0*/  LOP3.LUT R74, R49, 0x1000, R74, 0xf8, !PT ;  /* 0x00001000314a7812 */ /* 0x000fe400078ef84a */
[----:B------:R-:W-:Y:S04]  /*aad0*/  STS.U16 [R75+UR76+0x3f80], R52 ;  /* 0x003f80344b007988 */ /* 0x000fe8000800044c */
[----:B------:R1:W-:Y:S04]  /*aae0*/  STS.U16 [R75+UR76+0x13f80], R53 ;  /* 0x013f80354b007988 */ /* 0x0003e8000800044c */
[----:B------:R-:W-:Y:S04]  /*aaf0*/  STS.U16 [R74+UR76+0x40000], R54 ;  /* 0x040000364a007988 */ /* 0x000fe8000800044c */
[----:B0-----:R0:W5:Y:S01]  /*ab00*/  LDL.LU R44, [R1+0xe90] ;  /* 0x000e9000012c7983 */ /* 0x0011620000300800 */
[----:B-1----:R-:W-:-:S03]  /*ab10*/  LOP3.LUT R75, R74, 0x20, RZ, 0x3c, !PT ;  /* 0x000000204a4b7812 */ /* 0x002fc600078e3cff */
[----:B------:R-:W-:Y:S04]  /*ab20*/  STS.U16 [R74+UR76+0x40400], R55 ;  /* 0x040400374a007988 */ /* 0x000fe8000800044c */
[----:B------:R-:W-:Y:S04]  /*ab30*/  STS.U16 [R74+UR76+0x40800], R56 ;  /* 0x040800384a007988 */ /* 0x000fe8000800044c */
[----:B------:R-:W-:Y:S04]  /*ab40*/  STS.U16 [R74+UR76+0x40c00], R57 ;  /* 0x040c00394a007988 */ /* 0x000fe8000800044c */
[----:B------:R-:W-:Y:S04]  /*ab50*/  STS.U16 [R75+UR76+0x40100], R58 ;  /* 0x0401003a4b007988 */ /* 0x000fe8000800044c */
[----:B------:R-:W-:Y:S04]  /*ab60*/  STS.U16 [R75+UR76+0x40500], R59 ;  /* 0x0405003b4b007988 */ /* 0x000fe8000800044c */
[----:B------:R-:W-:Y:S04]  /*ab70*/  STS.U16 [R75+UR76+0x40900], R60 ;  /* 0x0409003c4b007988 */ /* 0x000fe8000800044c */
[----:B------:R1:W-:Y:S04]  /*ab80*/  STS.U16 [R75+UR76+0x40d00], R61 ;  /* 0x040d003d4b007988 */ /* 0x0003e8000800044c */
[----:B------:R0:W5:Y:S04]  /*ab90*/  LDL.LU R45, [R1+0xe8c] ;  /* 0x000e8c00012d7983 */ /* 0x0001680000300800 */
[----:B------:R0:W5:Y:S01]  /*aba0*/  LDL.LU R46, [R1+0xe88] ;  /* 0x000e8800012e7983 */ /* 0x0001620000300800 */
[----:B-1----:R-:W-:-:S03]  /*abb0*/  LOP3.LUT R75, R74, 0x40, RZ, 0x3c, !PT ;  /* 0x000000404a4b7812 */ /* 0x002fc600078e3cff */
[----:B------:R0:W5:Y:S04]  /*abc0*/  LDL.LU R47, [R1+0xe84] ;  /* 0x000e8400012f7983 */ /* 0x0001680000300800 */
[----:B------:R-:W-:Y:S04]  /*abd0*/  STS.U16 [R75+UR76+0x40200], R62 ;  /* 0x0402003e4b007988 */ /* 0x000fe8000800044c */
[----:B------:R-:W-:Y:S04]  /*abe0*/  STS.U16 [R75+UR76+0x40600], R63 ;  /* 0x0406003f4b007988 */ /* 0x000fe8000800044c */
[----:B------:R-:W-:Y:S04]  /*abf0*/  STS.U16 [R75+UR76+0x40a00], R64 ;  /* 0x040a00404b007988 */ /* 0x000fe8000800044c */
[----:B------:R1:W-:Y:S01]  /*ac00*/  STS.U16 [R75+UR76+0x40e00], R65 ;  /* 0x040e00414b007988 */ /* 0x0003e2000800044c */
[----:B------:R-:W-:-:S03]  /*ac10*/  LOP3.LUT R74, R74, 0x60, RZ, 0x3c, !PT ;  /* 0x000000604a4a7812 */ /* 0x000fc600078e3cff */
[----:B------:R0:W5:Y:S04]  /*ac20*/  LDL.LU R48, [R1+0xe80] ;  /* 0x000e800001307983 */ /* 0x0001680000300800 */
[----:B------:R0:W5:Y:S01]  /*ac30*/  LDL.LU R49, [R1+0xe7c] ;  /* 0x000e7c0001317983 */ /* 0x0001620000300800 */
[----:B-1----:R-:W1:Y:S03]  /*ac40*/  S2R R75, SR_TID.X ;  /* 0x00000000004b7919 */ /* 0x002e660000002100 */
[----:B------:R0:W5:Y:S04]  /*ac50*/  LDL.LU R50, [R1+0xe78] ;  /* 0x000e780001327983 */ /* 0x0001680000300800 */
[----:B------:R0:W5:Y:S04]  /*ac60*/  LDL.LU R51, [R1+0xe74] ;  /* 0x000e740001337983 */ /* 0x0001680000300800 */
[----:B------:R0:W5:Y:S04]  /*ac70*/  LDL.LU R52, [R1+0xe70] ;  /* 0x000e700001347983 */ /* 0x0001680000300800 */
[----:B------:R0:W5:Y:S04]  /*ac80*/  LDL.LU R53, [R1+0xe6c] ;  /* 0x000e6c0001357983 */ /* 0x0001680000300800 */
[----:B------:R0:W5:Y:S04]  /*ac90*/  LDL.LU R54, [R1+0xe68] ;  /* 0x000e680001367983 */ /* 0x0001680000300800 */
[----:B------:R4:W-:Y:S04]  /*aca0*/  STS.U16 [R74+UR76+0x40300], R66 ;  /* 0x040300424a007988 */ /* 0x0009e8000800044c */
[----:B------:R0:W5:Y:S04]  /*acb0*/  LDL.LU R55, [R1+0xe64] ;  /* 0x000e640001377983 */ /* 0x0001680000300800 */
        /* <DEDUP_REMOVED lines=10> */
[----:B----4-:R0:W5:Y:S04]  /*ad60*/  LDL.LU R66, [R1+0xe38] ;  /* 0x000e380001427983 */ /* 0x0101680000300800 */
[----:B--2---:R2:W-:Y:S04]  /*ad70*/  STS.U16 [R74+UR76+0x40700], R67 ;  /* 0x040700434a007988 */ /* 0x0045e8000800044c */
[----:B--2---:R0:W5:Y:S04]  /*ad80*/  LDL.LU R67, [R1+0xe34] ;  /* 0x000e340001437983 */ /* 0x0041680000300800 */
[----:B---3--:R2:W-:Y:S04]  /*ad90*/  STS.U16 [R74+UR76+0x40b00], R68 ;  /* 0x040b00444a007988 */ /* 0x0085e8000800044c */
[----:B--2---:R0:W5:Y:S04]  /*ada0*/  LDL.LU R68, [R1+0xe30] ;  /* 0x000e300001447983 */ /* 0x0041680000300800 */
[----:B------:R1:W-:Y:S01]  /*adb0*/  STS.U16 [R74+UR76+0x40f00], R124 ;  /* 0x040f007c4a007988 */ /* 0x0003e2000800044c */
[----:B------:R2:W-:Y:S06]  /*adc0*/  MEMBAR.ALL.CTA ;  /* 0x0000000000007992 */ /* 0x0005ec0000008000 */
[----:B--2---:R-:W2:Y:S01]  /*add0*/  FENCE.VIEW.ASYNC.S ;  /* 0x00000000000073c6 */ /* 0x004ea20000000000 */
[----:B-1----:R-:W-:Y:S01]  /*ade0*/  SHF.R.U32.HI R124, RZ, 0x5, R75 ;  /* 0x00000005ff7c7819 */ /* 0x002fe2000001164b */
[----:B--2---:R-:W-:Y:S01]  /*adf0*/  BAR.SYNC.DEFER_BLOCKING 0x0 ;  /* 0x0000000000007b1d */ /* 0x004fe20000010000 */
[----:B------:R-:W-:-:S05]  /*ae00*/  VIADD R74, R125, 0x20000 ;  /* 0x000200007d4a7836 */ /* 0x000fca0000000000 */
[----:B------:R-:W-:-:S04]  /*ae10*/  SHF.R.U32.HI R74, RZ, 0x4, R74 ;  /* 0x00000004ff4a7819 */ /* 0x000fc8000001164a */
[----:B------:R-:W-:Y:S02]  /*ae20*/  SGXT.U32 R75, R74, 0xe ;  /* 0x0000000e4a4b781a */ /* 0x000fe40000000000 */
[----:B------:R-:W-:Y:S02]  /*ae30*/  ISETP.NE.U32.AND P0, PT, R124, RZ, PT ;  /* 0x000000ff7c00720c */ /* 0x000fe40003f05070 */
[----:B------:R-:W-:Y:S01]  /*ae40*/  IADD3 R74, P2, PT, R75, 0x4000080, RZ ;  /* 0x040000804b4a7810 */ /* 0x000fe20007f5e0ff */
[----:B------:R1:W-:Y:S01]  /*ae50*/  STL [R1+0x62c], R75 ;  /* 0x00062c4b01007387 */ /* 0x0003e20000100800 */
[----:B------:R-:W-:Y:S02]  /*ae60*/  ISETP.LT.OR P3, PT, R69, 0x80, P0 ;  /* 0x000000804500780c */ /* 0x000fe40000761670 */
[----:B-1----:R-:W-:-:S04]  /*ae70*/  SHF.R.S32.HI R75, RZ, 0x1f, R69 ;  /* 0x0000001fff4b7819 */ /* 0x002fc80000011445 */
[----:B------:R-:W-:Y:S02]  /*ae80*/  LEA.HI R75, R75, R69, RZ, 0x7 ;  /* 0x000000454b4b7211 */ /* 0x000fe400078f38ff */
[----:B------:R0:W5:Y:S01]  /*ae90*/  LDL.LU R69, [R1+0xe2c] ;  /* 0x000e2c0001457983 */ /* 0x0001620000300800 */
[----:B------:R-:W-:Y:S01]  /*aea0*/  VIADD R125, R125, 0x42000 ;  /* 0x000420007d7d7836 */ /* 0x000fe20000000000 */
[----:B------:R-:W-:Y:S01]  /*aeb0*/  R2UR UR8, R74 ;  /* 0x000000004a0872ca */ /* 0x000fe200000e0000 */
[----:B------:R-:W-:-:S03]  /*aec0*/  IMAD.MOV.U32 R74, RZ, RZ, RZ ;  /* 0x000000ffff4a7224 */ /* 0x000fc600078e00ff */
[----:B------:R-:W-:Y:S02]  /*aed0*/  SHF.R.U32.HI R125, RZ, 0x4, R125 ;  /* 0x00000004ff7d7819 */ /* 0x000fe4000001167d */
[----:B------:R-:W-:Y:S02]  /*aee0*/  IADD3.X R74, PT, PT, R74, 0x40004040, RZ, P2, !PT ;  /* 0x400040404a4a7810 */ /* 0x000fe400017fe4ff */
[----:B------:R-:W-:Y:S02]  /*aef0*/  SGXT.U32 R125, R125, 0xe ;  /* 0x0000000e7d7d781a */ /* 0x000fe40000000000 */
[----:B------:R-:W-:Y:S02]  /*af00*/  R2UR UR9, R74 ;  /* 0x000000004a0972ca */ /* 0x000fe400000e0000 */
[----:B------:R-:W-:-:S04]  /*af10*/  IADD3 R74, P2, PT, R125, 0x2, RZ ;  /* 0x000000027d4a7810 */ /* 0x000fc80007f5e0ff */
[----:B------:R-:W-:Y:S02]  /*af20*/  R2UR UR10, R74 ;  /* 0x000000004a0a72ca */ /* 0x000fe400000e0000 */
[----:B------:R-:W-:Y:S01]  /*af30*/  SHF.R.S32.HI R74, RZ, 0x7, R75 ;  /* 0x00000007ff4a7819 */ /* 0x000fe2000001144b */
[----:B------:R-:W-:-:S03]  /*af40*/  IMAD.MOV.U32 R75, RZ, RZ, RZ ;  /* 0x000000ffff4b7224 */ /* 0x000fc600078e00ff */
[----:B------:R-:W-:Y:S02]  /*af50*/  VIMNMX R74, PT, PT, R74, 0x1, !PT ;  /* 0x000000014a4a7848 */ /* 0x000fe40007fe0100 */
[----:B------:R-:W-:-:S03]  /*af60*/  IADD3.X R75, PT, PT, R75, 0x40004040, RZ, P2, !PT ;  /* 0x400040404b4b7810 */ /* 0x000fc600017fe4ff */
[----:B------:R-:W-:Y:S01]  /*af70*/  VIADD R74, R74, 0xffffffff ;  /* 0xffffffff4a4a7836 */ /* 0x000fe20000000000 */
[----:B------:R-:W-:-:S04]  /*af80*/  R2UR UR11, R75 ;  /* 0x000000004b0b72ca */ /* 0x000fc800000e0000 */
[----:B------:R-:W-:Y:S01]  /*af90*/  ISETP.NE.U32.AND P2, PT, R74, RZ, PT ;  /* 0x000000ff4a00720c */ /* 0x000fe20003f45070 */
[----:B0-----:R-:W-:-:S12]  /*afa0*/  @P3 BRA `(.L_x_6) ;  /* 0x0000000800a43947 */ /* 0x001fd80003800000 */
[----:B------:R-:W-:Y:S01]  /*afb0*/  ELECT P3, URZ, PT ;  /* 0x0000000000ff782f */ /* 0x000fe20003860000 */
[----:B------:R0:W-:-:S12]  /*afc0*/  STL.64 [R1+0xe30], R2 ;  /* 0x000e300201007387 */ /* 0x0001d80000100a00 */
[----:B------:R-:W-:Y:S01]  /*afd0*/  @P3 IMAD.MOV.U32 R75, RZ, RZ, 0x40004040 ;  /* 0x40004040ff4b3424 */ /* 0x000fe200078e00ff */
[----:B0-----:R-:W2:Y:S01]  /*afe0*/  LDL.LU.64 R2, [R1+0x620] ;  /* 0x0006200001027983 */ /* 0x001ea20000300a00 */
[----:B------:R-:W-:-:S03]  /*aff0*/  IMAD.U32 R124, RZ, RZ, UR76 ;  /* 0x0000004cff7c7e24 */ /* 0x000fc6000f8e00ff */
[----:B------:R-:W-:Y:S02]  /*b000*/  @P3 R2UR UR73, R75 ;  /* 0x000000004b4932ca */ /* 0x000fe400000e0000 */
[----:B------:R-:W3:Y:S01]  /*b010*/  LDL.LU R75, [R1+0x72c] ;  /* 0x00072c00014b7983 */ /* 0x000ee20000300800 */
[----:B------:R-:W-:-:S04]  /*b020*/  SHF.R.U32.HI R124, RZ, 0x4, R124 ;  /* 0x00000004ff7c7819 */ /* 0x000fc8000001167c */
[----:B------:R-:W-:-:S04]  /*b030*/  SGXT.U32 R124, R124, 0xe ;  /* 0x0000000e7c7c781a */ /* 0x000fc80000000000 */
[----:B------:R-:W-:-:S04]  /*b040*/  LOP3.LUT R74, R124, 0x4000000, RZ, 0xfc, !PT ;  /* 0x040000007c4a7812 */ /* 0x000fc800078efcff */
[----:B------:R-:W-:-:S13]  /*b050*/  R2UR UR12, R74 ;  /* 0x000000004a0c72ca */ /* 0x000fda00000e0000 */
[----:B------:R-:W-:-:S05]  /*b060*/  IMAD.U32 R74, RZ, RZ, UR12 ;  /* 0x0000000cff4a7e24 */ /* 0x000fca000f8e00ff */
[----:B------:R-:W-:Y:S01]  /*b070*/  @P3 R2UR UR72, R74 ;  /* 0x000000004a4832ca */ /* 0x000fe200000e0000 */
[----:B------:R-:W-:Y:S01]  /*b080*/  UMOV UR56, 0x0 ;  /* 0x0000000000387882 */ /* 0x000fe20000000000 */
        /* <DEDUP_REMOVED lines=8> */
[----:B------:R-:W-:Y:S01]  /*b110*/  UIADD3 UR18, UPT, UPT, UR5, 0x20, URZ ;  /* 0x0000002005127890 */ /* 0x000fe2000fffe0ff */
        /* <DEDUP_REMOVED lines=11> */
[----:B------:R-:W-:Y:S01]  /*b1d0*/  UMOV UR74, 0x0 ;  /* 0x00000000004a7882 */ /* 0x000fe20000000000 */
[----:B--2---:R-:W-:-:S02]  /*b1e0*/  IMAD.MOV.U32 R3, RZ, RZ, RZ ;  /* 0x000000ffff037224 */ /* 0x004fc400078e00ff */
[----:B---3--:R-:W-:-:S03]  /*b1f0*/  VIADD R74, R75, 0x40000 ;  /* 0x000400004b4a7836 */ /* 0x008fc60000000000 */
[----:B------:R-:W-:Y:S02]  /*b200*/  @P3 MOV R75, R2 ;  /* 0x00000002004b3202 */ /* 0x000fe40000000f00 */
[----:B------:R0:W5:Y:S01]  /*b210*/  LDL.LU.64 R2, [R1+0xe30] ;  /* 0x000e300001027983 */ /* 0x0001620000300a00 */
[----:B------:R-:W-:-:S04]  /*b220*/  SHF.R.U32.HI R74, RZ, 0x4, R74 ;  /* 0x00000004ff4a7819 */ /* 0x000fc8000001164a */
[----:B------:R-:W-:-:S04]  /*b230*/  SGXT.U32 R74, R74, 0xe ;  /* 0x0000000e4a4a781a */ /* 0x000fc80000000000 */
[C---:B------:R-:W-:Y:S02]  /*b240*/  R2UR UR54, R74.reuse ;  /* 0x000000004a3672ca */ /* 0x040fe400000e0000 */
[----:B------:R-:W-:Y:S02]  /*b250*/  IADD3 R74, P5, PT, R74, 0x2, RZ ;  /* 0x000000024a4a7810 */ /* 0x000fe40007fbe0ff */
[----:B------:R-:W-:Y:S02]  /*b260*/  @P3 R2UR UR12, R75 ;  /* 0x000000004b0c32ca */ /* 0x000fe400000e0000 */
[----:B------:R-:W-:Y:S02]  /*b270*/  R2UR UR50, R74 ;  /* 0x000000004a3272ca */ /* 0x000fe400000e0000 */
[----:B------:R-:W-:Y:S02]  /*b280*/  CS2R R74, SRZ ;  /* 0x00000000004a7805 */ /* 0x000fe4000001ff00 */
[----:B------:R-:W-:-:S04]  /*b290*/  IADD3 R124, P3, PT, R124, 0x4000080, RZ ;  /* 0x040000807c7c7810 */ /* 0x000fc80007f7e0ff */
[----:B------:R-:W-:Y:S01]  /*b2a0*/  IADD3.X R75, PT, PT, R75, 0x40004040, RZ, P3, !PT ;  /* 0x400040404b4b7810 */ /* 0x000fe20001ffe4ff */
[----:B------:R1:W-:Y:S01]  /*b2b0*/  UTCHMMA gdesc[UR72], gdesc[UR54], tmem[UR5], tmem[UR56], idesc[UR57], !UPT ;  /* 0x00ff3836480075ea */ /* 0x0003e2000f800005 */
[----:B------:R-:W-:Y:S02]  /*b2c0*/  IADD3.X R74, PT, PT, R74, 0x40004040, RZ, P5, !PT ;  /* 0x400040404a4a7810 */ /* 0x000fe40002ffe4ff */
[----:B------:R-:W-:Y:S02]  /*b2d0*/  R2UR UR58, R124 ;  /* 0x000000007c3a72ca */ /* 0x000fe400000e0000 */
[----:B------:R-:W-:Y:S02]  /*b2e0*/  R2UR UR59, R75 ;  /* 0x000000004b3b72ca */ /* 0x000fe400000e0000 */
[----:B------:R-:W-:-:S11]  /*b2f0*/  R2UR UR51, R74 ;  /* 0x000000004a3372ca */ /* 0x000fd600000e0000 */
[----:B------:R-:W-:Y:S02]  /*b300*/  UIADD3.64 UR70, UPT, UPT, UR58, 0x80, URZ ;  /* 0x000000803a467897 */ /* 0x000fe4000fffe0ff */
[----:B------:R-:W-:Y:S02]  /*b310*/  UIADD3.64 UR46, UPT, UPT, UR50, 0x2, URZ ;  /* 0x00000002322e7897 */ /* 0x000fe4000fffe0ff */
[----:B------:R2:W-:Y:S01]  /*b320*/  UTCHMMA gdesc[UR58], gdesc[UR50], tmem[UR5], tmem[UR34], idesc[UR35], UPT ;  /* 0x00ff22323a0075ea */ /* 0x0005e2000b800005 */
[----:B------:R-:W-:Y:S02]  /*b330*/  UIADD3.64 UR42, UPT, UPT, UR50, 0x4, URZ ;  /* 0x00000004322a7897 */ /* 0x000fe4000fffe0ff */
[----:B------:R-:W-:Y:S02]  /*b340*/  UIADD3.64 UR66, UPT, UPT, UR58, 0x100, URZ ;  /* 0x000001003a427897 */ /* 0x000fe4000fffe0ff */
[----:B------:R-:W-:Y:S02]  /*b350*/  UIADD3.64 UR38, UPT, UPT, UR50, 0xfe, URZ ;  /* 0x000000fe32267897 */ /* 0x000fe4000fffe0ff */
[----:B------:R-:W-:Y:S01]  /*b360*/  UIADD3.64 UR64, UPT, UPT, UR58, 0x180, URZ ;  /* 0x000001803a407897 */ /* 0x000fe2000fffe0ff */
[----:B------:R-:W-:Y:S01]  /*b370*/  UTCHMMA gdesc[UR70], gdesc[UR46], tmem[UR5], tmem[UR68], idesc[UR69], UPT ;  /* 0x00ff442e460075ea */ /* 0x000fe2000b800005 */
[----:B------:R-:W-:-:S02]  /*b380*/  UIADD3.64 UR32, UPT, UPT, UR50, 0x100, URZ ;  /* 0x0000010032207897 */ /* 0x000fc4000fffe0ff */
[----:B------:R-:W-:Y:S01]  /*b390*/  UIADD3.64 UR62, UPT, UPT, UR58, 0x200, URZ ;  /* 0x000002003a3e7897 */ /* 0x000fe2000fffe0ff */
[----:B------:R3:W-:Y:S01]  /*b3a0*/  UTCHMMA gdesc[UR66], gdesc[UR42], tmem[UR5], tmem[UR30], idesc[UR31], UPT ;  /* 0x00ff1e2a420075ea */ /* 0x0007e2000b800005 */
[----:B------:R-:W-:Y:S02]  /*b3b0*/  UIADD3.64 UR26, UPT, UPT, UR50, 0x102, URZ ;  /* 0x00000102321a7897 */ /* 0x000fe4000fffe0ff */
[----:B------:R-:W-:Y:S01]  /*b3c0*/  UIADD3.64 UR60, UPT, UPT, UR58, 0x280, URZ ;  /* 0x000002803a3c7897 */ /* 0x000fe2000fffe0ff */
[----:B------:R4:W-:Y:S01]  /*b3d0*/  UTCHMMA gdesc[UR64], gdesc[UR38], tmem[UR5], tmem[UR48], idesc[UR49], UPT ;  /* 0x00ff3026400075ea */ /* 0x0009e2000b800005 */
[----:B------:R-:W-:Y:S02]  /*b3e0*/  UIADD3.64 UR20, UPT, UPT, UR50, 0x104, URZ ;  /* 0x0000010432147897 */ /* 0x000fe4000fffe0ff */
[----:B-1----:R-:W-:Y:S01]  /*b3f0*/  UIADD3.64 UR56, UPT, UPT, UR58, 0x300, URZ ;  /* 0x000003003a387897 */ /* 0x002fe2000fffe0ff */
[----:B------:R1:W-:Y:S01]  /*b400*/  UTCHMMA gdesc[UR62], gdesc[UR32], tmem[UR5], tmem[UR44], idesc[UR45], UPT ;  /* 0x00ff2c203e0075ea */ /* 0x0003e2000b800005 */
[----:B--2---:R-:W-:-:S02]  /*b410*/  UIADD3.64 UR34, UPT, UPT, UR58, 0x780, URZ ;  /* 0x000007803a227897 */ /* 0x004fc4000fffe0ff */
[----:B---3--:R-:W-:Y:S01]  /*b420*/  UIADD3.64 UR30, UPT, UPT, UR58, 0x800, URZ ;  /* 0x000008003a1e7897 */ /* 0x008fe2000fffe0ff */
[----:B------:R2:W-:Y:S01]  /*b430*/  UTCHMMA gdesc[UR60], gdesc[UR26], tmem[UR5], tmem[UR36], idesc[UR37], UPT ;  /* 0x00ff241a3c0075ea */ /* 0x0005e2000b800005 */
[----:B----4-:R-:W-:Y:S01]  /*b440*/  UIADD3.64 UR48, UPT, UPT, UR58, 0x880, URZ ;  /* 0x000008803a307897 */ /* 0x010fe2000fffe0ff */
[----:B------:R-:W-:Y:S01]  /*b450*/  UMOV UR75, 0x8088490 ;  /* 0x08088490004b7882 */ /* 0x000fe20000000000 */
[----:B------:R-:W-:Y:S02]  /*b460*/  UIADD3 UR14, UPT, UPT, UR5, 0x20, URZ ;  /* 0x00000020050e7890 */ /* 0x000fe4000fffe0ff */
[----:B------:R-:W-:Y:S01]  /*b470*/  UTCHMMA gdesc[UR56], gdesc[UR20], tmem[UR5], tmem[UR52], idesc[UR53], UPT ;  /* 0x00ff3414380075ea */ /* 0x000fe2000b800005 */
[----:B-1----:R-:W-:Y:S01]  /*b480*/  UIADD3.64 UR44, UPT, UPT, UR58, 0x900, URZ ;  /* 0x000009003a2c7897 */ /* 0x002fe2000fffe0ff */
[----:B------:R1:W-:Y:S01]  /*b490*/  UTCHMMA gdesc[UR34], gdesc[UR54], tmem[UR18], tmem[UR74], idesc[UR75], !UPT ;  /* 0x00ff4a36220075ea */ /* 0x0003e2000f800012 */
[----:B------:R-:W-:Y:S01]  /*b4a0*/  UMOV UR72, 0x0 ;  /* 0x0000000000487882 */ /* 0x000fe20000000000 */
[----:B------:R-:W-:Y:S01]  /*b4b0*/  UMOV UR73, 0x8088490 ;  /* 0x0808849000497882 */ /* 0x000fe20000000000 */
[----:B--2---:R-:W-:Y:S01]  /*b4c0*/  UIADD3.64 UR36, UPT, UPT, UR58, 0x980, URZ ;  /* 0x000009803a247897 */ /* 0x004fe2000fffe0ff */
[----:B------:R2:W-:Y:S01]  /*b4d0*/  UTCHMMA gdesc[UR30], gdesc[UR50], tmem[UR17], tmem[UR72], idesc[UR73], UPT ;  /* 0x00ff48321e0075ea */ /* 0x0005e2000b800011 */
[----:B------:R-:W-:Y:S01]  /*b4e0*/  UIADD3 UR19, UPT, UPT, UR5, 0x20, URZ ;  /* 0x0000002005137890 */ /* 0x000fe2000fffe0ff */
[----:B------:R3:W-:Y:S01]  /*b4f0*/  UTCHMMA gdesc[UR48], gdesc[UR46], tmem[UR16], tmem[UR72], idesc[UR73], UPT ;  /* 0x00ff482e300075ea */ /* 0x0007e2000b800010 */
[----:B------:R-:W-:Y:S01]  /*b500*/  UIADD3 UR28, UPT, UPT, UR5, 0x20, URZ ;  /* 0x00000020051c7890 */ /* 0x000fe2000fffe0ff */
[----:B------:R4:W-:Y:S01]  /*b510*/  UTCHMMA gdesc[UR44], gdesc[UR42], tmem[UR15], tmem[UR72], idesc[UR73], UPT ;  /* 0x00ff482a2c0075ea */ /* 0x0009e2000b80000f */
[----:B-1----:R-:W-:-:S02]  /*b520*/  UIADD3.64 UR34, UPT, UPT, UR58, 0xa00, URZ ;  /* 0x00000a003a227897 */ /* 0x002fc4000fffe0ff */
[----:B------:R-:W-:Y:S01]  /*b530*/  UIADD3 UR23, UPT, UPT, UR5, 0x20, URZ ;  /* 0x0000002005177890 */ /* 0x000fe2000fffe0ff */
[----:B------:R1:W-:Y:S01]  /*b540*/  UTCHMMA gdesc[UR36], gdesc[UR38], tmem[UR14], tmem[UR72], idesc[UR73], UPT ;  /* 0x00ff4826240075ea */ /* 0x0003e2000b80000e */
[----:B--2---:R-:W-:Y:S02]  /*b550*/  UIADD3.64 UR30, UPT, UPT, UR58, 0xa80, URZ ;  /* 0x00000a803a1e7897 */ /* 0x004fe4000fffe0ff */
[----:B------:R-:W-:Y:S02]  /*b560*/  UIADD3.64 UR52, UPT, UPT, UR58, 0xb00, URZ ;  /* 0x00000b003a347897 */ /* 0x000fe4000fffe0ff */
[----:B------:R-:W-:Y:S01]  /*b570*/  UIADD3 UR22, UPT, UPT, UR5, 0x40, URZ ;  /* 0x0000004005167890 */ /* 0x000fe2000fffe0ff */
[----:B------:R-:W-:Y:S01]  /*b580*/  UTCHMMA gdesc[UR34], gdesc[UR32], tmem[UR19], tmem[UR72], idesc[UR73], UPT ;  /* 0x00ff4820220075ea */ /* 0x000fe2000b800013 */
[----:B---3--:R-:W-:Y:S02]  /*b590*/  UIADD3.64 UR48, UPT, UPT, UR58, 0xf80, URZ ;  /* 0x00000f803a307897 */ /* 0x008fe4000fffe0ff */
[----:B------:R-:W-:Y:S01]  /*b5a0*/  UIADD3 UR40, UPT, UPT, UR5, 0x40, URZ ;  /* 0x0000004005287890 */ /* 0x000fe2000fffe0ff */
[----:B------:R2:W-:Y:S01]  /*b5b0*/  UTCHMMA gdesc[UR30], gdesc[UR26], tmem[UR28], tmem[UR72], idesc[UR73], UPT ;  /* 0x00ff481a1e0075ea */ /* 0x0005e2000b80001c */
[----:B----4-:R-:W-:Y:S01]  /*b5c0*/  UIADD3.64 UR44, UPT, UPT, UR58, 0x1000, URZ ;  /* 0x000010003a2c7897 */ /* 0x010fe2000fffe0ff */
[----:B------:R-:W-:Y:S01]  /*b5d0*/  UTCHMMA gdesc[UR52], gdesc[UR20], tmem[UR23], tmem[UR72], idesc[UR73], UPT ;  /* 0x00ff4814340075ea */ /* 0x000fe2000b800017 */
[----:B------:R-:W-:-:S02]  /*b5e0*/  UIADD3 UR25, UPT, UPT, UR5, 0x40, URZ ;  /* 0x0000004005197890 */ /* 0x000fc4000fffe0ff */
[----:B-1----:R-:W-:Y:S01]  /*b5f0*/  UIADD3.64 UR36, UPT, UPT, UR58, 0x1080, URZ ;  /* 0x000010803a247897 */ /* 0x002fe2000fffe0ff */
[----:B------:R-:W-:Y:S01]  /*b600*/  UTCHMMA gdesc[UR48], gdesc[UR54], tmem[UR22], tmem[UR68], idesc[UR69], !UPT ;  /* 0x00ff4436300075ea */ /* 0x000fe2000f800016 */
[----:B------:R-:W-:Y:S02]  /*b610*/  UIADD3 UR24, UPT, UPT, UR5, 0x40, URZ ;  /* 0x0000004005187890 */ /* 0x000fe4000fffe0ff */
[----:B--2---:R-:W-:Y:S01]  /*b620*/  UIADD3.64 UR30, UPT, UPT, UR58, 0x1100, URZ ;  /* 0x000011003a1e7897 */ /* 0x004fe2000fffe0ff */
[----:B------:R1:W-:Y:S01]  /*b630*/  UTCHMMA gdesc[UR44], gdesc[UR50], tmem[UR40], tmem[UR68], idesc[UR69], UPT ;  /* 0x00ff44322c0075ea */ /* 0x0003e2000b800028 */
[----:B------:R-:W-:Y:S01]  /*b640*/  UMOV UR64, 0x0 ;  /* 0x0000000000407882 */ /* 0x000fe20000000000 */
[----:B------:R-:W-:Y:S01]  /*b650*/  UMOV UR65, 0x8088490 ;  /* 0x0808849000417882 */ /* 0x000fe20000000000 */
[----:B------:R-:W-:Y:S01]  /*b660*/  UIADD3 UR67, UPT, UPT, UR5, 0x40, URZ ;  /* 0x0000004005437890 */ /* 0x000fe2000fffe0ff */
[----:B------:R2:W-:Y:S01]  /*b670*/  UTCHMMA gdesc[UR36], gdesc[UR46], tmem[UR25], tmem[UR64], idesc[UR65], UPT ;  /* 0x00ff402e240075ea */ /* 0x0005e2000b800019 */
[----:B------:R-:W-:Y:S01]  /*b680*/  UMOV UR62, 0x0 ;  /* 0x00000000003e7882 */ /* 0x000fe20000000000 */
[----:B------:R-:W-:Y:S01]  /*b690*/  UMOV UR63, 0x8088490 ;  /* 0x08088490003f7882 */ /* 0x000fe20000000000 */
[----:B------:R-:W-:Y:S01]  /*b6a0*/  UIADD3 UR66, UPT, UPT, UR5, 0x40, URZ ;  /* 0x0000004005427890 */ /* 0x000fe2000fffe0ff */
[----:B------:R3:W-:Y:S01]  /*b6b0*/  UTCHMMA gdesc[UR30], gdesc[UR42], tmem[UR24], tmem[UR62], idesc[UR63], UPT ;  /* 0x00ff3e2a1e0075ea */ /* 0x0007e2000b800018 */
[----:B-1----:R-:W-:-:S02]  /*b6c0*/  UIADD3.64 UR68, UPT, UPT, UR58, 0x1180, URZ ;  /* 0x000011803a447897 */ /* 0x002fc4000fffe0ff */
[----:B--2---:R-:W-:Y:S02]  /*b6d0*/  UIADD3.64 UR64, UPT, UPT, UR58, 0x1200, URZ ;  /* 0x000012003a407897 */ /* 0x004fe4000fffe0ff */
[----:B------:R-:W-:Y:S02]  /*b6e0*/  UIADD3 UR61, UPT, UPT, UR5, 0x40, URZ ;  /* 0x00000040053d7890 */ /* 0x000fe4000fffe0ff */
[----:B---3--:R-:W-:Y:S01]  /*b6f0*/  UIADD3.64 UR62, UPT, UPT, UR58, 0x1280, URZ ;  /* 0x000012803a3e7897 */ /* 0x008fe2000fffe0ff */
[----:B------:R-:W-:Y:S01]  /*b700*/  UMOV UR52, 0x0 ;  /* 0x0000000000347882 */ /* 0x000fe20000000000 */
[----:B------:R-:W-:Y:S01]  /*b710*/  UMOV UR53, 0x8088490 ;  /* 0x0808849000357882 */ /* 0x000fe20000000000 */
[----:B------:R-:W-:Y:S01]  /*b720*/  UIADD3 UR13, UPT, UPT, UR5, 0x40, URZ ;  /* 0x00000040050d7890 */ /* 0x000fe2000fffe0ff */
[----:B------:R1:W-:Y:S01]  /*b730*/  UTCHMMA gdesc[UR68], gdesc[UR38], tmem[UR67], tmem[UR52], idesc[UR53], UPT ;  /* 0x00ff3426440075ea */ /* 0x0003e2000b800043 */
[----:B------:R-:W-:Y:S02]  /*b740*/  UIADD3.64 UR56, UPT, UPT, UR58, 0x1300, URZ ;  /* 0x000013003a387897 */ /* 0x000fe4000fffe0ff */
[----:B------:R-:W-:Y:S01]  /*b750*/  UIADD3 UR18, UPT, UPT, UR5, 0x60, URZ ;  /* 0x0000006005127890 */ /* 0x000fe2000fffe0ff */
[----:B------:R-:W-:Y:S01]  /*b760*/  UMOV UR40, 0x0 ;  /* 0x0000000000287882 */ /* 0x000fe20000000000 */
[----:B------:R-:W-:Y:S01]  /*b770*/  UMOV UR41, 0x8088490 ;  /* 0x0808849000297882 */ /* 0x000fe20000000000 */
[----:B------:R-:W-:Y:S01]  /*b780*/  UIADD3 UR17, UPT, UPT, UR5, 0x60, URZ ;  /* 0x0000006005117890 */ /* 0x000fe2000fffe0ff */
[----:B------:R2:W-:Y:S01]  /*b790*/  UTCHMMA gdesc[UR64], gdesc[UR32], tmem[UR66], tmem[UR40], idesc[UR41], UPT ;  /* 0x00ff2820400075ea */ /* 0x0005e2000b800042 */
[----:B------:R-:W-:-:S02]  /*b7a0*/  UIADD3.64 UR48, UPT, UPT, UR58, 0x1800, URZ ;  /* 0x000018003a307897 */ /* 0x000fc4000fffe0ff */
[----:B-1----:R-:W-:Y:S02]  /*b7b0*/  UIADD3.64 UR52, UPT, UPT, UR58, 0x1780, URZ ;  /* 0x000017803a347897 */ /* 0x002fe4000fffe0ff */
[----:B------:R-:W-:Y:S02]  /*b7c0*/  UIADD3 UR16, UPT, UPT, UR5, 0x60, URZ ;  /* 0x0000006005107890 */ /* 0x000fe4000fffe0ff */
[----:B------:R-:W-:Y:S02]  /*b7d0*/  UIADD3.64 UR44, UPT, UPT, UR58, 0x1880, URZ ;  /* 0x000018803a2c7897 */ /* 0x000fe4000fffe0ff */
[----:B------:R-:W-:Y:S01]  /*b7e0*/  UIADD3 UR15, UPT, UPT, UR5, 0x60, URZ ;  /* 0x00000060050f7890 */ /* 0x000fe2000fffe0ff */
[----:B------:R-:W-:Y:S01]  /*b7f0*/  UMOV UR24, 0x0 ;  /* 0x0000000000187882 */ /* 0x000fe20000000000 */
[----:B------:R-:W-:Y:S01]  /*b800*/  UMOV UR25, 0x8088490 ;  /* 0x0808849000197882 */ /* 0x000fe20000000000 */
[----:B--2---:R-:W-:Y:S01]  /*b810*/  UIADD3.64 UR40, UPT, UPT, UR58, 0x1900, URZ ;  /* 0x000019003a287897 */ /* 0x004fe2000fffe0ff */
[----:B------:R1:W-:Y:S01]  /*b820*/  UTCHMMA gdesc[UR62], gdesc[UR26], tmem[UR61], tmem[UR24], idesc[UR25], UPT ;  /* 0x00ff181a3e0075ea */ /* 0x0003e2000b80003d */
[----:B------:R-:W-:-:S02]  /*b830*/  UIADD3 UR14, UPT, UPT, UR5, 0x60, URZ ;  /* 0x00000060050e7890 */ /* 0x000fc4000fffe0ff */
[----:B------:R-:W-:Y:S02]  /*b840*/  UIADD3.64 UR36, UPT, UPT, UR58, 0x1980, URZ ;  /* 0x000019803a247897 */ /* 0x000fe4000fffe0ff */
[----:B------:R-:W-:Y:S02]  /*b850*/  UIADD3 UR19, UPT, UPT, UR5, 0x60, URZ ;  /* 0x0000006005137890 */ /* 0x000fe4000fffe0ff */
[----:B------:R-:W-:Y:S02]  /*b860*/  UIADD3.64 UR30, UPT, UPT, UR58, 0x1a00, URZ ;  /* 0x00001a003a1e7897 */ /* 0x000fe4000fffe0ff */
[----:B------:R-:W-:Y:S02]  /*b870*/  UIADD3 UR60, UPT, UPT, UR5, 0x60, URZ ;  /* 0x00000060053c7890 */ /* 0x000fe4000fffe0ff */
[----:B-1----:R-:W-:Y:S01]  /*b880*/  UIADD3.64 UR24, UPT, UPT, UR58, 0x1a80, URZ ;  /* 0x00001a803a187897 */ /* 0x002fe2000fffe0ff */
[----:B------:R-:W-:Y:S01]  /*b890*/  UMOV UR62, 0x0 ;  /* 0x00000000003e7882 */ /* 0x000fe20000000000 */
[----:B------:R-:W-:Y:S01]  /*b8a0*/  UMOV UR63, 0x8088490 ;  /* 0x08088490003f7882 */ /* 0x000fe20000000000 */
[----:B------:R-:W-:Y:S01]  /*b8b0*/  UIADD3 UR70, UPT, UPT, UR5, 0x60, URZ ;  /* 0x0000006005467890 */ /* 0x000fe2000fffe0ff */
[----:B------:R0:W-:Y:S01]  /*b8c0*/  UTCHMMA gdesc[UR56], gdesc[UR20], tmem[UR13], tmem[UR62], idesc[UR63], UPT ;  /* 0x00ff3e14380075ea */ /* 0x0001e2000b80000d */
[----:B------:R-:W-:Y:S01]  /*b8d0*/  UIADD3.64 UR58, UPT, UPT, UR58, 0x1b00, URZ ;  /* 0x00001b003a3a7897 */ /* 0x000fe2000fffe0ff */
[----:B------:R-:W-:Y:S01]  /*b8e0*/  UMOV UR64, 0x0 ;  /* 0x0000000000407882 */ /* 0x000fe20000000000 */
[----:B------:R-:W-:Y:S01]  /*b8f0*/  UMOV UR65, 0x8088490 ;  /* 0x0808849000417882 */ /* 0x000fe20000000000 */
[----:B------:R-:W-:Y:S01]  /*b900*/  UMOV UR66, 0x0 ;  /* 0x0000000000427882 */ /* 0x000fe20000000000 */
[----:B------:R-:W-:Y:S01]  /*b910*/  UMOV UR67, 0x8088490 ;  /* 0x0808849000437882 */ /* 0x000fe20000000000 */
[----:B------:R-:W-:Y:S01]  /*b920*/  UMOV UR68, 0x0 ;  /* 0x0000000000447882 */ /* 0x000fe20000000000 */
[----:B------:R-:W-:Y:S01]  /*b930*/  UMOV UR69, 0x8088490 ;  /* 0x0808849000457882 */ /* 0x000fe20000000000 */
[----:B------:R0:W-:Y:S01]  /*b940*/  UTCHMMA gdesc[UR52], gdesc[UR54], tmem[UR18], tmem[UR64], idesc[UR65], !UPT ;  /* 0x00ff4036340075ea */ /* 0x0001e2000f800012 */
[----:B------:R0:W-:Y:S01]  /*b950*/  UTCHMMA gdesc[UR48], gdesc[UR50], tmem[UR17], tmem[UR66], idesc[UR67], UPT ;  /* 0x00ff4232300075ea */ /* 0x0001e2000b800011 */
[----:B------:R0:W-:Y:S01]  /*b960*/  UTCHMMA gdesc[UR44], gdesc[UR46], tmem[UR16], tmem[UR68], idesc[UR69], UPT ;  /* 0x00ff442e2c0075ea */ /* 0x0001e2000b800010 */
[----:B------:R-:W-:Y:S01]  /*b970*/  UMOV UR34, 0x0 ;  /* 0x0000000000227882 */ /* 0x000fe20000000000 */
[----:B------:R-:W-:Y:S01]  /*b980*/  UMOV UR35, 0x8088490 ;  /* 0x0808849000237882 */ /* 0x000fe20000000000 */
[----:B------:R0:W-:Y:S01]  /*b990*/  UTCHMMA gdesc[UR40], gdesc[UR42], tmem[UR15], tmem[UR74], idesc[UR75], UPT ;  /* 0x00ff4a2a280075ea */ /* 0x0001e2000b80000f */
[----:B------:R-:W-:Y:S01]  /*b9a0*/  UMOV UR28, 0x0 ;  /* 0x00000000001c7882 */ /* 0x000fe20000000000 */
[----:B------:R-:W-:Y:S01]  /*b9b0*/  UMOV UR29, 0x8088490 ;  /* 0x08088490001d7882 */ /* 0x000fe20000000000 */
[----:B------:R0:W-:Y:S01]  /*b9c0*/  UTCHMMA gdesc[UR36], gdesc[UR38], tmem[UR14], tmem[UR72], idesc[UR73], UPT ;  /* 0x00ff4826240075ea */ /* 0x0001e2000b80000e */
[----:B------:R-:W-:Y:S01]  /*b9d0*/  UMOV UR22, 0x0 ;  /* 0x0000000000167882 */ /* 0x000fe20000000000 */
[----:B------:R-:W-:Y:S01]  /*b9e0*/  UMOV UR23, 0x8088490 ;  /* 0x0808849000177882 */ /* 0x000fe20000000000 */
[----:B------:R0:W-:Y:S01]  /*b9f0*/  UTCHMMA gdesc[UR30], gdesc[UR32], tmem[UR19], tmem[UR34], idesc[UR35], UPT ;  /* 0x00ff22201e0075ea */ /* 0x0001e2000b800013 */
[----:B------:R0:W-:Y:S01]  /*ba00*/  UTCHMMA gdesc[UR24], gdesc[UR26], tmem[UR60], tmem[UR28], idesc[UR29], UPT ;  /* 0x00ff1c1a180075ea */ /* 0x0001e2000b80003c */
[----:B------:R0:W-:Y:S01]  /*ba10*/  UTCHMMA gdesc[UR58], gdesc[UR20], tmem[UR70], tmem[UR22], idesc[UR23], UPT ;  /* 0x00ff16143a0075ea */ /* 0x0001e2000b800046 */
[----:B------:R0:W-:Y:S01]  /*ba20*/  UTCBAR [UR12], URZ ;  /* 0x000000ff0c0073e9 */ /* 0x0001e200080000ff */
[----:B------:R-:W-:Y:S01]  /*ba30*/  NOP ;  /* 0x0000000000007918 */ /* 0x000fe20000000000 */
.L_x_6:
[----:B------:R1:W-:Y:S04]  /*ba40*/  STL [R1+0x65c], RZ ;  /* 0x00065cff01007387 */ /* 0x0003e80000100800 */
[----:B------:R1:W-:Y:S01]  /*ba50*/  STL [R1+0x628], RZ ;  /* 0x000628ff01007387 */ /* 0x0003e20000100800 */
[----:B------:R-:W-:Y:S05]  /*ba60*/  @!P2 BRA `(.L_x_7) ;  /* 0x000001200050a947 */ /* 0x000fea0003800000 */
[----:B------:R-:W2:Y:S01]  /*ba70*/  LDL.LU R124, [R1+0x62c] ;  /* 0x00062c00017c7983 */ /* 0x000ea20000300800 */
[----:B0-----:R-:W-:Y:S01]  /*ba80*/  R2UR UR12, R125 ;  /* 0x000000007d0c72ca */ /* 0x001fe200000e0000 */
[----:B------:R-:W-:Y:S02]  /*ba90*/  UIADD3.64 UR16, UPT, UPT, UR8, 0x80, URZ ;  /* 0x0000008008107897 */ /* 0x000fe4000fffe0ff */
[----:B------:R-:W-:Y:S02]  /*baa0*/  UIADD3.64 UR18, UPT, UPT, UR8, 0x100, URZ ;  /* 0x0000010008127897 */ /* 0x000fe4000fffe0ff */
[----:B------:R-:W-:Y:S02]  /*bab0*/  UIADD3.64 UR20, UPT, UPT, UR8, 0x180, URZ ;  /* 0x0000018008147897 */ /* 0x000fe4000fffe0ff */
[----:B------:R-:W-:Y:S02]  /*bac0*/  UIADD3.64 UR22, UPT, UPT, UR8, 0x200, URZ ;  /* 0x0000020008167897 */ /* 0x000fe4000fffe0ff */
[----:B------:R-:W-:-:S02]  /*bad0*/  UIADD3.64 UR24, UPT, UPT, UR8, 0x280, URZ ;  /* 0x0000028008187897 */ /* 0x000fc4000fffe0ff */
[----:B------:R-:W-:Y:S02]  /*bae0*/  UIADD3.64 UR28, UPT, UPT, UR8, 0x300, URZ ;  /* 0x00000300081c7897 */ /* 0x000fe4000fffe0ff */
        /* <DEDUP_REMOVED lines=24> */
[----:B------:R-:W-:Y:S01]  /*bc70*/  UIADD3.64 UR62, UPT, UPT, UR8, 0x1880, URZ ;  /* 0x00001880083e7897 */ /* 0x000fe2000fffe0ff */
[----:B------:R-:W-:Y:S01]  /*bc80*/  UMOV UR13, 0x40004040 ;  /* 0x40004040000d7882 */ /* 0x000fe20000000000 */
[----:B------:R-:W-:Y:S02]  /*bc90*/  UIADD3.64 UR64, UPT, UPT, UR8, 0x1900, URZ ;  /* 0x0000190008407897 */ /* 0x000fe4000fffe0ff */
[----:B------:R-:W-:Y:S02]  /*bca0*/  UIADD3.64 UR66, UPT, UPT, UR8, 0x1980, URZ ;  /* 0x0000198008427897 */ /* 0x000fe4000fffe0ff */
[----:B------:R-:W-:Y:S02]  /*bcb0*/  UIADD3.64 UR68, UPT, UPT, UR8, 0x1a00, URZ ;  /* 0x00001a0008447897 */ /* 0x000fe4000fffe0ff */
[----:B------:R-:W-:-:S02]  /*bcc0*/  UIADD3.64 UR70, UPT, UPT, UR8, 0x1a80, URZ ;  /* 0x00001a8008467897 */ /* 0x000fc4000fffe0ff */
[----:B------:R-:W-:Y:S01]  /*bcd0*/  UIADD3.64 UR72, UPT, UPT, UR8, 0x1b00, URZ ;  /* 0x00001b0008487897 */ /* 0x000fe2000fffe0ff */
[----:B--2---:R-:W-:-:S05]  /*bce0*/  LOP3.LUT R74, R124, 0x4000000, RZ, 0xfc, !PT ;  /* 0x040000007c4a7812 */ /* 0x004fca00078efcff */
[----:B------:R0:W-:Y:S04]  /*bcf0*/  STL [R1+0xe04], R74 ;  /* 0x000e044a01007387 */ /* 0x0001e80000100800 */
[----:B------:R2:W-:Y:S01]  /*bd00*/  STL [R1+0xaa0], RZ ;  /* 0x000aa0ff01007387 */ /* 0x0005e20000100800 */
[----:B0-----:R-:W-:-:S05]  /*bd10*/  IMAD.MOV.U32 R74, RZ, RZ, 0x1 ;  /* 0x00000001ff4a7424 */ /* 0x001fca00078e00ff */
[----:B------:R2:W-:Y:S02]  /*bd20*/  STL [R1+0xa28], R74 ;  /* 0x000a284a01007387 */ /* 0x0005e40000100800 */
.L_x_10:
[----:B0-23--:R-:W0:Y:S01]  /*bd30*/  LDC.64 R74, c[0x0][0x3a8] ;  /* 0x0000ea00ff4a7b82 */ /* 0x00de220000000a00 */
[----:B-----5:R0:W-:Y:S04]  /*bd40*/  STL [R1+0xe38], R71 ;  /* 0x000e384701007387 */ /* 0x0201e80000100800 */
[----:B------:R2:W-:Y:S01]  /*bd50*/  STL [R1+0xe2c], R0 ;  /* 0x000e2c0001007387 */ /* 0x0005e20000100800 */
[----:B0-----:R-:W-:Y:S02]  /*bd60*/  IMAD.MOV.U32 R71, RZ, RZ, R74 ;  /* 0x000000ffff477224 */ /* 0x001fe400078e004a */
[----:B--2---:R-:W-:Y:S02]  /*bd70*/  IMAD.MOV.U32 R0, RZ, RZ, R75 ;  /* 0x000000ffff007224 */ /* 0x004fe400078e004b */
[----:B------:R-:W-:-:S04]  /*bd80*/  IMAD.SHL.U32 R125, R71, 0x80, RZ ;  /* 0x00000080477d7824 */ /* 0x000fc800078e00ff */
[----:B------:R-:W-:Y:S01]  /*bd90*/  IMAD.SHL.U32 R75, R125, 0x2, RZ ;  /* 0x000000027d4b7824 */ /* 0x000fe200078e00ff */
[----:B------:R-:W-:-:S04]  /*bda0*/  SHF.R.S32.HI R74, RZ, 0x1f, R125 ;  /* 0x0000001fff4a7819 */ /* 0x000fc8000001147d */
[----:B------:R-:W-:Y:S02]  /*bdb0*/  SHF.L.U64.HI R125, R125, 0x1, R74 ;  /* 0x000000017d7d7819 */ /* 0x000fe4000001024a */
[-C--:B------:R-:W-:Y:S02]  /*bdc0*/  IADD3 R124, P5, PT, R72, R75.reuse, RZ ;  /* 0x0000004b487c7210 */ /* 0x080fe40007fbe0ff */
[-C--:B------:R-:W-:Y:S02]  /*bdd0*/  IADD3 R74, P3, PT, R122, R75.reuse, RZ ;  /* 0x0000004b7a4a7210 */ /* 0x080fe40007f7e0ff */
[-C--:B------:R-:W-:Y:S01]  /*bde0*/  IADD3 R71, P2, PT, R120, R75.reuse, RZ ;  /* 0x0000004b78477210 */ /* 0x080fe20007f5e0ff */
[----:B------:R-:W-:Y:S01]  /*bdf0*/  STL [R1+0xd68], R124 ;  /* 0x000d687c01007387 */ /* 0x000fe20000100800 */
[--C-:B------:R-:W-:Y:S02]  /*be00*/  IMAD.X R73, R73, 0x1, R125.reuse, P5 ;  /* 0x0000000149497824 */ /* 0x100fe400028e067d */
[----:B------:R-:W-:Y:S01]  /*be10*/  IMAD.X R72, R123, 0x1, R125, P3 ;  /* 0x000000017b487824 */ /* 0x000fe200018e067d */
[----:B------:R-:W-:Y:S04]  /*be20*/  STL [R1+0xdf0], R74 ;  /* 0x000df04a01007387 */ /* 0x000fe80000100800 */
[----:B------:R0:W-:Y:S04]  /*be30*/  STL [R1+0xdf4], R71 ;  /* 0x000df44701007387 */ /* 0x0001e80000100800 */
[----:B------:R2:W-:Y:S04]  /*be40*/  STL [R1+0xd5c], R73 ;  /* 0x000d5c4901007387 */ /* 0x0005e80000100800 */
[----:B------:R3:W-:Y:S01]  /*be50*/  STL [R1+0xde0], R72 ;  /* 0x000de04801007387 */ /* 0x0007e20000100800 */
[----:B0-----:R-:W-:-:S02]  /*be60*/  IADD3 R71, P3, PT, R118, R75, RZ ;  /* 0x0000004b76477210 */ /* 0x001fc40007f7e0ff */
[----:B--2---:R-:W-:-:S03]  /*be70*/  IADD3 R73, P5, PT, R116, R75, RZ ;  /* 0x0000004b74497210 */ /* 0x004fc60007fbe0ff */
[----:B------:R0:W-:Y:S01]  /*be80*/  STL [R1+0xdf8], R71 ;  /* 0x000df84701007387 */ /* 0x0001e20000100800 */
[----:B---3--:R-:W-:-:S03]  /*be90*/  IADD3 R72, P6, PT, R90, R75, RZ ;  /* 0x0000004b5a487210 */ /* 0x008fc60007fde0ff */
[----:B------:R2:W-:Y:S04]  /*bea0*/  STL [R1+0xdfc], R73 ;  /* 0x000dfc4901007387 */ /* 0x0005e80000100800 */
[----:B------:R3:W-:Y:S01]  /*beb0*/  STL [R1+0xda4], R72 ;  /* 0x000da44801007387 */ /* 0x0007e20000100800 */
[--C-:B0-----:R-:W-:Y:S02]  /*bec0*/  IMAD.X R71, R121, 0x1, R125.reuse, P2 ;  /* 0x0000000179477824 */ /* 0x101fe400010e067d */
[----:B--2---:R-:W-:-:S03]  /*bed0*/  IMAD.X R73, R119, 0x1, R125, P3 ;  /* 0x0000000177497824 */ /* 0x004fc600018e067d */
[----:B------:R0:W-:Y:S01]  /*bee0*/  STL [R1+0xde4], R71 ;  /* 0x000de44701007387 */ /* 0x0001e20000100800 */
[----:B---3--:R-:W-:-:S03]  /*bef0*/  IMAD.X R72, R117, 0x1, R125, P5 ;  /* 0x0000000175487824 */ /* 0x008fc600028e067d */
[----:B------:R2:W-:Y:S04]  /*bf00*/  STL [R1+0xde8], R73 ;  /* 0x000de84901007387 */ /* 0x0005e80000100800 */
[----:B------:R3:W-:Y:S01]  /*bf10*/  STL [R1+0xdec], R72 ;  /* 0x000dec4801007387 */ /* 0x0007e20000100800 */
[----:B0-----:R-:W-:Y:S01]  /*bf20*/  IMAD.X R71, R91, 0x1, R125, P6 ;  /* 0x000000015b477824 */ /* 0x001fe200030e067d */
[----:B--2---:R-:W-:-:S04]  /*bf30*/  IADD3 R73, P2, PT, R88, R75, RZ ;  /* 0x0000004b58497210 */ /* 0x004fc80007f5e0ff */
[----:B------:R0:W-:Y:S01]  /*bf40*/  STL [R1+0xd80], R71 ;  /* 0x000d804701007387 */ /* 0x0001e20000100800 */
[----:B---3-5:R-:W-:-:S03]  /*bf50*/  IADD3 R72, P3, PT, R2, R75, RZ ;  /* 0x0000004b02487210 */ /* 0x028fc60007f7e0ff */
[----:B------:R2:W-:Y:S04]  /*bf60*/  STL [R1+0xd90], R73 ;  /* 0x000d904901007387 */ /* 0x0005e80000100800 */
[----:B------:R3:W-:Y:S01]  /*bf70*/  STL [R1+0xd60], R72 ;  /* 0x000d604801007387 */ /* 0x0007e20000100800 */
[-C--:B0-----:R-:W-:Y:S02]  /*bf80*/  IADD3 R71, P5, PT, R4, R75.reuse, RZ ;  /* 0x0000004b04477210 */ /* 0x081fe40007fbe0ff */
[----:B--2---:R-:W-:-:S03]  /*bf90*/  IADD3 R73, P6, PT, R18, R75, RZ ;  /* 0x0000004b12497210 */ /* 0x004fc60007fde0ff */
[----:B------:R0:W-:Y:S01]  /*bfa0*/  STL [R1+0xd64], R71 ;  /* 0x000d644701007387 */ /* 0x0001e20000100800 */
[----:B---3--:R-:W-:-:S03]  /*bfb0*/  IMAD.X R72, R89, 0x1, R125, P2 ;  /* 0x0000000159487824 */ /* 0x008fc600010e067d */
[----:B------:R-:W-:Y:S01]  /*bfc0*/  STL [R1+0xd28], R73 ;  /* 0x000d284901007387 */ /* 0x000fe20000100800 */
[--C-:B------:R-:W-:Y:S01]  /*bfd0*/  IMAD.X R2, R19, 0x1, R125.reuse, P6 ;  /* 0x0000000113027824 */ /* 0x100fe200030e067d */
[----:B------:R-:W-:Y:S02]  /*bfe0*/  IADD3 R4, P2, PT, R20, R75, RZ ;  /* 0x0000004b14047210 */ /* 0x000fe40007f5e0ff */
[----:B------:R-:W-:Y:S01]  /*bff0*/  STL [R1+0xd84], R72 ;  /* 0x000d844801007387 */ /* 0x000fe20000100800 */
[--C-:B0-----:R-:W-:Y:S02]  /*c000*/  IMAD.X R71, R3, 0x1, R125.reuse, P3 ;  /* 0x0000000103477824 */ /* 0x101fe400018e067d */
[----:B------:R-:W-:-:S03]  /*c010*/  IMAD.X R3, R5, 0x1, R125, P5 ;  /* 0x0000000105037824 */ /* 0x000fc600028e067d */
        /* <DEDUP_REMOVED lines=19> */
[----:B---3--:R-:W-:-:S03]  /*c150*/  IADD3 R4, P3, PT, R58, R75, RZ ;  /* 0x0000004b3a047210 */ /* 0x008fc60007f7e0ff */
[----:B------:R2:W-:Y:S04]  /*c160*/  STL [R1+0xcbc], R2 ;  /* 0x000cbc0201007387 */ /* 0x0005e80000100800 */
[----:B------:R3:W-:Y:S01]  /*c170*/  STL [R1+0xca8], R4 ;  /* 0x000ca80401007387 */ /* 0x0007e20000100800 */
[-C--:B0-----:R-:W-:Y:S02]  /*c180*/  IADD3 R3, P5, PT, R60, R75.reuse, RZ ;  /* 0x0000004b3c037210 */ /* 0x081fe40007fbe0ff */
[----:B--2---:R-:W-:-:S03]  /*c190*/  IADD3 R2, P6, PT, R114, R75, RZ ;  /* 0x0000004b72027210 */ /* 0x004fc60007fde0ff */
[----:B------:R0:W-:Y:S01]  /*c1a0*/  STL [R1+0xcac], R3 ;  /* 0x000cac0301007387 */ /* 0x0001e20000100800 */
[----:B---3--:R-:W-:-:S03]  /*c1b0*/  IMAD.X R4, R49, 0x1, R125, P2 ;  /* 0x0000000131047824 */ /* 0x008fc600010e067d */
        /* <DEDUP_REMOVED lines=8> */
[-C--:B0-----:R-:W-:Y:S02]  /*c240*/  IADD3 R3, P2, PT, R112, R75.reuse, RZ ;  /* 0x0000004b70037210 */ /* 0x081fe40007f5e0ff */
[----:B--2---:R-:W-:-:S03]  /*c250*/  IADD3 R2, P3, PT, R110, R75, RZ ;  /* 0x0000004b6e027210 */ /* 0x004fc60007f7e0ff */
[----:B------:R0:W-:Y:S01]  /*c260*/  STL [R1+0xddc], R3 ;  /* 0x000ddc0301007387 */ /* 0x0001e20000100800 */
[----:B---3--:R-:W-:-:S03]  /*c270*/  IADD3 R4, P5, PT, R108, R75, RZ ;  /* 0x0000004b6c047210 */ /* 0x008fc60007fbe0ff */
[----:B------:R2:W-:Y:S04]  /*c280*/  STL [R1+0xdc8], R2 ;  /* 0x000dc80201007387 */ /* 0x0005e80000100800 */
[----:B------:R3:W-:Y:S01]  /*c290*/  STL [R1+0xdcc], R4 ;  /* 0x000dcc0401007387 */ /* 0x0007e20000100800 */
[----:B0-----:R-:W-:Y:S01]  /*c2a0*/  IADD3 R3, P6, PT, R86, R75, RZ ;  /* 0x0000004b56037210 */ /* 0x001fe20007fde0ff */
[----:B--2---:R-:W-:-:S04]  /*c2b0*/  IMAD.X R2, R113, 0x1, R125, P2 ;  /* 0x0000000171027824 */ /* 0x004fc800010e067d */
[----:B------:R0:W-:Y:S01]  /*c2c0*/  STL [R1+0xd6c], R3 ;  /* 0x000d6c0301007387 */ /* 0x0001e20000100800 */
[----:B---3--:R-:W-:-:S03]  /*c2d0*/  IMAD.X R4, R111, 0x1, R125, P3 ;  /* 0x000000016f047824 */ /* 0x008fc600018e067d */
[----:B------:R2:W-:Y:S04]  /*c2e0*/  STL [R1+0xdd4], R2 ;  /* 0x000dd40201007387 */ /* 0x0005e80000100800 */
[----:B------:R3:W-:Y:S01]  /*c2f0*/  STL [R1+0xdc0], R4 ;  /* 0x000dc00401007387 */ /* 0x0007e20000100800 */
[--C-:B0-----:R-:W-:Y:S02]  /*c300*/  IMAD.X R3, R109, 0x1, R125.reuse, P5 ;  /* 0x000000016d037824 */ /* 0x101fe400028e067d */
[----:B--2---:R-:W-:-:S03]  /*c310*/  IMAD.X R2, R87, 0x1, R125, P6 ;  /* 0x0000000157027824 */ /* 0x004fc600030e067d */
[----:B------:R0:W-:Y:S01]  /*c320*/  STL [R1+0xdc4], R3 ;  /* 0x000dc40301007387 */ /* 0x0001e20000100800 */
[----:B---3--:R-:W-:-:S03]  /*c330*/  IADD3 R4, P2, PT, R84, R75, RZ ;  /* 0x0000004b54047210 */ /* 0x008fc60007f5e0ff */
        /* <DEDUP_REMOVED lines=104> */
[----:B0-----:R-:W-:-:S03]  /*c9c0*/  IMAD.X R3, R57, 0x1, R125, P2 ;  /* 0x0000000139037824 */ /* 0x001fc600010e067d */
[----:B------:R-:W4:Y:S01]  /*c9d0*/  LDL.LU.64 R10, [R1] ;  /* 0x00000000010a7983 */ /* 0x000f220000300a00 */
[----:B--2---:R-:W-:-:S03]  /*c9e0*/  IMAD.X R2, R67, 0x1, R125, P3 ;  /* 0x0000000143027824 */ /* 0x004fc600018e067d */
[----:B------:R0:W-:Y:S04]  /*c9f0*/  STL [R1+0xbd0], R3 ;  /* 0x000bd00301007387 */ /* 0x0001e80000100800 */
[----:B------:R-:W2:Y:S04]  /*ca00*/  LDL.LU.64 R34, [R1+0x8] ;  /* 0x0000080001227983 */ /* 0x000ea80000300a00 */
[----:B------:R1:W-:Y:S04]  /*ca10*/  STL [R1+0xb90], R2 ;  /* 0x000b900201007387 */ /* 0x0003e80000100800 */
[----:B------:R-:W2:Y:S01]  /*ca20*/  LDL.LU.64 R28, [R1+0x10] ;  /* 0x00001000011c7983 */ /* 0x000ea20000300a00 */
[--C-:B---3--:R-:W-:Y:S01]  /*ca30*/  IMAD.X R4, R99, 0x1, R125.reuse, P6 ;  /* 0x0000000163047824 */ /* 0x108fe200030e067d */
[----:B0-----:R-:W-:Y:S01]  /*ca40*/  IADD3 R3, P2, PT, R96, R75, RZ ;  /* 0x0000004b60037210 */ /* 0x001fe20007f5e0ff */
[----:B-1----:R-:W-:-:S05]  /*ca50*/  IMAD.X R2, R69, 0x1, R125, P5 ;  /* 0x0000000145027824 */ /* 0x002fca00028e067d */
[----:B------:R0:W-:Y:S04]  /*ca60*/  STL [R1+0xb94], R2 ;  /* 0x000b940201007387 */ /* 0x0001e80000100800 */
[----:B------:R1:W-:Y:S01]  /*ca70*/  STL [R1+0xd88], R4 ;  /* 0x000d880401007387 */ /* 0x0003e20000100800 */
[----:B0-----:R-:W-:-:S03]  /*ca80*/  IADD3 R2, P3, PT, R94, R75, RZ ;  /* 0x0000004b5e027210 */ /* 0x001fc60007f7e0ff */
[----:B------:R0:W-:Y:S01]  /*ca90*/  STL [R1+0xd98], R3 ;  /* 0x000d980301007387 */ /* 0x0001e20000100800 */
[----:B-1----:R-:W-:-:S03]  /*caa0*/  IADD3 R4, P5, PT, R92, R75, RZ ;  /* 0x0000004b5c047210 */ /* 0x002fc60007fbe0ff */
[----:B------:R1:W-:Y:S01]  /*cab0*/  STL [R1+0xd78], R2 ;  /* 0x000d780201007387 */ /* 0x0003e20000100800 */
[--C-:B------:R-:W-:Y:S01]  /*cac0*/  IMAD.X R6, R95, 0x1, R125.reuse, P3 ;  /* 0x000000015f067824 */ /* 0x100fe200018e067d */
[----:B0-----:R-:W-:Y:S02]  /*cad0*/  IADD3 R3, P6, PT, R78, R75, RZ ;  /* 0x0000004b4e037210 */ /* 0x001fe40007fde0ff */
[----:B------:R0:W-:Y:S01]  /*cae0*/  STL [R1+0xd7c], R4 ;  /* 0x000d7c0401007387 */ /* 0x0001e20000100800 */
[----:B-1----:R-:W-:-:S03]  /*caf0*/  IMAD.X R2, R97, 0x1, R125, P2 ;  /* 0x0000000161027824 */ /* 0x002fc600010e067d */
[----:B------:R-:W-:Y:S04]  /*cb00*/  STL [R1+0xcb0], R3 ;  /* 0x000cb00301007387 */ /* 0x000fe80000100800 */
[----:B0-----:R-:W3:Y:S04]  /*cb10*/  LDL.LU.64 R4, [R1+0x18] ;  /* 0x0000180001047983 */ /* 0x001ee80000300a00 */
[----:B------:R0:W-:Y:S01]  /*cb20*/  STL [R1+0xd8c], R2 ;  /* 0x000d8c0201007387 */ /* 0x0001e20000100800 */
[----:B------:R-:W-:Y:S01]  /*cb30*/  IMAD.X R8, R79, 0x1, R125, P6 ;  /* 0x000000014f087824 */ /* 0x000fe200030e067d */
[----:B------:R-:W-:-:S02]  /*cb40*/  IADD3 R7, P2, PT, R76, R75, RZ ;  /* 0x0000004b4c077210 */ /* 0x000fc40007f5e0ff */
[----:B0-----:R-:W3:Y:S04]  /*cb50*/  LDL.LU.64 R2, [R1+0x20] ;  /* 0x0000200001027983 */ /* 0x001ee80000300a00 */
[----:B------:R0:W-:Y:S04]  /*cb60*/  STL [R1+0xd70], R6 ;  /* 0x000d700601007387 */ /* 0x0001e80000100800 */
[----:B------:R-:W3:Y:S04]  /*cb70*/  LDL.LU.64 R20, [R1+0x28] ;  /* 0x0000280001147983 */ /* 0x000ee80000300a00 */
[----:B------:R-:W3:Y:S01]  /*cb80*/  LDL.LU.64 R18, [R1+0x30] ;  /* 0x0000300001127983 */ /* 0x000ee20000300a00 */
[----:B0-----:R-:W-:-:S05]  /*cb90*/  IMAD.X R6, R93, 0x1, R125, P5 ;  /* 0x000000015d067824 */ /* 0x001fca00028e067d */
        /* <DEDUP_REMOVED lines=10> */
[----:B------:R-:W-:Y:S01]  /*cc40*/  STL [R1+0xbf4], R7 ;  /* 0x000bf40701007387 */ /* 0x000fe20000100800 */
[----:B------:R-:W-:-:S03]  /*cc50*/  IMAD.X R14, R17, 0x1, R125, P5 ;  /* 0x00000001110e7824 */ /* 0x000fc600028e067d */
[----:B0-----:R-:W3:Y:S04]  /*cc60*/  LDL.LU.64 R8, [R1+0x38] ;  /* 0x0000380001087983 */ /* 0x001ee80000300a00 */
[----:B------:R0:W-:Y:S01]  /*cc70*/  STL [R1+0xc70], R6 ;  /* 0x000c700601007387 */ /* 0x0001e20000100800 */
[----:B------:R-:W-:-:S03]  /*cc80*/  IMAD.X R13, R31, 0x1, R125, P6 ;  /* 0x000000011f0d7824 */ /* 0x000fc600030e067d */
[----:B0-----:R-:W3:Y:S04]  /*cc90*/  LDL.LU.64 R6, [R1+0x40] ;  /* 0x0000400001067983 */ /* 0x001ee80000300a00 */
[----:B------:R0:W-:Y:S04]  /*cca0*/  STL [R1+0xc18], R12 ;  /* 0x000c180c01007387 */ /* 0x0001e80000100800 */
[----:B------:R-:W3:Y:S04]  /*ccb0*/  LDL.LU.64 R24, [R1+0x48] ;  /* 0x0000480001187983 */ /* 0x000ee80000300a00 */
[----:B------:R-:W3:Y:S01]  /*ccc0*/  LDL.LU.64 R22, [R1+0x50] ;  /* 0x0000500001167983 */ /* 0x000ee20000300a00 */
[----:B0-----:R-:W-:-:S03]  /*ccd0*/  IADD3 R12, P2, PT, R32, R75, RZ ;  /* 0x0000004b200c7210 */ /* 0x001fc60007f5e0ff */
[----:B------:R4:W-:Y:S04]  /*cce0*/  STL [R1+0xc1c], R14 ;  /* 0x000c1c0e01007387 */ /* 0x0009e80000100800 */
[----:B------:R2:W-:Y:S04]  /*ccf0*/  STL [R1+0xbdc], R13 ;  /* 0x000bdc0d01007387 */ /* 0x0005e80000100800 */
[----:B------:R0:W-:Y:S01]  /*cd00*/  STL [R1+0xbe4], R12 ;  /* 0x000be40c01007387 */ /* 0x0001e20000100800 */
[----:B------:R-:W-:Y:S01]  /*cd10*/  IMAD.X R15, R33, 0x1, R125, P2 ;  /* 0x00000001210f7824 */ /* 0x000fe200010e067d */
[----:B----4-:R-:W-:-:S02]  /*cd20*/  IADD3 R14, P3, PT, R10, R75, RZ ;  /* 0x0000004b0a0e7210 */ /* 0x010fc40007f7e0ff */
[----:B--2---:R-:W-:-:S03]  /*cd30*/  IADD3 R13, P5, PT, R34, R75, RZ ;  /* 0x0000004b220d7210 */ /* 0x004fc60007fbe0ff */
[----:B------:R1:W-:Y:S01]  /*cd40*/  STL [R1+0xbb0], R14 ;  /* 0x000bb00e01007387 */ /* 0x0003e20000100800 */
[----:B0-----:R-:W-:-:S03]  /*cd50*/  IADD3 R12, P6, PT, R28, R75, RZ ;  /* 0x0000004b1c0c7210 */ /* 0x001fc60007fde0ff */
[----:B------:R-:W-:Y:S01]  /*cd60*/  STL [R1+0xbb4], R13 ;  /* 0x000bb40d01007387 */ /* 0x000fe20000100800 */
[----:B-1----:R-:W-:-:S03]  /*cd70*/  IMAD.X R14, R11, 0x1, R125, P3 ;  /* 0x000000010b0e7824 */ /* 0x002fc600018e067d */
[----:B------:R0:W-:Y:S04]  /*cd80*/  STL [R1+0xb8c], R12 ;  /* 0x000b8c0c01007387 */ /* 0x0001e80000100800 */
[----:B0-----:R-:W2:Y:S04]  /*cd90*/  LDL.LU.64 R12, [R1+0x58] ;  /* 0x00005800010c7983 */ /* 0x001ea80000300a00 */
[----:B------:R0:W-:Y:S04]  /*cda0*/  STL [R1+0xbe0], R15 ;  /* 0x000be00f01007387 */ /* 0x0001e80000100800 */
[----:B------:R-:W4:Y:S04]  /*cdb0*/  LDL.LU.64 R10, [R1+0x60] ;  /* 0x00006000010a7983 */ /* 0x000f280000300a00 */
[----:B------:R1:W-:Y:S04]  /*cdc0*/  STL [R1+0xb98], R14 ;  /* 0x000b980e01007387 */ /* 0x0003e80000100800 */
[----:B------:R-:W4:Y:S04]  /*cdd0*/  LDL.LU.64 R26, [R1+0x68] ;  /* 0x00006800011a7983 */ /* 0x000f280000300a00 */
[----:B------:R-:W4:Y:S01]  /*cde0*/  LDL.LU.64 R16, [R1+0x70] ;  /* 0x0000700001107983 */ /* 0x000f220000300a00 */
[----:B0-----:R-:W-:-:S02]  /*cdf0*/  IMAD.X R15, R35, 0x1, R125, P5 ;  /* 0x00000001230f7824 */ /* 0x001fc400028e067d */
[----:B-1----:R-:W-:-:S03]  /*ce00*/  IMAD.X R14, R29, 0x1, R125, P6 ;  /* 0x000000011d0e7824 */ /* 0x002fc600030e067d */
[----:B------:R0:W-:Y:S01]  /*ce10*/  STL [R1+0xb9c], R15 ;  /* 0x000b9c0f01007387 */ /* 0x0001e20000100800 */
[----:B---3--:R-:W-:-:S03]  /*ce20*/  IADD3 R28, P2, PT, R4, R75, RZ ;  /* 0x0000004b041c7210 */ /* 0x008fc60007f5e0ff */
[----:B------:R1:W-:Y:S04]  /*ce30*/  STL [R1+0xb7c], R14 ;  /* 0x000b7c0e01007387 */ /* 0x0003e80000100800 */
[----:B------:R3:W-:Y:S01]  /*ce40*/  STL [R1+0xb84], R28 ;  /* 0x000b841c01007387 */ /* 0x0007e20000100800 */
[----:B0-----:R-:W-:-:S05]  /*ce50*/  IADD3 R15, P3, PT, R2, R75, RZ ;  /* 0x0000004b020f7210 */ /* 0x001fca0007f7e0ff */
[----:B------:R0:W-:Y:S01]  /*ce60*/  STL [R1+0xb58], R15 ;  /* 0x000b580f01007387 */ /* 0x0001e20000100800 */
[-C--:B-1----:R-:W-:Y:S02]  /*ce70*/  IADD3 R14, P5, PT, R20, R75.reuse, RZ ;  /* 0x0000004b140e7210 */ /* 0x082fe40007fbe0ff */
[----:B---3--:R-:W-:-:S03]  /*ce80*/  IADD3 R28, P6, PT, R18, R75, RZ ;  /* 0x0000004b121c7210 */ /* 0x008fc60007fde0ff */
[----:B------:R1:W-:Y:S01]  /*ce90*/  STL [R1+0xb5c], R14 ;  /* 0x000b5c0e01007387 */ /* 0x0003e20000100800 */
[----:B0-----:R-:W-:-:S03]  /*cea0*/  IMAD.X R15, R5, 0x1, R125, P2 ;  /* 0x00000001050f7824 */ /* 0x001fc600010e067d */
[----:B------:R0:W-:Y:S04]  /*ceb0*/  STL [R1+0xd54], R28 ;  /* 0x000d541c01007387 */ /* 0x0001e80000100800 */
[----:B------:R-:W3:Y:S01]  /*cec0*/  LDL.LU.64 R4, [R1+0x78] ;  /* 0x0000780001047983 */ /* 0x000ee20000300a00 */
[----:B-1----:R-:W-:-:S03]  /*ced0*/  IMAD.X R14, R3, 0x1, R125, P3 ;  /* 0x00000001030e7824 */ /* 0x002fc600018e067d */
[----:B------:R-:W-:Y:S01]  /*cee0*/  STL [R1+0xb80], R15 ;  /* 0x000b800f01007387 */ /* 0x000fe20000100800 */
[----:B0-----:R-:W-:-:S03]  /*cef0*/  IMAD.X R28, R21, 0x1, R125, P5 ;  /* 0x00000001151c7824 */ /* 0x001fc600028e067d */
[----:B------:R-:W3:Y:S01]  /*cf00*/  LDL.LU.64 R2, [R1+0x80] ;  /* 0x0000800001027983 */ /* 0x000ee20000300a00 */
[----:B------:R-:W-:-:S03]  /*cf10*/  IMAD.X R18, R19, 0x1, R125, P6 ;  /* 0x0000000113127824 */ /* 0x000fc600030e067d */
[----:B------:R0:W-:Y:S04]  /*cf20*/  STL [R1+0xb50], R14 ;  /* 0x000b500e01007387 */ /* 0x0001e80000100800 */
[----:B0-----:R-:W3:Y:S04]  /*cf30*/  LDL.LU.64 R14, [R1+0x88] ;  /* 0x00008800010e7983 */ /* 0x001ee80000300a00 */
[----:B------:R-:W3:Y:S04]  /*cf40*/  LDL.LU.64 R20, [R1+0x90] ;  /* 0x0000900001147983 */ /* 0x000ee80000300a00 */
[----:B------:R0:W-:Y:S04]  /*cf50*/  STL [R1+0xb54], R28 ;  /* 0x000b541c01007387 */ /* 0x0001e80000100800 */
[----:B------:R1:W-:Y:S01]  /*cf60*/  STL [R1+0xd48], R18 ;  /* 0x000d481201007387 */ /* 0x0003e20000100800 */
[----:B0-----:R-:W-:-:S02]  /*cf70*/  IADD3 R28, P2, PT, R8, R75, RZ ;  /* 0x0000004b081c7210 */ /* 0x001fc40007f5e0ff */
[----:B------:R-:W-:-:S03]  /*cf80*/  IADD3 R19, P3, PT, R6, R75, RZ ;  /* 0x0000004b06137210 */ /* 0x000fc60007f7e0ff */
[----:B------:R0:W-:Y:S04]  /*cf90*/  STL [R1+0xd58], R28 ;  /* 0x000d581c01007387 */ /* 0x0001e80000100800 */
[----:B------:R0:W-:Y:S01]  /*cfa0*/  STL [R1+0xd34], R19 ;  /* 0x000d341301007387 */ /* 0x0001e20000100800 */
[-C--:B-1----:R-:W-:Y:S02]  /*cfb0*/  IADD3 R18, P5, PT, R24, R75.reuse, RZ ;  /* 0x0000004b18127210 */ /* 0x082fe40007fbe0ff */
[----:B0-----:R-:W-:-:S03]  /*cfc0*/  IADD3 R28, P6, PT, R22, R75, RZ ;  /* 0x0000004b161c7210 */ /* 0x001fc60007fde0ff */
[----:B------:R0:W-:Y:S01]  /*cfd0*/  STL [R1+0xd38], R18 ;  /* 0x000d381201007387 */ /* 0x0001e20000100800 */
[----:B------:R-:W-:-:S03]  /*cfe0*/  IMAD.X R19, R9, 0x1, R125, P2 ;  /* 0x0000000109137824 */ /* 0x000fc600010e067d */
[----:B------:R1:W-:Y:S04]  /*cff0*/  STL [R1+0xbd4], R28 ;  /* 0x000bd41c01007387 */ /* 0x0003e80000100800 */
[----:B------:R-:W3:Y:S01]  /*d000*/  LDL.LU.64 R8, [R1+0x98] ;  /* 0x0000980001087983 */ /* 0x000ee20000300a00 */
[----:B0-----:R-:W-:-:S03]  /*d010*/  IMAD.X R18, R7, 0x1, R125, P3 ;  /* 0x0000000107127824 */ /* 0x001fc600018e067d */
[----:B------:R-:W-:Y:S01]  /*d020*/  STL [R1+0xd4c], R19 ;  /* 0x000d4c1301007387 */ /* 0x000fe20000100800 */
[----:B-1----:R-:W-:-:S03]  /*d030*/  IMAD.X R28, R25, 0x1, R125, P5 ;  /* 0x00000001191c7824 */ /* 0x002fc600028e067d */
[----:B------:R-:W3:Y:S01]  /*d040*/  LDL.LU.64 R6, [R1+0xa0] ;  /* 0x0000a00001067983 */ /* 0x000ee20000300a00 */
[----:B------:R-:W-:-:S03]  /*d050*/  IMAD.X R22, R23, 0x1, R125, P6 ;  /* 0x0000000117167824 */ /* 0x000fc600030e067d */
[----:B------:R0:W-:Y:S04]  /*d060*/  STL [R1+0xd20], R18 ;  /* 0x000d201201007387 */ /* 0x0001e80000100800 */
[----:B0-----:R-:W3:Y:S04]  /*d070*/  LDL.LU.64 R18, [R1+0xa8] ;  /* 0x0000a80001127983 */ /* 0x001ee80000300a00 */
[----:B------:R-:W3:Y:S04]  /*d080*/  LDL.LU.64 R24, [R1+0xb0] ;  /* 0x0000b00001187983 */ /* 0x000ee80000300a00 */
[----:B------:R2:W-:Y:S04]  /*d090*/  STL [R1+0xd24], R28 ;  /* 0x000d241c01007387 */ /* 0x0005e80000100800 */
[----:B------:R0:W-:Y:S01]  /*d0a0*/  STL [R1+0xbb8], R22 ;  /* 0x000bb81601007387 */ /* 0x0001e20000100800 */
[----:B--2---:R-:W-:-:S05]  /*d0b0*/  IADD3 R28, P2, PT, R12, R75, RZ ;  /* 0x0000004b0c1c7210 */ /* 0x004fca0007f5e0ff */
[----:B------:R1:W-:Y:S01]  /*d0c0*/  STL [R1+0xbc8], R28 ;  /* 0x000bc81c01007387 */ /* 0x0003e20000100800 */
[----:B----4-:R-:W-:-:S05]  /*d0d0*/  IADD3 R23, P3, PT, R10, R75, RZ ;  /* 0x0000004b0a177210 */ /* 0x010fca0007f7e0ff */
[----:B------:R2:W-:Y:S01]  /*d0e0*/  STL [R1+0xbc0], R23 ;  /* 0x000bc01701007387 */ /* 0x0005e20000100800 */
[-C--:B0-----:R-:W-:Y:S02]  /*d0f0*/  IADD3 R22, P5, PT, R26, R75.reuse, RZ ;  /* 0x0000004b1a167210 */ /* 0x081fe40007fbe0ff */
[----:B-1----:R-:W-:-:S03]  /*d100*/  IADD3 R28, P6, PT, R16, R75, RZ ;  /* 0x0000004b101c7210 */ /* 0x002fc60007fde0ff */
[----:B------:R0:W-:Y:S01]  /*d110*/  STL [R1+0xbc4], R22 ;  /* 0x000bc41601007387 */ /* 0x0001e20000100800 */
[----:B--2---:R-:W-:-:S03]  /*d120*/  IMAD.X R23, R13, 0x1, R125, P2 ;  /* 0x000000010d177824 */ /* 0x004fc600010e067d */
[----:B------:R1:W-:Y:S04]  /*d130*/  STL [R1+0xb88], R28 ;  /* 0x000b881c01007387 */ /* 0x0003e80000100800 */
[----:B------:R-:W2:Y:S01]  /*d140*/  LDL.LU.64 R12, [R1+0xb8] ;  /* 0x0000b800010c7983 */ /* 0x000ea20000300a00 */
[----:B0-----:R-:W-:-:S03]  /*d150*/  IMAD.X R22, R11, 0x1, R125, P3 ;  /* 0x000000010b167824 */ /* 0x001fc600018e067d */
[----:B------:R-:W-:Y:S01]  /*d160*/  STL [R1+0xbbc], R23 ;  /* 0x000bbc1701007387 */ /* 0x000fe20000100800 */
[----:B-1----:R-:W-:-:S03]  /*d170*/  IMAD.X R28, R27, 0x1, R125, P5 ;  /* 0x000000011b1c7824 */ /* 0x002fc600028e067d */
[----:B------:R-:W4:Y:S04]  /*d180*/  LDL.LU.64 R10, [R1+0xc0] ;  /* 0x0000c000010a7983 */ /* 0x000f280000300a00 */
[----:B------:R0:W-:Y:S04]  /*d190*/  STL [R1+0xba0], R22 ;  /* 0x000ba01601007387 */ /* 0x0001e80000100800 */
[----:B0-----:R-:W4:Y:S04]  /*d1a0*/  LDL.LU.64 R22, [R1+0xc8] ;  /* 0x0000c80001167983 */ /* 0x001f280000300a00 */
[----:B------:R-:W4:Y:S01]  /*d1b0*/  LDL.LU.64 R26, [R1+0xd0] ;  /* 0x0000d000011a7983 */ /* 0x000f220000300a00 */
[----:B------:R-:W-:-:S03]  /*d1c0*/  IMAD.X R16, R17, 0x1, R125, P6 ;  /* 0x0000000111107824 */ /* 0x000fc600030e067d */
[----:B------:R3:W-:Y:S04]  /*d1d0*/  STL [R1+0xba4], R28 ;  /* 0x000ba41c01007387 */ /* 0x0007e80000100800 */
[----:B------:R0:W-:Y:S01]  /*d1e0*/  STL [R1+0xb68], R16 ;  /* 0x000b681001007387 */ /* 0x0001e20000100800 */
[-C--:B---3--:R-:W-:Y:S02]  /*d1f0*/  IADD3 R28, P2, PT, R4, R75.reuse, RZ ;  /* 0x0000004b041c7210 */ /* 0x088fe40007f5e0ff */
[----:B------:R-:W-:-:S03]  /*d200*/  IADD3 R17, P3, PT, R2, R75, RZ ;  /* 0x0000004b02117210 */ /* 0x000fc60007f7e0ff */
[----:B------:R1:W-:Y:S04]  /*d210*/  STL [R1+0xb78], R28 ;  /* 0x000b781c01007387 */ /* 0x0003e80000100800 */
[----:B------:R3:W-:Y:S01]  /*d220*/  STL [R1+0xb70], R17 ;  /* 0x000b701101007387 */ /* 0x0007e20000100800 */
[-C--:B0-----:R-:W-:Y:S02]  /*d230*/  IADD3 R16, P5, PT, R14, R75.reuse, RZ ;  /* 0x0000004b0e107210 */ /* 0x081fe40007fbe0ff */
[----:B-1----:R-:W-:Y:S01]  /*d240*/  IADD3 R28, P6, PT, R20, R75, RZ ;  /* 0x0000004b141c7210 */ /* 0x002fe20007fde0ff */
[--C-:B---3--:R-:W-:Y:S02]  /*d250*/  IMAD.X R17, R5, 0x1, R125.reuse, P2 ;  /* 0x0000000105117824 */ /* 0x108fe400010e067d */
[----:B------:R0:W-:Y:S04]  /*d260*/  STL [R1+0xb74], R16 ;  /* 0x000b741001007387 */ /* 0x0001e80000100800 */
        /* <DEDUP_REMOVED lines=12> */
[----:B------:R-:W-:-:S02]  /*d330*/  IADD3 R21, P3, PT, R6, R75, RZ ;  /* 0x0000004b06157210 */ /* 0x000fc40007f7e0ff */
[----:B0-----:R-:W-:-:S05]  /*d340*/  IADD3 R28, P2, PT, R8, R75, RZ ;  /* 0x0000004b081c7210 */ /* 0x001fca0007f5e0ff */
[----:B------:R0:W-:Y:S01]  /*d350*/  STL [R1+0xb48], R28 ;  /* 0x000b481c01007387 */ /* 0x0001e20000100800 */
[----:B-1----:R-:W-:-:S03]  /*d360*/  IADD3 R20, P5, PT, R18, R75, RZ ;  /* 0x0000004b12147210 */ /* 0x002fc60007fbe0ff */
[----:B------:R1:W-:Y:S01]  /*d370*/  STL [R1+0xb28], R21 ;  /* 0x000b281501007387 */ /* 0x0003e20000100800 */
[----:B0-----:R-:W-:-:S03]  /*d380*/  IADD3 R28, P6, PT, R24, R75, RZ ;  /* 0x0000004b181c7210 */ /* 0x001fc60007fde0ff */
[----:B------:R0:W-:Y:S01]  /*d390*/  STL [R1+0xb2c], R20 ;  /* 0x000b2c1401007387 */ /* 0x0001e20000100800 */
[----:B-1----:R-:W-:-:S03]  /*d3a0*/  IMAD.X R21, R9, 0x1, R125, P2 ;  /* 0x0000000109157824 */ /* 0x002fc600010e067d */
[----:B------:R1:W-:Y:S01]  /*d3b0*/  STL [R1+0xd14], R28 ;  /* 0x000d141c01007387 */ /* 0x0003e20000100800 */
[----:B0-----:R-:W-:-:S03]  /*d3c0*/  IMAD.X R20, R7, 0x1, R125, P3 ;  /* 0x0000000107147824 */ /* 0x001fc600018e067d */
[----:B------:R-:W3:Y:S04]  /*d3d0*/  LDL.LU.64 R8, [R1+0xf8] ;  /* 0x0000f80001087983 */ /* 0x000ee80000300a00 */
        /* <DEDUP_REMOVED lines=10> */
[----:B------:R-:W-:Y:S01]  /*d480*/  STL [R1+0xd18], R28 ;  /* 0x000d181c01007387 */ /* 0x000fe20000100800 */
[----:B----4-:R-:W-:-:S05]  /*d490*/  IADD3 R25, P3, PT, R10, R75, RZ ;  /* 0x0000004b0a197210 */ /* 0x010fca0007f7e0ff */
[----:B------:R1:W-:Y:S01]  /*d4a0*/  STL [R1+0xcf8], R25 ;  /* 0x000cf81901007387 */ /* 0x0003e20000100800 */
[-C--:B0-----:R-:W-:Y:S01]  /*d4b0*/  IADD3 R24, P5, PT, R22, R75.reuse, RZ ;  /* 0x0000004b16187210 */ /* 0x081fe20007fbe0ff */
[----:B-1----:R-:W-:Y:S01]  /*d4c0*/  IMAD.X R25, R13, 0x1, R125, P2 ;  /* 0x000000010d197824 */ /* 0x002fe200010e067d */
[----:B------:R-:W-:-:S03]  /*d4d0*/  IADD3 R28, P6, PT, R26, R75, RZ ;  /* 0x0000004b1a1c7210 */ /* 0x000fc60007fde0ff */
[----:B------:R0:W-:Y:S04]  /*d4e0*/  STL [R1+0xcfc], R24 ;  /* 0x000cfc1801007387 */ /* 0x0001e80000100800 */
        /* <DEDUP_REMOVED lines=14> */
[----:B------:R-:W-:Y:S04]  /*d5d0*/  STL [R1+0xb38], R28 ;  /* 0x000b381c01007387 */ /* 0x000fe80000100800 */
[----:B------:R1:W-:Y:S01]  /*d5e0*/  STL [R1+0xb14], R27 ;  /* 0x000b141b01007387 */ /* 0x0003e20000100800 */
[-C--:B0-----:R-:W-:Y:S01]  /*d5f0*/  IADD3 R26, P5, PT, R16, R75.reuse, RZ ;  /* 0x0000004b101a7210 */ /* 0x081fe20007fbe0ff */
[----:B-1----:R-:W-:Y:S01]  /*d600*/  IMAD.X R27, R5, 0x1, R125, P2 ;  /* 0x00000001051b7824 */ /* 0x002fe200010e067d */
[----:B------:R-:W-:-:S03]  /*d610*/  IADD3 R28, P6, PT, R14, R75, RZ ;  /* 0x0000004b0e1c7210 */ /* 0x000fc60007fde0ff */
        /* <DEDUP_REMOVED lines=18> */
[----:B0-----:R-:W-:Y:S01]  /*d740*/  IADD3 R28, P6, PT, R18, R75, RZ ;  /* 0x0000004b121c7210 */ /* 0x001fe20007fde0ff */
[--C-:B------:R-:W-:Y:S02]  /*d750*/  IMAD.X R15, R9, 0x1, R125.reuse, P2 ;  /* 0x00000001090f7824 */ /* 0x100fe400010e067d */
        /* <DEDUP_REMOVED lines=124> */
[----:B------:R-:W-:Y:S04]  /*df20*/  STL [R1+0x684], R27 ;  /* 0x0006841b01007387 */ /* 0x000fe80000100800 */
[----:B------:R-:W3:Y:S01]  /*df30*/  LDL.LU.64 R6, [R1+0x220] ;  /* 0x0002200001067983 */ /* 0x000ee20000300a00 */
[----:B-1----:R-:W-:-:S03]  /*df40*/  IMAD.X R28, R17, 0x1, R125, P5 ;  /* 0x00000001111c7824 */ /* 0x002fc600028e067d */
[----:B------:R0:W-:Y:S01]  /*df50*/  STL [R1+0x678], R26 ;  /* 0x0006781a01007387 */ /* 0x0001e20000100800 */
[----:B------:R-:W-:-:S03]  /*df60*/  IMAD.X R15, R15, 0x1, R125, P6 ;  /* 0x000000010f0f7824 */ /* 0x000fc600030e067d */
[----:B0-----:R-:W3:Y:S04]  /*df70*/  LDL.LU.64 R26, [R1+0x228] ;  /* 0x00022800011a7983 */ /* 0x001ee80000300a00 */
[----:B------:R-:W3:Y:S04]  /*df80*/  LDL.LU.64 R16, [R1+0x230] ;  /* 0x0002300001107983 */ /* 0x000ee80000300a00 */
[----:B------:R4:W-:Y:S04]  /*df90*/  STL [R1+0x67c], R28 ;  /* 0x00067c1c01007387 */ /* 0x0009e80000100800 */
[----:B------:R0:W-:Y:S01]  /*dfa0*/  STL [R1+0x660], R15 ;  /* 0x0006600f01007387 */ /* 0x0001e20000100800 */
[----:B--2---:R-:W-:-:S05]  /*dfb0*/  IADD3 R14, P2, PT, R12, R75, RZ ;  /* 0x0000004b0c0e7210 */ /* 0x004fca0007f5e0ff */
[----:B------:R1:W-:Y:S01]  /*dfc0*/  STL [R1+0x674], R14 ;  /* 0x0006740e01007387 */ /* 0x0003e20000100800 */
[----:B----4-:R-:W-:Y:S01]  /*dfd0*/  IADD3 R28, P3, PT, R10, R75, RZ ;  /* 0x0000004b0a1c7210 */ /* 0x010fe20007f7e0ff */
[----:B------:R-:W-:-:S04]  /*dfe0*/  IMAD.X R12, R13, 0x1, R125, P2 ;  /* 0x000000010d0c7824 */ /* 0x000fc800010e067d */
[----:B------:R2:W-:Y:S01]  /*dff0*/  STL [R1+0x668], R28 ;  /* 0x0006681c01007387 */ /* 0x0005e20000100800 */
[----:B------:R-:W-:Y:S01]  /*e000*/  IMAD.X R10, R11, 0x1, R125, P3 ;  /* 0x000000010b0a7824 */ /* 0x000fe200018e067d */
[-C--:B0-----:R-:W-:Y:S02]  /*e010*/  IADD3 R15, P5, PT, R20, R75.reuse, RZ ;  /* 0x0000004b140f7210 */ /* 0x081fe40007fbe0ff */
[----:B-1----:R-:W-:-:S03]  /*e020*/  IADD3 R14, P6, PT, R18, R75, RZ ;  /* 0x0000004b120e7210 */ /* 0x002fc60007fde0ff */
[----:B------:R-:W-:Y:S04]  /*e030*/  STL [R1+0x66c], R15 ;  /* 0x00066c0f01007387 */ /* 0x000fe80000100800 */
[----:B------:R0:W-:Y:S01]  /*e040*/  STL [R1+0x670], R14 ;  /* 0x0006700e01007387 */ /* 0x0001e20000100800 */
[----:B--2---:R-:W-:-:S03]  /*e050*/  IMAD.X R28, R21, 0x1, R125, P5 ;  /* 0x00000001151c7824 */ /* 0x004fc600028e067d */
[----:B0-----:R-:W2:Y:S04]  /*e060*/  LDL.LU.64 R14, [R1+0x238] ;  /* 0x00023800010e7983 */ /* 0x001ea80000300a00 */
[----:B------:R0:W-:Y:S04]  /*e070*/  STL [R1+0x664], R12 ;  /* 0x0006640c01007387 */ /* 0x0001e80000100800 */
[----:B0-----:R-:W4:Y:S04]  /*e080*/  LDL.LU.64 R12, [R1+0x240] ;  /* 0x00024000010c7983 */ /* 0x001f280000300a00 */
[----:B------:R0:W-:Y:S04]  /*e090*/  STL [R1+0x654], R10 ;  /* 0x0006540a01007387 */ /* 0x0001e80000100800 */
[----:B0-----:R-:W4:Y:S04]  /*e0a0*/  LDL.LU.64 R10, [R1+0x248] ;  /* 0x00024800010a7983 */ /* 0x001f280000300a00 */
[----:B------:R-:W4:Y:S01]  /*e0b0*/  LDL.LU.64 R20, [R1+0x250] ;  /* 0x0002500001147983 */ /* 0x000f220000300a00 */
[----:B------:R-:W-:-:S03]  /*e0c0*/  IMAD.X R18, R19, 0x1, R125, P6 ;  /* 0x0000000113127824 */ /* 0x000fc600030e067d */
[----:B------:R0:W-:Y:S01]  /*e0d0*/  STL [R1+0x658], R28 ;  /* 0x0006581c01007387 */ /* 0x0001e20000100800 */
[----:B---3--:R-:W-:-:S03]  /*e0e0*/  IADD3 R19, P3, PT, R2, R75, RZ ;  /* 0x0000004b02137210 */ /* 0x008fc60007f7e0ff */
[----:B------:R1:W-:Y:S01]  /*e0f0*/  STL [R1+0x63c], R18 ;  /* 0x00063c1201007387 */ /* 0x0003e20000100800 */
[-C--:B0-----:R-:W-:Y:S02]  /*e100*/  IADD3 R28, P2, PT, R4, R75.reuse, RZ ;  /* 0x0000004b041c7210 */ /* 0x081fe40007f5e0ff */
[----:B-1----:R-:W-:-:S03]  /*e110*/  IADD3 R18, P5, PT, R24, R75, RZ ;  /* 0x0000004b18127210 */ /* 0x002fc60007fbe0ff */
[----:B------:R0:W-:Y:S04]  /*e120*/  STL [R1+0x650], R28 ;  /* 0x0006501c01007387 */ /* 0x0001e80000100800 */
[----:B------:R1:W-:Y:S01]  /*e130*/  STL [R1+0x644], R19 ;  /* 0x0006441301007387 */ /* 0x0003e20000100800 */
[----:B0-----:R-:W-:-:S03]  /*e140*/  IADD3 R28, P6, PT, R22, R75, RZ ;  /* 0x0000004b161c7210 */ /* 0x001fc60007fde0ff */
[----:B------:R0:W-:Y:S01]  /*e150*/  STL [R1+0x648], R18 ;  /* 0x0006481201007387 */ /* 0x0001e20000100800 */
[----:B-1----:R-:W-:-:S03]  /*e160*/  IMAD.X R19, R5, 0x1, R125, P2 ;  /* 0x0000000105137824 */ /* 0x002fc600010e067d */
        /* <DEDUP_REMOVED lines=34> */
[----:B------:R-:W-:Y:S01]  /*e390*/  IMAD.X R14, R15, 0x1, R125, P2 ;  /* 0x000000010f0e7824 */ /* 0x000fe200010e067d */
[----:B----4-:R-:W-:-:S05]  /*e3a0*/  IADD3 R28, P3, PT, R12, R75, RZ ;  /* 0x0000004b0c1c7210 */ /* 0x010fca0007f7e0ff */
        /* <DEDUP_REMOVED lines=34> */
[----:B------:R0:W-:Y:S01]  /*e5d0*/  STL [R1+0x1dc], R28 ;  /* 0x0001dc1c01007387 */ /* 0x0001e20000100800 */
[----:B------:R-:W-:-:S03]  /*e5e0*/  IADD3 R25, P3, PT, R6, R75, RZ ;  /* 0x0000004b06197210 */ /* 0x000fc60007f7e0ff */
        /* <DEDUP_REMOVED lines=61> */
[----:B0-----:R-:W-:-:S05]  /*e9c0*/  IADD3 R28, P2, PT, R8, R75, RZ ;  /* 0x0000004b081c7210 */ /* 0x001fca0007f5e0ff */
[----:B------:R0:W-:Y:S01]  /*e9d0*/  STL [R1+0x174], R28 ;  /* 0x0001741c01007387 */ /* 0x0001e20000100800 */
[----:B-1----:R-:W-:-:S03]  /*e9e0*/  IADD3 R18, P5, PT, R24, R75, RZ ;  /* 0x0000004b18127210 */ /* 0x002fc60007fbe0ff */
        /* <DEDUP_REMOVED lines=108> */
[----:B------:R-:W-:-:S03]  /*f0b0*/  IMAD.X R12, R13, 0x1, R125, P5 ;  /* 0x000000010d0c7824 */ /* 0x000fc600028e067d */
[----:B------:R-:W3:Y:S01]  /*f0c0*/  LDL.LU.64 R2, [R1+0x3e0] ;  /* 0x0003e00001027983 */ /* 0x000ee20000300a00 */
[----:B------:R-:W-:-:S03]  /*f0d0*/  IMAD.X R11, R11, 0x1, R125, P6 ;  /* 0x000000010b0b7824 */ /* 0x000fc600030e067d */
[----:B------:R0:W-:Y:S04]  /*f0e0*/  STL [R1+0xb8], R26 ;  /* 0x0000b81a01007387 */ /* 0x0001e80000100800 */
[----:B-1----:R-:W3:Y:S04]  /*f0f0*/  LDL.LU.64 R28, [R1+0x3e8] ;  /* 0x0003e800011c7983 */ /* 0x002ee80000300a00 */
[----:B0-----:R-:W3:Y:S04]  /*f100*/  LDL.LU.64 R26, [R1+0x3f0] ;  /* 0x0003f000011a7983 */ /* 0x001ee80000300a00 */
[----:B------:R0:W-:Y:S01]  /*f110*/  STL [R1+0xbc], R12 ;  /* 0x0000bc0c01007387 */ /* 0x0001e20000100800 */
[----:B------:R-:W-:-:S03]  /*f120*/  IADD3 R10, P2, PT, R8, R75, RZ ;  /* 0x0000004b080a7210 */ /* 0x000fc60007f5e0ff */
[----:B------:R1:W-:Y:S04]  /*f130*/  STL [R1+0xa0], R11 ;  /* 0x0000a00b01007387 */ /* 0x0003e80000100800 */
[----:B------:R1:W-:Y:S01]  /*f140*/  STL [R1+0xb4], R10 ;  /* 0x0000b40a01007387 */ /* 0x0003e20000100800 */
[----:B0-----:R-:W-:Y:S01]  /*f150*/  IADD3 R12, P3, PT, R6, R75, RZ ;  /* 0x0000004b060c7210 */ /* 0x001fe20007f7e0ff */
[----:B------:R-:W-:-:S04]  /*f160*/  IMAD.X R8, R9, 0x1, R125, P2 ;  /* 0x0000000109087824 */ /* 0x000fc800010e067d */
[----:B------:R0:W-:Y:S01]  /*f170*/  STL [R1+0xa8], R12 ;  /* 0x0000a80c01007387 */ /* 0x0001e20000100800 */
[----:B------:R-:W-:Y:S01]  /*f180*/  IMAD.X R6, R7, 0x1, R125, P3 ;  /* 0x0000000107067824 */ /* 0x000fe200018e067d */
[-C--:B-1----:R-:W-:Y:S02]  /*f190*/  IADD3 R11, P5, PT, R20, R75.reuse, RZ ;  /* 0x0000004b140b7210 */ /* 0x082fe40007fbe0ff */
[----:B------:R-:W-:-:S03]  /*f1a0*/  IADD3 R10, P6, PT, R18, R75, RZ ;  /* 0x0000004b120a7210 */ /* 0x000fc60007fde0ff */
[----:B------:R-:W-:Y:S01]  /*f1b0*/  STL [R1+0xac], R11 ;  /* 0x0000ac0b01007387 */ /* 0x000fe20000100800 */
[----:B------:R-:W-:-:S03]  /*f1c0*/  IMAD.X R20, R21, 0x1, R125, P5 ;  /* 0x0000000115147824 */ /* 0x000fc600028e067d */
[----:B------:R1:W-:Y:S01]  /*f1d0*/  STL [R1+0xb0], R10 ;  /* 0x0000b00a01007387 */ /* 0x0003e20000100800 */
[----:B------:R-:W-:-:S03]  /*f1e0*/  IMAD.X R19, R19, 0x1, R125, P6 ;  /* 0x0000000113137824 */ /* 0x000fc600030e067d */
[----:B0-----:R-:W3:Y:S04]  /*f1f0*/  LDL.LU.64 R12, [R1+0x3f8] ;  /* 0x0003f800010c7983 */ /* 0x001ee80000300a00 */
[----:B------:R0:W-:Y:S04]  /*f200*/  STL [R1+0xa4], R8 ;  /* 0x0000a40801007387 */ /* 0x0001e80000100800 */
[----:B-1----:R-:W3:Y:S04]  /*f210*/  LDL.LU.64 R10, [R1+0x400] ;  /* 0x00040000010a7983 */ /* 0x002ee80000300a00 */
[----:B------:R1:W-:Y:S04]  /*f220*/  STL [R1+0x98], R6 ;  /* 0x0000980601007387 */ /* 0x0003e80000100800 */
[----:B0-----:R-:W3:Y:S04]  /*f230*/  LDL.LU.64 R8, [R1+0x408] ;  /* 0x0004080001087983 */ /* 0x001ee80000300a00 */
[----:B-1----:R-:W3:Y:S04]  /*f240*/  LDL.LU.64 R6, [R1+0x410] ;  /* 0x0004100001067983 */ /* 0x002ee80000300a00 */
        /* <DEDUP_REMOVED lines=11> */
[----:B------:R0:W-:Y:S04]  /*f300*/  STL [R1+0x90], R18 ;  /* 0x0000901201007387 */ /* 0x0001e80000100800 */
[----:B--2---:R-:W2:Y:S01]  /*f310*/  LDL.LU.64 R20, [R1+0x418] ;  /* 0x0004180001147983 */ /* 0x004ea20000300a00 */
[----:B------:R-:W-:-:S03]  /*f320*/  IMAD.X R25, R25, 0x1, R125, P5 ;  /* 0x0000000119197824 */ /* 0x000fc600028e067d */
[----:B------:R1:W-:Y:S01]  /*f330*/  STL [R1+0x84], R16 ;  /* 0x0000841001007387 */ /* 0x0003e20000100800 */
[----:B------:R-:W-:-:S03]  /*f340*/  IMAD.X R24, R23, 0x1, R125, P6 ;  /* 0x0000000117187824 */ /* 0x000fc600030e067d */
[----:B0-----:R-:W4:Y:S04]  /*f350*/  LDL.LU.64 R18, [R1+0x420] ;  /* 0x0004200001127983 */ /* 0x001f280000300a00 */
[----:B------:R0:W-:Y:S04]  /*f360*/  STL [R1+0x78], R14 ;  /* 0x0000780e01007387 */ /* 0x0001e80000100800 */
[----:B-1----:R-:W4:Y:S04]  /*f370*/  LDL.LU.64 R16, [R1+0x428] ;  /* 0x0004280001107983 */ /* 0x002f280000300a00 */
[----:B0-----:R-:W4:Y:S04]  /*f380*/  LDL.LU.64 R14, [R1+0x430] ;  /* 0x00043000010e7983 */ /* 0x001f280000300a00 */
[----:B------:R-:W-:Y:S04]  /*f390*/  STL [R1+0x7c], R25 ;  /* 0x00007c1901007387 */ /* 0x000fe80000100800 */
[----:B------:R0:W-:Y:S04]  /*f3a0*/  STL [R1+0x60], R24 ;  /* 0x0000601801007387 */ /* 0x0001e80000100800 */
[----:B0-----:R-:W4:Y:S01]  /*f3b0*/  LDL.LU.64 R24, [R1+0x438] ;  /* 0x0004380001187983 */ /* 0x001f220000300a00 */
[----:B---3--:R-:W-:-:S02]  /*f3c0*/  IADD3 R22, P2, PT, R4, R75, RZ ;  /* 0x0000004b04167210 */ /* 0x008fc40007f5e0ff */
[----:B------:R-:W-:-:S03]  /*f3d0*/  IADD3 R23, P3, PT, R2, R75, RZ ;  /* 0x0000004b02177210 */ /* 0x000fc60007f7e0ff */
[----:B------:R0:W-:Y:S01]  /*f3e0*/  STL [R1+0x74], R22 ;  /* 0x0000741601007387 */ /* 0x0001e20000100800 */
[----:B------:R-:W-:-:S03]  /*f3f0*/  IMAD.X R30, R5, 0x1, R125, P2 ;  /* 0x00000001051e7824 */ /* 0x000fc600010e067d */
[----:B------:R-:W-:Y:S01]  /*f400*/  STL [R1+0x68], R23 ;  /* 0x0000681701007387 */ /* 0x000fe20000100800 */
[-C--:B0-----:R-:W-:Y:S02]  /*f410*/  IADD3 R22, P5, PT, R28, R75.reuse, RZ ;  /* 0x0000004b1c167210 */ /* 0x081fe40007fbe0ff */
[----:B------:R-:W-:-:S03]  /*f420*/  IADD3 R31, P6, PT, R26, R75, RZ ;  /* 0x0000004b1a1f7210 */ /* 0x000fc60007fde0ff */
[----:B------:R0:W-:Y:S01]  /*f430*/  STL [R1+0x6c], R22 ;  /* 0x00006c1601007387 */ /* 0x0001e20000100800 */
[--C-:B------:R-:W-:Y:S02]  /*f440*/  IMAD.X R28, R29, 0x1, R125.reuse, P5 ;  /* 0x000000011d1c7824 */ /* 0x100fe400028e067d */
[--C-:B------:R-:W-:Y:S01]  /*f450*/  IMAD.X R27, R27, 0x1, R125.reuse, P6 ;  /* 0x000000011b1b7824 */ /* 0x100fe200030e067d */
[----:B0-----:R-:W3:Y:S04]  /*f460*/  LDL.LU.64 R22, [R1+0x440] ;  /* 0x0004400001167983 */ /* 0x001ee80000300a00 */
[----:B------:R-:W-:Y:S04]  /*f470*/  STL [R1+0x70], R31 ;  /* 0x0000701f01007387 */ /* 0x000fe80000100800 */
[----:B------:R-:W3:Y:S04]  /*f480*/  LDL.LU.64 R4, [R1+0x448] ;  /* 0x0004480001047983 */ /* 0x000ee80000300a00 */
[----:B------:R0:W-:Y:S02]  /*f490*/  STL [R1+0x64], R30 ;  /* 0x0000641e01007387 */ /* 0x0001e40000100800 */
[----:B0-----:R-:W-:-:S02]  /*f4a0*/  IMAD.X R30, R3, 0x1, R125, P3 ;  /* 0x00000001031e7824 */ /* 0x001fc400018e067d */
[----:B------:R-:W3:Y:S04]  /*f4b0*/  LDL.LU.64 R2, [R1+0x450] ;  /* 0x0004500001027983 */ /* 0x000ee80000300a00 */
[----:B------:R-:W-:Y:S01]  /*f4c0*/  STL [R1+0x58], R30 ;  /* 0x0000581e01007387 */ /* 0x000fe20000100800 */
[----:B------:R-:W-:-:S03]  /*f4d0*/  IADD3 R26, P2, PT, R12, R75, RZ ;  /* 0x0000004b0c1a7210 */ /* 0x000fc60007f5e0ff */
[----:B------:R0:W-:Y:S04]  /*f4e0*/  STL [R1+0x5c], R28 ;  /* 0x00005c1c01007387 */ /* 0x0001e80000100800 */
[----:B------:R1:W-:Y:S01]  /*f4f0*/  STL [R1+0x40], R27 ;  /* 0x0000401b01007387 */ /* 0x0003e20000100800 */
[----:B------:R-:W-:-:S03]  /*f500*/  IMAD.X R12, R13, 0x1, R125, P2 ;  /* 0x000000010d0c7824 */ /* 0x000fc600010e067d */
[----:B------:R1:W-:Y:S01]  /*f510*/  STL [R1+0x54], R26 ;  /* 0x0000541a01007387 */ /* 0x0003e20000100800 */
[-C--:B0-----:R-:W-:Y:S02]  /*f520*/  IADD3 R28, P3, PT, R10, R75.reuse, RZ ;  /* 0x0000004b0a1c7210 */ /* 0x081fe40007f7e0ff */
[----:B-1----:R-:W-:-:S03]  /*f530*/  IADD3 R27, P5, PT, R8, R75, RZ ;  /* 0x0000004b081b7210 */ /* 0x002fc60007fbe0ff */
[----:B------:R-:W-:Y:S01]  /*f540*/  IMAD.X R10, R11, 0x1, R125, P3 ;  /* 0x000000010b0a7824 */ /* 0x000fe200018e067d */
[----:B------:R-:W-:Y:S01]  /*f550*/  STL [R1+0x48], R28 ;  /* 0x0000481c01007387 */ /* 0x000fe20000100800 */
[----:B------:R-:W-:-:S03]  /*f560*/  IADD3 R26, P6, PT, R6, R75, RZ ;  /* 0x0000004b061a7210 */ /* 0x000fc60007fde0ff */
[----:B------:R-:W-:Y:S01]  /*f570*/  STL [R1+0x4c], R27 ;  /* 0x00004c1b01007387 */ /* 0x000fe20000100800 */
[----:B------:R-:W-:-:S03]  /*f580*/  IMAD.X R9, R9, 0x1, R125, P5 ;  /* 0x0000000109097824 */ /* 0x000fc600028e067d */
[----:B------:R-:W-:Y:S01]  /*f590*/  STL [R1+0x50], R26 ;  /* 0x0000501a01007387 */ /* 0x000fe20000100800 */
[----:B------:R-:W-:-:S03]  /*f5a0*/  IMAD.X R8, R7, 0x1, R125, P6 ;  /* 0x0000000107087824 */ /* 0x000fc600030e067d */
[----:B------:R0:W-:Y:S04]  /*f5b0*/  STL [R1+0x44], R12 ;  /* 0x0000440c01007387 */ /* 0x0001e80000100800 */
[----:B------:R1:W-:Y:S04]  /*f5c0*/  STL [R1+0x38], R10 ;  /* 0x0000380a01007387 */ /* 0x0003e80000100800 */
[----:B0-----:R-:W3:Y:S04]  /*f5d0*/  LDL.LU.64 R12, [R1+0x458] ;  /* 0x00045800010c7983 */ /* 0x001ee80000300a00 */
[----:B------:R-:W-:Y:S04]  /*f5e0*/  STL [R1+0x3c], R9 ;  /* 0x00003c0901007387 */ /* 0x000fe80000100800 */
[----:B------:R-:W3:Y:S04]  /*f5f0*/  LDL.LU.64 R6, [R1+0x460] ;  /* 0x0004600001067983 */ /* 0x000ee80000300a00 */
[----:B------:R0:W-:Y:S04]  /*f600*/  STL [R1+0x20], R8 ;  /* 0x0000200801007387 */ /* 0x0001e80000100800 */
[----:B-1----:R-:W3:Y:S04]  /*f610*/  LDL.LU.64 R10, [R1+0x468] ;  /* 0x00046800010a7983 */ /* 0x002ee80000300a00 */
[----:B0-----:R-:W3:Y:S01]  /*f620*/  LDL.LU.64 R8, [R1+0x470] ;  /* 0x0004700001087983 */ /* 0x001ee20000300a00 */
[----:B--2---:R-:W-:-:S05]  /*f630*/  IADD3 R26, P2, PT, R20, R75, RZ ;  /* 0x0000004b141a7210 */ /* 0x004fca0007f5e0ff */
[----:B------:R0:W-:Y:S01]  /*f640*/  STL [R1+0x34], R26 ;  /* 0x0000341a01007387 */ /* 0x0001e20000100800 */
[-C--:B----4-:R-:W-:Y:S01]  /*f650*/  IADD3 R28, P3, PT, R18, R75.reuse, RZ ;  /* 0x0000004b121c7210 */ /* 0x090fe20007f7e0ff */
[----:B------:R-:W-:Y:S01]  /*f660*/  IMAD.X R20, R21, 0x1, R125, P2 ;  /* 0x0000000115147824 */ /* 0x000fe200010e067d */
[----:B------:R-:W-:-:S03]  /*f670*/  IADD3 R27, P5, PT, R16, R75, RZ ;  /* 0x0000004b101b7210 */ /* 0x000fc60007fbe0ff */
[--C-:B------:R-:W-:Y:S01]  /*f680*/  IMAD.X R18, R19, 0x1, R125.reuse, P3 ;  /* 0x0000000113127824 */ /* 0x100fe200018e067d */
[----:B------:R-:W-:Y:S01]  /*f690*/  STL [R1+0x28], R28 ;  /* 0x0000281c01007387 */ /* 0x000fe20000100800 */
[-C--:B0-----:R-:W-:Y:S01]  /*f6a0*/  IADD3 R26, P6, PT, R14, R75.reuse, RZ ;  /* 0x0000004b0e1a7210 */ /* 0x081fe20007fde0ff */
[--C-:B------:R-:W-:Y:S02]  /*f6b0*/  IMAD.X R17, R17, 0x1, R125.reuse, P5 ;  /* 0x0000000111117824 */ /* 0x100fe400028e067d */
[----:B------:R-:W-:Y:S02]  /*f6c0*/  STL [R1+0x2c], R27 ;  /* 0x00002c1b01007387 */ /* 0x000fe40000100800 */
[----:B------:R-:W-:Y:S02]  /*f6d0*/  IMAD.X R14, R15, 0x1, R125, P6 ;  /* 0x000000010f0e7824 */ /* 0x000fe400030e067d */
[----:B------:R-:W-:Y:S04]  /*f6e0*/  STL [R1+0x30], R26 ;  /* 0x0000301a01007387 */ /* 0x000fe80000100800 */
[----:B------:R0:W-:Y:S04]  /*f6f0*/  STL [R1+0x24], R20 ;  /* 0x0000241401007387 */ /* 0x0001e80000100800 */
[----:B------:R-:W-:Y:S01]  /*f700*/  STL [R1+0x18], R18 ;  /* 0x0000181201007387 */ /* 0x000fe20000100800 */
[----:B------:R-:W-:-:S03]  /*f710*/  IADD3 R16, P2, PT, R24, R75, RZ ;  /* 0x0000004b18107210 */ /* 0x000fc60007f5e0ff */
[----:B------:R-:W-:Y:S04]  /*f720*/  STL [R1+0x1c], R17 ;  /* 0x00001c1101007387 */ /* 0x000fe80000100800 */
[----:B------:R1:W-:Y:S04]  /*f730*/  STL [R1], R14 ;  /* 0x0000000e01007387 */ /* 0x0003e80000100800 */
[----:B------:R-:W-:Y:S04]  /*f740*/  STL [R1+0x14], R16 ;  /* 0x0000141001007387 */ /* 0x000fe80000100800 */
[----:B0-----:R-:W2:Y:S01]  /*f750*/  LDL.LU.64 R20, [R1+0x478] ;  /* 0x0004780001147983 */ /* 0x001ea20000300a00 */
[----:B------:R-:W-:Y:S01]  /*f760*/  IMAD.X R24, R25, 0x1, R125, P2 ;  /* 0x0000000119187824 */ /* 0x000fe200010e067d */
[----:B---3--:R-:W-:-:S02]  /*f770*/  IADD3 R15, P3, PT, R22, R75, RZ ;  /* 0x0000004b160f7210 */ /* 0x008fc40007f7e0ff */
[----:B-1----:R-:W-:-:S03]  /*f780*/  IADD3 R14, P5, PT, R4, R75, RZ ;  /* 0x0000004b040e7210 */ /* 0x002fc60007fbe0ff */
[----:B------:R-:W-:Y:S01]  /*f790*/  STL [R1+0x8], R15 ;  /* 0x0000080f01007387 */ /* 0x000fe20000100800 */
[----:B------:R-:W-:-:S03]  /*f7a0*/  IMAD.X R123, R23, 0x1, R125, P3 ;  /* 0x00000001177b7824 */ /* 0x000fc600018e067d */
[----:B------:R0:W-:Y:S01]  /*f7b0*/  STL [R1+0xc], R14 ;  /* 0x00000c0e01007387 */ /* 0x0001e20000100800 */
[----:B------:R-:W-:-:S03]  /*f7c0*/  IMAD.X R124, R5, 0x1, R125, P5 ;  /* 0x00000001057c7824 */ /* 0x000fc600028e067d */
[----:B0-----:R-:W3:Y:S01]  /*f7d0*/  LDL.LU.64 R14, [R1+0x480] ;  /* 0x00048000010e7983 */ /* 0x001ee20000300a00 */
[----:B------:R-:W-:-:S03]  /*f7e0*/  IADD3 R16, P6, PT, R2, R75, RZ ;  /* 0x0000004b02107210 */ /* 0x000fc60007fde0ff */
[----:B------:R-:W4:Y:S04]  /*f7f0*/  LDL.LU.64 R18, [R1+0x488] ;  /* 0x0004880001127983 */ /* 0x000f280000300a00 */
[----:B------:R0:W-:Y:S01]  /*f800*/  STL [R1+0x10], R16 ;  /* 0x0000101001007387 */ /* 0x0001e20000100800 */
[----:B------:R-:W-:-:S03]  /*f810*/  IMAD.X R4, R3, 0x1, R125, P6 ;  /* 0x0000000103047824 */ /* 0x000fc600030e067d */
[----:B0-----:R-:W4:Y:S04]  /*f820*/  LDL.LU.64 R16, [R1+0x490] ;  /* 0x0004900001107983 */ /* 0x001f280000300a00 */
[----:B------:R-:W-:Y:S04]  /*f830*/  STL [R1+0xe30], R123 ;  /* 0x000e307b01007387 */ /* 0x000fe80000100800 */
[----:B------:R0:W-:Y:S04]  /*f840*/  STL [R1+0x4], R24 ;  /* 0x0000041801007387 */ /* 0x0001e80000100800 */
[----:B------:R-:W-:Y:S04]  /*f850*/  STL [R1+0xe34], R124 ;  /* 0x000e347c01007387 */ /* 0x000fe80000100800 */
[----:B------:R-:W4:Y:S04]  /*f860*/  LDL.LU.64 R28, [R1+0x498] ;  /* 0x00049800011c7983 */ /* 0x000f280000300a00 */
[----:B------:R-:W4:Y:S04]  /*f870*/  LDL.LU.64 R22, [R1+0x4a0] ;  /* 0x0004a00001167983 */ /* 0x000f280000300a00 */
[----:B------:R-:W4:Y:S04]  /*f880*/  LDL.LU.64 R26, [R1+0x4a8] ;  /* 0x0004a800011a7983 */ /* 0x000f280000300a00 */
[----:B0-----:R-:W4:Y:S01]  /*f890*/  LDL.LU.64 R24, [R1+0x4b0] ;  /* 0x0004b00001187983 */ /* 0x001f220000300a00 */
[----:B------:R-:W-:-:S05]  /*f8a0*/  IADD3 R122, P2, PT, R12, R75, RZ ;  /* 0x0000004b0c7a7210 */ /* 0x000fca0007f5e0ff */
[--C-:B------:R-:W-:Y:S01]  /*f8b0*/  IMAD.X R2, R13, 0x1, R125.reuse, P2 ;  /* 0x000000010d027824 */ /* 0x100fe200010e067d */
[-C--:B------:R-:W-:Y:S02]  /*f8c0*/  IADD3 R3, P3, PT, R6, R75.reuse, RZ ;  /* 0x0000004b06037210 */ /* 0x080fe40007f7e0ff */
[-C--:B------:R-:W-:Y:S02]  /*f8d0*/  IADD3 R120, P5, PT, R10, R75.reuse, RZ ;  /* 0x0000004b0a787210 */ /* 0x080fe40007fbe0ff */
[-C--:B------:R-:W-:Y:S01]  /*f8e0*/  IADD3 R121, P6, PT, R8, R75.reuse, RZ ;  /* 0x0000004b08797210 */ /* 0x080fe20007fde0ff */
[--C-:B------:R-:W-:Y:S02]  /*f8f0*/  IMAD.X R6, R7, 0x1, R125.reuse, P3 ;  /* 0x0000000107067824 */ /* 0x100fe400018e067d */
[----:B------:R-:W-:Y:S02]  /*f900*/  IMAD.X R5, R11, 0x1, R125, P5 ;  /* 0x000000010b057824 */ /* 0x000fe400028e067d */
[----:B------:R-:W-:Y:S04]  /*f910*/  STL.64 [R1+0xe40], R120 ;  /* 0x000e407801007387 */ /* 0x000fe80000100a00 */
[----:B------:R-:W-:Y:S04]  /*f920*/  STL.64 [R1+0xe48], R2 ;  /* 0x000e480201007387 */ /* 0x000fe80000100a00 */
[----:B------:R-:W4:Y:S04]  /*f930*/  LDL.LU.64 R36, [R1+0x4b8] ;  /* 0x0004b80001247983 */ /* 0x000f280000300a00 */
[----:B------:R-:W4:Y:S04]  /*f940*/  LDL.LU.64 R30, [R1+0x4c0] ;  /* 0x0004c000011e7983 */ /* 0x000f280000300a00 */
[----:B------:R-:W4:Y:S04]  /*f950*/  LDL.LU.64 R34, [R1+0x4c8] ;  /* 0x0004c80001227983 */ /* 0x000f280000300a00 */
[----:B------:R-:W4:Y:S04]  /*f960*/  LDL.LU.64 R32, [R1+0x4d0] ;  /* 0x0004d00001207983 */ /* 0x000f280000300a00 */
[----:B------:R-:W-:Y:S01]  /*f970*/  STL.64 [R1+0xe50], R4 ;  /* 0x000e500401007387 */ /* 0x000fe20000100a00 */
[----:B--2---:R-:W-:-:S05]  /*f980*/  IADD3 R7, P2, PT, R20, R75, RZ ;  /* 0x0000004b14077210 */ /* 0x004fca0007f5e0ff */
[----:B------:R0:W-:Y:S04]  /*f990*/  STL.64 [R1+0xe58], R6 ;  /* 0x000e580601007387 */ /* 0x0001e80000100a00 */
[----:B------:R-:W2:Y:S04]  /*f9a0*/  LDL.LU.64 R42, [R1+0x4d8] ;  /* 0x0004d800012a7983 */ /* 0x000ea80000300a00 */
[----:B------:R-:W2:Y:S04]  /*f9b0*/  LDL.LU.64 R38, [R1+0x4e0] ;  /* 0x0004e00001267983 */ /* 0x000ea80000300a00 */
[----:B------:R-:W2:Y:S04]  /*f9c0*/  LDL.LU.64 R40, [R1+0x4e8] ;  /* 0x0004e80001287983 */ /* 0x000ea80000300a00 */
[----:B0-----:R-:W2:Y:S04]  /*f9d0*/  LDL.LU.64 R6, [R1+0x4f0] ;  /* 0x0004f00001067983 */ /* 0x001ea80000300a00 */
[----:B------:R-:W2:Y:S04]  /*f9e0*/  LDL.LU.64 R46, [R1+0x4f8] ;  /* 0x0004f800012e7983 */ /* 0x000ea80000300a00 */
[----:B------:R-:W2:Y:S01]  /*f9f0*/  LDL.LU.64 R4, [R1+0x500] ;  /* 0x0005000001047983 */ /* 0x000ea20000300a00 */
[----:B------:R-:W-:-:S03]  /*fa00*/  IMAD.X R12, R9, 0x1, R125, P6 ;  /* 0x00000001090c7824 */ /* 0x000fc600030e067d */
[----:B------:R-:W2:Y:S01]  /*fa10*/  LDL.LU.64 R48, [R1+0x508] ;  /* 0x0005080001307983 */ /* 0x000ea20000300a00 */
[----:B------:R-:W-:-:S03]  /*fa20*/  IMAD.X R8, R21, 0x1, R125, P2 ;  /* 0x0000000115087824 */ /* 0x000fc600010e067d */
[----:B------:R-:W2:Y:S01]  /*fa30*/  LDL.LU.64 R2, [R1+0x510] ;  /* 0x0005100001027983 */ /* 0x000ea20000300a00 */
[----:B---3--:R-:W-:-:S03]  /*fa40*/  IADD3 R11, P3, PT, R14, R75, RZ ;  /* 0x0000004b0e0b7210 */ /* 0x008fc60007f7e0ff */
[----:B------:R-:W3:Y:S01]  /*fa50*/  LDL.LU.64 R60, [R1+0x518] ;  /* 0x00051800013c7983 */ /* 0x000ee20000300a00 */
[-C--:B----4-:R-:W-:Y:S01]  /*fa60*/  IADD3 R10, P5, PT, R18, R75.reuse, RZ ;  /* 0x0000004b120a7210 */ /* 0x090fe20007fbe0ff */
[--C-:B------:R-:W-:Y:S02]  /*fa70*/  IMAD.X R14, R15, 0x1, R125.reuse, P3 ;  /* 0x000000010f0e7824 */ /* 0x100fe400018e067d */
[----:B------:R-:W4:Y:S02]  /*fa80*/  LDL.LU.64 R54, [R1+0x520] ;  /* 0x0005200001367983 */ /* 0x000f240000300a00 */
[----:B------:R-:W-:Y:S02]  /*fa90*/  IMAD.X R13, R19, 0x1, R125, P5 ;  /* 0x00000001130d7824 */ /* 0x000fe400028e067d */
[----:B------:R-:W3:Y:S04]  /*faa0*/  LDL.LU.64 R58, [R1+0x528] ;  /* 0x00052800013a7983 */ /* 0x000ee80000300a00 */
[----:B------:R-:W3:Y:S01]  /*fab0*/  LDL.LU.64 R56, [R1+0x530] ;  /* 0x0005300001387983 */ /* 0x000ee20000300a00 */
[----:B------:R-:W-:-:S03]  /*fac0*/  IADD3 R9, P6, PT, R16, R75, RZ ;  /* 0x0000004b10097210 */ /* 0x000fc60007fde0ff */
[----:B------:R-:W3:Y:S02]  /*fad0*/  LDL.LU.64 R62, [R1+0x538] ;  /* 0x00053800013e7983 */ /* 0x000ee40000300a00 */
[--C-:B------:R-:W-:Y:S01]  /*fae0*/  IMAD.X R20, R17, 0x1, R125.reuse, P6 ;  /* 0x0000000111147824 */ /* 0x100fe200030e067d */
[-C--:B------:R-:W-:Y:S02]  /*faf0*/  IADD3 R15, P2, PT, R28, R75.reuse, RZ ;  /* 0x0000004b1c0f7210 */ /* 0x080fe40007f5e0ff */
[-C--:B------:R-:W-:Y:S02]  /*fb00*/  IADD3 R19, P3, PT, R22, R75.reuse, RZ ;  /* 0x0000004b16137210 */ /* 0x080fe40007f7e0ff */
[----:B------:R-:W-:Y:S01]  /*fb10*/  IADD3 R17, P6, PT, R24, R75, RZ ;  /* 0x0000004b18117210 */ /* 0x000fe20007fde0ff */
[----:B------:R-:W-:-:S04]  /*fb20*/  IMAD.X R16, R29, 0x1, R125, P2 ;  /* 0x000000011d107824 */ /* 0x000fc800010e067d */
[--C-:B------:R-:W-:Y:S01]  /*fb30*/  IMAD.X R28, R25, 0x1, R125.reuse, P6 ;  /* 0x00000001191c7824 */ /* 0x100fe200030e067d */
[----:B------:R-:W-:Y:S01]  /*fb40*/  IADD3 R18, P5, PT, R26, R75, RZ ;  /* 0x0000004b1a127210 */ /* 0x000fe20007fbe0ff */
[----:B------:R-:W-:-:S04]  /*fb50*/  IMAD.X R22, R23, 0x1, R125, P3 ;  /* 0x0000000117167824 */ /* 0x000fc800018e067d */
[----:B------:R-:W-:Y:S01]  /*fb60*/  IMAD.X R21, R27, 0x1, R125, P5 ;  /* 0x000000011b157824 */ /* 0x000fe200028e067d */
[-C--:B------:R-:W-:Y:S02]  /*fb70*/  IADD3 R23, P2, PT, R36, R75.reuse, RZ ;  /* 0x0000004b24177210 */ /* 0x080fe40007f5e0ff */
[----:B------:R-:W-:-:S05]  /*fb80*/  IADD3 R25, P6, PT, R32, R75, RZ ;  /* 0x0000004b20197210 */ /* 0x000fca0007fde0ff */
[--C-:B------:R-:W-:Y:S01]  /*fb90*/  IMAD.X R36, R33, 0x1, R125.reuse, P6 ;  /* 0x0000000121247824 */ /* 0x100fe200030e067d */
[-C--:B------:R-:W-:Y:S02]  /*fba0*/  IADD3 R27, P3, PT, R30, R75.reuse, RZ ;  /* 0x0000004b1e1b7210 */ /* 0x080fe40007f7e0ff */
[-C--:B------:R-:W-:Y:S01]  /*fbb0*/  IADD3 R26, P5, PT, R34, R75.reuse, RZ ;  /* 0x0000004b221a7210 */ /* 0x080fe20007fbe0ff */
[--C-:B------:R-:W-:Y:S02]  /*fbc0*/  IMAD.X R24, R37, 0x1, R125.reuse, P2 ;  /* 0x0000000125187824 */ /* 0x100fe400010e067d */
[--C-:B------:R-:W-:Y:S02]  /*fbd0*/  IMAD.X R30, R31, 0x1, R125.reuse, P3 ;  /* 0x000000011f1e7824 */ /* 0x100fe400018e067d */
[----:B------:R-:W-:Y:S01]  /*fbe0*/  IMAD.X R29, R35, 0x1, R125, P5 ;  /* 0x00000001231d7824 */ /* 0x000fe200028e067d */
[-C--:B--2---:R-:W-:Y:S02]  /*fbf0*/  IADD3 R31, P2, PT, R42, R75.reuse, RZ ;  /* 0x0000004b2a1f7210 */ /* 0x084fe40007f5e0ff */
[----:B------:R-:W-:-:S05]  /*fc00*/  IADD3 R33, P6, PT, R6, R75, RZ ;  /* 0x0000004b06217210 */ /* 0x000fca0007fde0ff */
[--C-:B------:R-:W-:Y:S02]  /*fc10*/  IMAD.X R44, R7, 0x1, R125.reuse, P6 ;  /* 0x00000001072c7824 */ /* 0x100fe400030e067d */
[----:B------:R-:W2:Y:S01]  /*fc20*/  LDL.LU.64 R6, [R1+0x540] ;  /* 0x0005400001067983 */ /* 0x000ea20000300a00 */
[-C--:B------:R-:W-:Y:S01]  /*fc30*/  IADD3 R35, P3, PT, R38, R75.reuse, RZ ;  /* 0x0000004b26237210 */ /* 0x080fe20007f7e0ff */
[--C-:B------:R-:W-:Y:S02]  /*fc40*/  IMAD.X R32, R43, 0x1, R125.reuse, P2 ;  /* 0x000000012b207824 */ /* 0x100fe400010e067d */
[----:B------:R-:W2:Y:S02]  /*fc50*/  LDL.LU.64 R66, [R1+0x548] ;  /* 0x0005480001427983 */ /* 0x000ea40000300a00 */
[----:B------:R-:W-:Y:S01]  /*fc60*/  IMAD.X R38, R39, 0x1, R125, P3 ;  /* 0x0000000127267824 */ /* 0x000fe200018e067d */
[-C--:B------:R-:W-:Y:S01]  /*fc70*/  IADD3 R43, P3, PT, R4, R75.reuse, RZ ;  /* 0x0000004b042b7210 */ /* 0x080fe20007f7e0ff */
[----:B------:R-:W2:Y:S01]  /*fc80*/  LDL.LU.64 R64, [R1+0x550] ;  /* 0x0005500001407983 */ /* 0x000ea20000300a00 */
[----:B------:R-:W-:-:S03]  /*fc90*/  IADD3 R39, P2, PT, R46, R75, RZ ;  /* 0x0000004b2e277210 */ /* 0x000fc60007f5e0ff */
[----:B------:R-:W2:Y:S01]  /*fca0*/  LDL.LU.64 R80, [R1+0x558] ;  /* 0x0005580001507983 */ /* 0x000ea20000300a00 */
[----:B------:R-:W-:-:S03]  /*fcb0*/  IMAD.X R46, R5, 0x1, R125, P3 ;  /* 0x00000001052e7824 */ /* 0x000fc600018e067d */
[----:B------:R-:W2:Y:S04]  /*fcc0*/  LDL.LU.64 R76, [R1+0x560] ;  /* 0x00056000014c7983 */ /* 0x000ea80000300a00 */
[----:B------:R-:W2:Y:S01]  /*fcd0*/  LDL.LU.64 R4, [R1+0x568] ;  /* 0x0005680001047983 */ /* 0x000ea20000300a00 */
[----:B------:R-:W-:-:S03]  /*fce0*/  IADD3 R34, P5, PT, R40, R75, RZ ;  /* 0x0000004b28227210 */ /* 0x000fc60007fbe0ff */
[----:B------:R-:W2:Y:S02]  /*fcf0*/  LDL.LU.64 R78, [R1+0x570] ;  /* 0x00057000014e7983 */ /* 0x000ea40000300a00 */
[----:B------:R-:W-:Y:S01]  /*fd00*/  IMAD.X R37, R41, 0x1, R125, P5 ;  /* 0x0000000129257824 */ /* 0x000fe200028e067d */
[-C--:B------:R-:W-:Y:S01]  /*fd10*/  IADD3 R41, P6, PT, R2, R75.reuse, RZ ;  /* 0x0000004b02297210 */ /* 0x080fe20007fde0ff */
[----:B------:R-:W2:Y:S01]  /*fd20*/  LDL.LU.64 R84, [R1+0x578] ;  /* 0x0005780001547983 */ /* 0x000ea20000300a00 */
[----:B------:R-:W-:-:S03]  /*fd30*/  IADD3 R42, P5, PT, R48, R75, RZ ;  /* 0x0000004b302a7210 */ /* 0x000fc60007fbe0ff */
[--C-:B------:R-:W-:Y:S02]  /*fd40*/  IMAD.X R52, R3, 0x1, R125.reuse, P6 ;  /* 0x0000000103347824 */ /* 0x100fe400030e067d */
[----:B------:R-:W2:Y:S01]  /*fd50*/  LDL.LU.64 R2, [R1+0x580] ;  /* 0x0005800001027983 */ /* 0x000ea20000300a00 */
[--C-:B------:R-:W-:Y:S01]  /*fd60*/  IMAD.X R45, R49, 0x1, R125.reuse, P5 ;  /* 0x00000001312d7824 */ /* 0x100fe200028e067d */
[-C--:B----4-:R-:W-:Y:S02]  /*fd70*/  IADD3 R51, P3, PT, R54, R75.reuse, RZ ;  /* 0x0000004b36337210 */ /* 0x090fe40007f7e0ff */
[-C--:B---3--:R-:W-:Y:S01]  /*fd80*/  IADD3 R50, P5, PT, R58, R75.reuse, RZ ;  /* 0x0000004b3a327210 */ /* 0x088fe20007fbe0ff */
[--C-:B------:R-:W-:Y:S01]  /*fd90*/  IMAD.X R40, R47, 0x1, R125.reuse, P2 ;  /* 0x000000012f287824 */ /* 0x100fe200010e067d */
[----:B------:R-:W-:Y:S01]  /*fda0*/  IADD3 R47, P2, PT, R60, R75, RZ ;  /* 0x0000004b3c2f7210 */ /* 0x000fe20007f5e0ff */
[--C-:B------:R-:W-:Y:S01]  /*fdb0*/  IMAD.X R54, R55, 0x1, R125.reuse, P3 ;  /* 0x0000000137367824 */ /* 0x100fe200018e067d */
[----:B------:R-:W3:Y:S01]  /*fdc0*/  LDL.LU.64 R88, [R1+0x588] ;  /* 0x0005880001587983 */ /* 0x000ee20000300a00 */
[----:B------:R-:W-:-:S02]  /*fdd0*/  IMAD.X R53, R59, 0x1, R125, P5 ;  /* 0x000000013b357824 */ /* 0x000fc400028e067d */
[----:B------:R-:W-:Y:S01]  /*fde0*/  IMAD.X R48, R61, 0x1, R125, P2 ;  /* 0x000000013d307824 */ /* 0x000fe200010e067d */
[----:B------:R-:W4:Y:S01]  /*fdf0*/  LDL.LU.64 R86, [R1+0x590] ;  /* 0x0005900001567983 */ /* 0x000f220000300a00 */
[----:B------:R-:W-:-:S03]  /*fe00*/  IADD3 R55, P2, PT, R62, R75, RZ ;  /* 0x0000004b3e377210 */ /* 0x000fc60007f5e0ff */
[----:B------:R-:W4:Y:S04]  /*fe10*/  LDL.LU.64 R94, [R1+0x598] ;  /* 0x00059800015e7983 */ /* 0x000f280000300a00 */
[----:B------:R-:W4:Y:S01]  /*fe20*/  LDL.LU.64 R92, [R1+0x5a0] ;  /* 0x0005a000015c7983 */ /* 0x000f220000300a00 */
[----:B--2---:R-:W-:-:S05]  /*fe30*/  IADD3 R59, P3, PT, R6, R75, RZ ;  /* 0x0000004b063b7210 */ /* 0x004fca0007f7e0ff */
[----:B------:R-:W-:Y:S02]  /*fe40*/  IMAD.X R62, R7, 0x1, R125, P3 ;  /* 0x00000001073e7824 */ /* 0x000fe400018e067d */
[----:B------:R-:W2:Y:S01]  /*fe50*/  LDL.LU.64 R6, [R1+0x5a8] ;  /* 0x0005a80001067983 */ /* 0x000ea20000300a00 */
[----:B------:R-:W-:-:S03]  /*fe60*/  IADD3 R58, P5, PT, R66, R75, RZ ;  /* 0x0000004b423a7210 */ /* 0x000fc60007fbe0ff */
[----:B------:R-:W2:Y:S02]  /*fe70*/  LDL.LU.64 R72, [R1+0x5b0] ;  /* 0x0005b00001487983 */ /* 0x000ea40000300a00 */
[----:B------:R-:W-:Y:S02]  /*fe80*/  IMAD.X R61, R67, 0x1, R125, P5 ;  /* 0x00000001433d7824 */ /* 0x000fe400028e067d */
[----:B------:R-:W2:Y:S01]  /*fe90*/  LDL.LU.64 R98, [R1+0x5b8] ;  /* 0x0005b80001627983 */ /* 0x000ea20000300a00 */
[----:B------:R-:W-:-:S05]  /*fea0*/  IADD3 R66, P5, PT, R4, R75, RZ ;  /* 0x0000004b04427210 */ /* 0x000fca0007fbe0ff */
[--C-:B------:R-:W-:Y:S02]  /*feb0*/  IMAD.X R69, R5, 0x1, R125.reuse, P5 ;  /* 0x0000000105457824 */ /* 0x100fe400028e067d */
[----:B------:R-:W2:Y:S01]  /*fec0*/  LDL.LU.64 R4, [R1+0x5c0] ;  /* 0x0005c00001047983 */ /* 0x000ea20000300a00 */
[-C--:B------:R-:W-:Y:S01]  /*fed0*/  IADD3 R49, P6, PT, R56, R75.reuse, RZ ;  /* 0x0000004b38317210 */ /* 0x080fe20007fde0ff */
[--C-:B------:R-:W-:Y:S01]  /*fee0*/  IMAD.X R56, R63, 0x1, R125.reuse, P2 ;  /* 0x000000013f387824 */ /* 0x100fe200010e067d */
[-C--:B------:R-:W-:Y:S02]  /*fef0*/  IADD3 R63, P2, PT, R80, R75.reuse, RZ ;  /* 0x0000004b503f7210 */ /* 0x080fe40007f5e0ff */
[-C--:B------:R-:W-:Y:S01]  /*ff00*/  IADD3 R67, P3, PT, R76, R75.reuse, RZ ;  /* 0x0000004b4c437210 */ /* 0x080fe20007f7e0ff */
[--C-:B------:R-:W-:Y:S01]  /*ff10*/  IMAD.X R60, R57, 0x1, R125.reuse, P6 ;  /* 0x00000001393c7824 */ /* 0x100fe200030e067d */
[----:B------:R-:W-:Y:S01]  /*ff20*/  IADD3 R57, P6, PT, R64, R75, RZ ;  /* 0x0000004b40397210 */ /* 0x000fe20007fde0ff */
[----:B------:R-:W-:-:S02]  /*ff30*/  IMAD.X R64, R81, 0x1, R125, P2 ;  /* 0x0000000151407824 */ /* 0x000fc400010e067d */
[----:B------:R-:W-:Y:S01]  /*ff40*/  IMAD.X R76, R77, 0x1, R125, P3 ;  /* 0x000000014d4c7824 */ /* 0x000fe200018e067d */
[-C--:B------:R-:W-:Y:S02]  /*ff50*/  IADD3 R81, P3, PT, R2, R75.reuse, RZ ;  /* 0x0000004b02517210 */ /* 0x080fe40007f7e0ff */
[----:B------:R-:W-:-:S03]  /*ff60*/  IADD3 R77, P2, PT, R84, R75, RZ ;  /* 0x0000004b544d7210 */ /* 0x000fc60007f5e0ff */
[--C-:B------:R-:W-:Y:S02]  /*ff70*/  IMAD.X R84, R3, 0x1, R125.reuse, P3 ;  /* 0x0000000103547824 */ /* 0x100fe400018e067d */
[----:B------:R-:W2:Y:S01]  /*ff80*/  LDL.LU.64 R2, [R1+0x5c8] ;  /* 0x0005c80001027983 */ /* 0x000ea20000300a00 */
[-C--:B---3--:R-:W-:Y:S01]  /*ff90*/  IADD3 R80, P5, PT, R88, R75.reuse, RZ ;  /* 0x0000004b58507210 */ /* 0x088fe20007fbe0ff */
[--C-:B------:R-:W-:Y:S02]  /*ffa0*/  IMAD.X R68, R65, 0x1, R125.reuse, P6 ;  /* 0x0000000141447824 */ /* 0x100fe400030e067d */
[----:B------:R-:W3:Y:S02]  /*ffb0*/  LDL.LU.64 R104, [R1+0x5d0] ;  /* 0x0005d00001687983 */ /* 0x000ee40000300a00 */
[----:B------:R-:W-:Y:S01]  /*ffc0*/  IMAD.X R83, R89, 0x1, R125, P5 ;  /* 0x0000000159537824 */ /* 0x000fe200028e067d */
[-C--:B------:R-:W-:Y:S02]  /*ffd0*/  IADD3 R65, P6, PT, R78, R75.reuse, RZ ;  /* 0x0000004b4e417210 */ /* 0x080fe40007fde0ff */
[----:B----4-:R-:W-:-:S03]  /*ffe0*/  IADD3 R89, P3, PT, R92, R75, RZ ;  /* 0x0000004b5c597210 */ /* 0x010fc60007f7e0ff */
[--C-:B------:R-:W-:Y:S01]  /*fff0*/  IMAD.X R82, R79, 0x1, R125.reuse, P6 ;  /* 0x000000014f527824 */ /* 0x100fe200030e067d */
[----:B------:R-:W-:Y:S01]  /*10000*/  IADD3 R79, P6, PT, R86, R75, RZ ;  /* 0x0000004b564f7210 */ /* 0x000fe20007fde0ff */
[----:B------:R-:W-:-:S04]  /*10010*/  IMAD.X R92, R93, 0x1, R125, P3 ;  /* 0x000000015d5c7824 */ /* 0x000fc800018e067d */
[----:B------:R-:W-:Y:S01]  /*10020*/  IMAD.X R90, R87, 0x1, R125, P6 ;  /* 0x00000001575a7824 */ /* 0x000fe200030e067d */
[----:B--2---:R-:W-:-:S05]  /*10030*/  IADD3 R88, P5, PT, R6, R75, RZ ;  /* 0x0000004b06587210 */ /* 0x004fca0007fbe0ff */
[--C-:B------:R-:W-:Y:S02]  /*10040*/  IMAD.X R91, R7, 0x1, R125.reuse, P5 ;  /* 0x00000001075b7824 */ /* 0x100fe400028e067d */
[----:B------:R-:W2:Y:S04]  /*10050*/  LDL.LU.64 R6, [R1+0x5d8] ;  /* 0x0005d80001067983 */ /* 0x000ea80000300a00 */
[----:B------:R-:W4:Y:S01]  /*10060*/  LDL.LU.64 R106, [R1+0x5e0] ;  /* 0x0005e000016a7983 */ /* 0x000f220000300a00 */
[-C--:B------:R-:W-:Y:S01]  /*10070*/  IADD3 R87, P6, PT, R72, R75.reuse, RZ ;  /* 0x0000004b48577210 */ /* 0x080fe20007fde0ff */
[----:B------:R-:W-:Y:S01]  /*10080*/  IMAD.SHL.U32 R72, R0, 0x80, RZ ;  /* 0x0000008000487824 */ /* 0x000fe200078e00ff */
[-C--:B------:R-:W-:Y:S02]  /*10090*/  IADD3 R97, P3, PT, R4, R75.reuse, RZ ;  /* 0x0000004b04617210 */ /* 0x080fe40007f7e0ff */
[----:B------:R-:W4:Y:S04]  /*100a0*/  LDL.LU R4, [R1+0xa24] ;  /* 0x000a240001047983 */ /* 0x000f280000300800 */
[----:B------:R-:W4:Y:S04]  /*100b0*/  LDL.LU R74, [R1+0x628] ;  /* 0x00062800014a7983 */ /* 0x000f280000300800 */
[----:B------:R-:W4:Y:S04]  /*100c0*/  LDL.LU R113, [R1+0xa1c] ;  /* 0x000a1c0001717983 */ /* 0x000f280000300800 */
[----:B------:R-:W4:Y:S04]  /*100d0*/  LDL.LU R112, [R1+0xa14] ;  /* 0x000a140001707983 */ /* 0x000f280000300800 */
[----:B------:R-:W4:Y:S01]  /*100e0*/  LDL.LU R0, [R1+0xa20] ;  /* 0x000a200001007983 */ /* 0x000f220000300800 */
[----:B------:R-:W-:Y:S01]  /*100f0*/  IMAD.X R78, R85, 0x1, R125, P2 ;  /* 0x00000001554e7824 */ /* 0x000fe200010e067d */
[----:B------:R-:W-:-:S02]  /*10100*/  IADD3 R85, P2, PT, R94, R75, RZ ;  /* 0x0000004b5e557210 */ /* 0x000fc40007f5e0ff */
[-C--:B------:R-:W-:Y:S01]  /*10110*/  IADD3 R96, P5, PT, R2, R75.reuse, RZ ;  /* 0x0000004b02607210 */ /* 0x080fe20007fbe0ff */
[----:B------:R-:W4:Y:S02]  /*10120*/  LDL.LU R111, [R1+0xa0c] ;  /* 0x000a0c00016f7983 */ /* 0x000f240000300800 */
[--C-:B------:R-:W-:Y:S01]  /*10130*/  IMAD.X R86, R95, 0x1, R125.reuse, P2 ;  /* 0x000000015f567824 */ /* 0x100fe200010e067d */
[----:B------:R-:W-:Y:S01]  /*10140*/  IADD3 R93, P2, PT, R98, R75, RZ ;  /* 0x0000004b625d7210 */ /* 0x000fe20007f5e0ff */
[--C-:B------:R-:W-:Y:S01]  /*10150*/  IMAD.X R98, R3, 0x1, R125.reuse, P5 ;  /* 0x0000000103627824 */ /* 0x100fe200028e067d */
[----:B------:R-:W4:Y:S04]  /*10160*/  LDL.LU R110, [R1+0xa18] ;  /* 0x000a1800016e7983 */ /* 0x000f280000300800 */
[----:B------:R-:W4:Y:S04]  /*10170*/  LDL.LU R3, [R1+0xa04] ;  /* 0x000a040001037983 */ /* 0x000f280000300800 */
[----:B------:R-:W4:Y:S01]  /*10180*/  LDL.LU R2, [R1+0xa10] ;  /* 0x000a100001027983 */ /* 0x000f220000300800 */
[----:B------:R-:W-:-:S02]  /*10190*/  IMAD.X R95, R99, 0x1, R125, P2 ;  /* 0x00000001635f7824 */ /* 0x000fc400010e067d */
[--C-:B------:R-:W-:Y:S01]  /*101a0*/  IMAD.X R94, R73, 0x1, R125.reuse, P6 ;  /* 0x00000001495e7824 */ /* 0x100fe200030e067d */
[----:B------:R-:W-:Y:S01]  /*101b0*/  SHF.R.S32.HI R73, RZ, 0x1f, R72 ;  /* 0x0000001fff497819 */ /* 0x000fe20000011448 */
[----:B------:R-:W-:Y:S01]  /*101c0*/  IMAD.X R99, R5, 0x1, R125, P3 ;  /* 0x0000000105637824 */ /* 0x000fe200018e067d */
[-C--:B---3--:R-:W-:Y:S01]  /*101d0*/  IADD3 R102, P2, PT, R104, R75.reuse, RZ ;  /* 0x0000004b68667210 */ /* 0x088fe20007f5e0ff */
[----:B------:R-:W3:Y:S01]  /*101e0*/  LDL.LU R109, [R1+0x9fc] ;  /* 0x0009fc00016d7983 */ /* 0x000ee20000300800 */
[C---:B------:R-:W-:Y:S01]  /*101f0*/  SHF.L.U64.HI R73, R72.reuse, 0x1, R73 ;  /* 0x0000000148497819 */ /* 0x040fe20000010249 */
[----:B------:R-:W-:Y:S02]  /*10200*/  IMAD.SHL.U32 R72, R72, 0x2, RZ ;  /* 0x0000000248487824 */ /* 0x000fe400078e00ff */
[----:B------:R-:W3:Y:S01]  /*10210*/  LDL.LU R108, [R1+0xa08] ;  /* 0x000a0800016c7983 */ /* 0x000ee20000300800 */
[----:B------:R-:W-:Y:S01]  /*10220*/  IMAD.X R104, R105, 0x1, R125, P2 ;  /* 0x0000000169687824 */ /* 0x000fe200010e067d */
[----:B--2---:R-:W-:-:S02]  /*10230*/  IADD3 R101, P3, PT, R6, R75, RZ ;  /* 0x0000004b06657210 */ /* 0x004fc40007f7e0ff */
[----:B----4-:R-:W-:-:S03]  /*10240*/  IADD3 R100, P5, PT, R106, R75, RZ ;  /* 0x0000004b6a647210 */ /* 0x010fc60007fbe0ff */
[----:B------:R-:W-:Y:S02]  /*10250*/  IMAD.X R103, R7, 0x1, R125, P3 ;  /* 0x0000000107677824 */ /* 0x000fe400018e067d */
[----:B------:R-:W2:Y:S04]  /*10260*/  LDL.LU.64 R6, [R1+0x5e8] ;  /* 0x0005e80001067983 */ /* 0x000ea80000300a00 */
[----:B------:R-:W4:Y:S04]  /*10270*/  LDL.LU R106, [R1+0x9f4] ;  /* 0x0009f400016a7983 */ /* 0x000f280000300800 */
[----:B------:R-:W2:Y:S01]  /*10280*/  LDL.LU R105, [R1+0xa00] ;  /* 0x000a000001697983 */ /* 0x000ea20000300800 */
[----:B------:R-:W-:-:S03]  /*10290*/  IADD3 R4, P2, PT, R4, R72, RZ ;  /* 0x0000004804047210 */ /* 0x000fc60007f5e0ff */
[----:B------:R-:W2:Y:S01]  /*102a0*/  LDL.LU R71, [R1+0x9f8] ;  /* 0x0009f80001477983 */ /* 0x000ea20000300800 */
[----:B------:R-:W-:-:S03]  /*102b0*/  IMAD.X R107, R107, 0x1, R125, P5 ;  /* 0x000000016b6b7824 */ /* 0x000fc600028e067d */
[----:B------:R-:W2:Y:S01]  /*102c0*/  LDL.LU R5, [R1+0x9ec] ;  /* 0x0009ec0001057983 */ /* 0x000ea20000300800 */
[----:B------:R-:W-:-:S03]  /*102d0*/  IADD3 R113, P5, PT, R113, R72, RZ ;  /* 0x0000004871717210 */ /* 0x000fc60007fbe0ff */
[----:B------:R0:W-:Y:S01]  /*102e0*/  STL [R1+0xa24], R4 ;  /* 0x000a240401007387 */ /* 0x0001e20000100800 */
[----:B------:R-:W-:-:S03]  /*102f0*/  IMAD.X R0, R0, 0x1, R73, P2 ;  /* 0x0000000100007824 */ /* 0x000fc600010e0649 */
[----:B0-----:R-:W2:Y:S04]  /*10300*/  LDL.LU R4, [R1+0x9f0] ;  /* 0x0009f00001047983 */ /* 0x001ea80000300800 */
[----:B------:R0:W-:Y:S04]  /*10310*/  STL [R1+0xa20], R0 ;  /* 0x000a200001007387 */ /* 0x0001e80000100800 */
[----:B------:R-:W-:Y:S04]  /*10320*/  STL [R1+0xa1c], R113 ;  /* 0x000a1c7101007387 */ /* 0x000fe80000100800 */
[----:B0-----:R-:W2:Y:S01]  /*10330*/  LDL.LU R0, [R1+0x9e8] ;  /* 0x0009e80001007983 */ /* 0x001ea20000300800 */
[-C--:B------:R-:W-:Y:S01]  /*10340*/  IADD3 R112, P3, PT, R112, R72.reuse, RZ ;  /* 0x0000004870707210 */ /* 0x080fe20007f7e0ff */
[----:B------:R-:W-:Y:S01]  /*10350*/  IMAD.X R110, R110, 0x1, R73, P5 ;  /* 0x000000016e6e7824 */ /* 0x000fe200028e0649 */
[----:B------:R-:W-:-:S02]  /*10360*/  IADD3 R111, P6, PT, R111, R72, RZ ;  /* 0x000000486f6f7210 */ /* 0x000fc40007fde0ff */
[-C--:B------:R-:W-:Y:S01]  /*10370*/  IADD3 R3, P2, PT, R3, R72.reuse, RZ ;  /* 0x0000004803037210 */ /* 0x080fe20007f5e0ff */
[----:B------:R-:W-:Y:S01]  /*10380*/  IMAD.X R2, R2, 0x1, R73, P3 ;  /* 0x0000000102027824 */ /* 0x000fe200018e0649 */
[----:B------:R-:W-:Y:S04]  /*10390*/  STL [R1+0xa14], R112 ;  /* 0x000a147001007387 */ /* 0x000fe80000100800 */
[----:B------:R-:W2:Y:S04]  /*103a0*/  LDL.LU.64 R114, [R1+0x5f0] ;  /* 0x0005f00001727983 */ /* 0x000ea80000300a00 */
[----:B------:R-:W-:Y:S04]  /*103b0*/  STL [R1+0xa0c], R111 ;  /* 0x000a0c6f01007387 */ /* 0x000fe80000100800 */
[----:B------:R-:W-:Y:S04]  /*103c0*/  STL [R1+0xa18], R110 ;  /* 0x000a186e01007387 */ /* 0x000fe80000100800 */
[----:B------:R-:W-:Y:S04]  /*103d0*/  STL [R1+0xa10], R2 ;  /* 0x000a100201007387 */ /* 0x000fe80000100800 */
[----:B------:R0:W-:Y:S04]  /*103e0*/  STL [R1+0xa04], R3 ;  /* 0x000a040301007387 */ /* 0x0001e80000100800 */
[----:B0-----:R-:W2:Y:S04]  /*103f0*/  LDL.LU.64 R2, [R1+0x5f8] ;  /* 0x0005f80001027983 */ /* 0x001ea80000300a00 */
[----:B------:R-:W2:Y:S01]  /*10400*/  LDL.LU R111, [R1+0x9e4] ;  /* 0x0009e400016f7983 */ /* 0x000ea20000300800 */
[----:B---3--:R-:W-:-:S03]  /*10410*/  IADD3 R109, P5, PT, R109, R72, RZ ;  /* 0x000000486d6d7210 */ /* 0x008fc60007fbe0ff */
[----:B------:R-:W3:Y:S01]  /*10420*/  LDL.LU R110, [R1+0x9dc] ;  /* 0x0009dc00016e7983 */ /* 0x000ee20000300800 */
[----:B------:R-:W-:-:S03]  /*10430*/  IMAD.X R108, R108, 0x1, R73, P6 ;  /* 0x000000016c6c7824 */ /* 0x000fc600030e0649 */
[----:B------:R-:W-:Y:S04]  /*10440*/  STL [R1+0x9fc], R109 ;  /* 0x0009fc6d01007387 */ /* 0x000fe80000100800 */
[----:B------:R-:W-:Y:S01]  /*10450*/  STL [R1+0xa08], R108 ;  /* 0x000a086c01007387 */ /* 0x000fe20000100800 */
[----:B----4-:R-:W-:Y:S01]  /*10460*/  IADD3 R106, P3, PT, R106, R72, RZ ;  /* 0x000000486a6a7210 */ /* 0x010fe20007f7e0ff */
[--C-:B--2---:R-:W-:Y:S02]  /*10470*/  IMAD.X R105, R105, 0x1, R73.reuse, P2 ;  /* 0x0000000169697824 */ /* 0x104fe400010e0649 */
[----:B------:R-:W-:-:S03]  /*10480*/  IMAD.X R71, R71, 0x1, R73, P5 ;  /* 0x0000000147477824 */ /* 0x000fc600028e0649 */
[----:B------:R0:W-:Y:S01]  /*10490*/  STL [R1+0xa00], R105 ;  /* 0x000a006901007387 */ /* 0x0001e20000100800 */
[----:B------:R-:W-:-:S03]  /*104a0*/  IADD3 R5, P5, PT, R5, R72, RZ ;  /* 0x0000004805057210 */ /* 0x000fc60007fbe0ff */
[----:B------:R1:W-:Y:S01]  /*104b0*/  STL [R1+0x9f4], R106 ;  /* 0x0009f46a01007387 */ /* 0x0003e20000100800 */
[----:B0-----:R-:W-:-:S03]  /*104c0*/  IADD3 R105, P6, PT, R6, R75, RZ ;  /* 0x0000004b06697210 */ /* 0x001fc60007fde0ff */
[----:B------:R0:W-:Y:S04]  /*104d0*/  STL [R1+0x9f8], R71 ;  /* 0x0009f84701007387 */ /* 0x0001e80000100800 */
[----:B------:R-:W2:Y:S01]  /*104e0*/  LDL.LU R112, [R1+0x9e0] ;  /* 0x0009e00001707983 */ /* 0x000ea20000300800 */
[----:B------:R-:W-:Y:S02]  /*104f0*/  IMAD.X R4, R4, 0x1, R73, P3 ;  /* 0x0000000104047824 */ /* 0x000fe400018e0649 */
[----:B-1----:R-:W-:Y:S01]  /*10500*/  IMAD.X R106, R7, 0x1, R125, P6 ;  /* 0x00000001076a7824 */ /* 0x002fe200030e067d */
[----:B------:R-:W-:Y:S04]  /*10510*/  STL [R1+0x9ec], R5 ;  /* 0x0009ec0501007387 */ /* 0x000fe80000100800 */
[----:B------:R-:W4:Y:S04]  /*10520*/  LDL.LU.64 R6, [R1+0x600] ;  /* 0x0006000001067983 */ /* 0x000f280000300a00 */
[----:B------:R-:W-:Y:S01]  /*10530*/  STL [R1+0x9f0], R4 ;  /* 0x0009f00401007387 */ /* 0x000fe20000100800 */
[----:B------:R-:W-:-:S03]  /*10540*/  IMAD.X R0, R0, 0x1, R73, P5 ;  /* 0x0000000100007824 */ /* 0x000fc600028e0649 */
[----:B0-----:R-:W4:Y:S04]  /*10550*/  LDL.LU R71, [R1+0x9d8] ;  /* 0x0009d80001477983 */ /* 0x001f280000300800 */
[----:B------:R0:W-:Y:S04]  /*10560*/  STL [R1+0x9e8], R0 ;  /* 0x0009e80001007387 */ /* 0x0001e80000100800 */
[----:B0-----:R-:W4:Y:S01]  /*10570*/  LDL.LU R0, [R1+0x9d4] ;  /* 0x0009d40001007983 */ /* 0x001f220000300800 */
[----:B------:R-:W-:-:S03]  /*10580*/  IADD3 R109, P3, PT, R114, R75, RZ ;  /* 0x0000004b726d7210 */ /* 0x000fc60007f7e0ff */
[----:B------:R-:W4:Y:S01]  /*10590*/  LDL.LU.64 R4, [R1+0x608] ;  /* 0x0006080001047983 */ /* 0x000f220000300a00 */
[----:B------:R-:W-:-:S05]  /*105a0*/  IADD3 R111, P6, PT, R111, R72, RZ ;  /* 0x000000486f6f7210 */ /* 0x000fca0007fde0ff */
[----:B------:R0:W-:Y:S01]  /*105b0*/  STL [R1+0x9e4], R111 ;  /* 0x0009e46f01007387 */ /* 0x0001e20000100800 */
[----:B------:R-:W-:Y:S01]  /*105c0*/  IADD3 R108, P5, PT, R2, R75, RZ ;  /* 0x0000004b026c7210 */ /* 0x000fe20007fbe0ff */
[----:B0-----:R-:W-:Y:S01]  /*105d0*/  IMAD.X R111, R115, 0x1, R125, P3 ;  /* 0x00000001736f7824 */ /* 0x001fe200018e067d */
[----:B---3--:R-:W-:-:S05]  /*105e0*/  IADD3 R110, P3, PT, R110, R72, RZ ;  /* 0x000000486e6e7210 */ /* 0x008fca0007f7e0ff */
[----:B------:R0:W-:Y:S04]  /*105f0*/  STL [R1+0x9dc], R110 ;  /* 0x0009dc6e01007387 */ /* 0x0001e80000100800 */
[----:B------:R-:W3:Y:S04]  /*10600*/  LDL.LU R114, [R1+0x9cc] ;  /* 0x0009cc0001727983 */ /* 0x000ee80000300800 */
[----:B------:R-:W3:Y:S01]  /*10610*/  LDL.LU R117, [R1+0x9d0] ;  /* 0x0009d00001757983 */ /* 0x000ee20000300800 */
[----:B0-----:R-:W-:-:S03]  /*10620*/  IMAD.X R110, R3, 0x1, R125, P5 ;  /* 0x00000001036e7824 */ /* 0x001fc600028e067d */
[----:B------:R-:W3:Y:S04]  /*10630*/  LDL.LU R116, [R1+0x9c8] ;  /* 0x0009c80001747983 */ /* 0x000ee80000300800 */
[----:B------:R-:W3:Y:S04]  /*10640*/  LDL.LU.64 R2, [R1+0x610] ;  /* 0x0006100001027983 */ /* 0x000ee80000300a00 */
[----:B------:R-:W3:Y:S04]  /*10650*/  LDL.LU.64 R120, [R1+0x618] ;  /* 0x0006180001787983 */ /* 0x000ee80000300a00 */
[----:B------:R-:W3:Y:S04]  /*10660*/  LDL.LU R118, [R1+0x9c4] ;  /* 0x0009c40001767983 */ /* 0x000ee80000300800 */
[----:B------:R-:W3:Y:S01]  /*10670*/  LDL.LU R119, [R1+0x9bc] ;  /* 0x0009bc0001777983 */ /* 0x000ee20000300800 */
[----:B--2---:R-:W-:-:S05]  /*10680*/  IMAD.X R112, R112, 0x1, R73, P6 ;  /* 0x0000000170707824 */ /* 0x004fca00030e0649 */
[----:B------:R-:W-:Y:S01]  /*10690*/  STL [R1+0x9e0], R112 ;  /* 0x0009e07001007387 */ /* 0x000fe20000100800 */
[----:B----4-:R-:W-:-:S05]  /*106a0*/  IMAD.X R71, R71, 0x1, R73, P3 ;  /* 0x0000000147477824 */ /* 0x010fca00018e0649 */
[----:B------:R0:W-:Y:S01]  /*106b0*/  STL [R1+0x9d8], R71 ;  /* 0x0009d84701007387 */ /* 0x0001e20000100800 */
[----:B------:R-:W-:-:S03]  /*106c0*/  IADD3 R0, P3, PT, R0, R72, RZ ;  /* 0x0000004800007210 */ /* 0x000fc60007f7e0ff */
[----:B0-----:R-:W2:Y:S04]  /*106d0*/  LDL.LU R71, [R1+0x9c0] ;  /* 0x0009c00001477983 */ /* 0x001ea80000300800 */
[----:B------:R-:W4:Y:S04]  /*106e0*/  LDL.LU R124, [R1+0x9b8] ;  /* 0x0009b800017c7983 */ /* 0x000f280000300800 */
[----:B------:R-:W4:Y:S04]  /*106f0*/  LDL.LU R123, [R1+0x9b4] ;  /* 0x0009b400017b7983 */ /* 0x000f280000300800 */
[----:B------:R0:W-:Y:S04]  /*10700*/  STL [R1+0x9d4], R0 ;  /* 0x0009d40001007387 */ /* 0x0001e80000100800 */
[----:B0-----:R-:W4:Y:S01]  /*10710*/  LDL.LU R0, [R1+0x9ac] ;  /* 0x0009ac0001007983 */ /* 0x001f220000300800 */
[----:B------:R-:W-:-:S02]  /*10720*/  IADD3 R113, P5, PT, R6, R75, RZ ;  /* 0x0000004b06717210 */ /* 0x000fc40007fbe0ff */
[----:B------:R-:W-:-:S03]  /*10730*/  IADD3 R112, P6, PT, R4, R75, RZ ;  /* 0x0000004b04707210 */ /* 0x000fc60007fde0ff */
[----:B------:R-:W-:Y:S02]  /*10740*/  IMAD.X R115, R7, 0x1, R125, P5 ;  /* 0x0000000107737824 */ /* 0x000fe400028e067d */
[----:B------:R0:W5:Y:S01]  /*10750*/  LDL.LU.64 R6, [R1+0xe58] ;  /* 0x000e580001067983 */ /* 0x0001620000300a00 */
[----:B---3--:R-:W-:Y:S01]  /*10760*/  IADD3 R114, P5, PT, R114, R72, RZ ;  /* 0x0000004872727210 */ /* 0x008fe20007fbe0ff */
[----:B------:R-:W-:-:S04]  /*10770*/  IMAD.X R117, R117, 0x1, R73, P3 ;  /* 0x0000000175757824 */ /* 0x000fc800018e0649 */
[----:B------:R1:W-:Y:S01]  /*10780*/  STL [R1+0x9cc], R114 ;  /* 0x0009cc7201007387 */ /* 0x0003e20000100800 */
[----:B------:R-:W-:Y:S02]  /*10790*/  IMAD.X R116, R116, 0x1, R73, P5 ;  /* 0x0000000174747824 */ /* 0x000fe400028e0649 */
[----:B-1----:R-:W-:Y:S02]  /*107a0*/  IMAD.X R114, R5, 0x1, R125, P6 ;  /* 0x0000000105727824 */ /* 0x002fe400030e067d */
[----:B------:R0:W5:Y:S01]  /*107b0*/  LDL.LU.64 R4, [R1+0xe50] ;  /* 0x000e500001047983 */ /* 0x0001620000300a00 */
[----:B------:R-:W-:-:S03]  /*107c0*/  IADD3 R118, P5, PT, R118, R72, RZ ;  /* 0x0000004876767210 */ /* 0x000fc60007fbe0ff */
[----:B------:R1:W-:Y:S04]  /*107d0*/  STL [R1+0x9d0], R117 ;  /* 0x0009d07501007387 */ /* 0x0003e80000100800 */
[----:B------:R3:W-:Y:S01]  /*107e0*/  STL [R1+0x9c8], R116 ;  /* 0x0009c87401007387 */ /* 0x0007e20000100800 */
[----:B-1----:R-:W-:-:S03]  /*107f0*/  IADD3 R117, P3, PT, R2, R75, RZ ;  /* 0x0000004b02757210 */ /* 0x002fc60007f7e0ff */
[----:B------:R1:W-:Y:S01]  /*10800*/  STL [R1+0x9c4], R118 ;  /* 0x0009c47601007387 */ /* 0x0003e20000100800 */
[----:B---3--:R-:W-:Y:S01]  /*10810*/  IADD3 R116, P6, PT, R120, R75, RZ ;  /* 0x0000004b78747210 */ /* 0x008fe20007fde0ff */
[--C-:B-1----:R-:W-:Y:S01]  /*10820*/  IMAD.X R118, R3, 0x1, R125.reuse, P3 ;  /* 0x0000000103767824 */ /* 0x102fe200018e067d */
[----:B------:R-:W-:Y:S01]  /*10830*/  IADD3 R119, P3, PT, R119, R72, RZ ;  /* 0x0000004877777210 */ /* 0x000fe20007f7e0ff */
[----:B------:R0:W5:Y:S04]  /*10840*/  LDL.LU.64 R2, [R1+0xe48] ;  /* 0x000e480001027983 */ /* 0x0001680000300a00 */
[----:B------:R1:W-:Y:S02]  /*10850*/  STL [R1+0x9bc], R119 ;  /* 0x0009bc7701007387 */ /* 0x0003e40000100800 */
[----:B-1----:R-:W-:-:S02]  /*10860*/  IMAD.X R119, R121, 0x1, R125, P6 ;  /* 0x0000000179777824 */ /* 0x002fc400030e067d */
[----:B------:R0:W5:Y:S01]  /*10870*/  LDL.LU.64 R120, [R1+0xe40] ;  /* 0x000e400001787983 */ /* 0x0001620000300a00 */
[--C-:B--2---:R-:W-:Y:S01]  /*10880*/  IMAD.X R71, R71, 0x1, R73.reuse, P5 ;  /* 0x0000000147477824 */ /* 0x104fe200028e0649 */
[----:B------:R-:W-:Y:S01]  /*10890*/  IADD3 R70, P5, PT, R70, R75, RZ ;  /* 0x0000004b46467210 */ /* 0x000fe20007fbe0ff */
[----:B----4-:R-:W-:-:S03]  /*108a0*/  IMAD.X R124, R124, 0x1, R73, P3 ;  /* 0x000000017c7c7824 */ /* 0x010fc600018e0649 */
[----:B------:R1:W-:Y:S01]  /*108b0*/  STL [R1+0x9c0], R71 ;  /* 0x0009c04701007387 */ /* 0x0003e20000100800 */
[----:B------:R-:W-:-:S03]  /*108c0*/  IADD3 R123, P3, PT, R123, R72, RZ ;  /* 0x000000487b7b7210 */ /* 0x000fc60007f7e0ff */
[----:B-1----:R-:W2:Y:S04]  /*108d0*/  LDL.LU R71, [R1+0xe38] ;  /* 0x000e380001477983 */ /* 0x002ea80000300800 */
[----:B------:R-:W3:Y:S01]  /*108e0*/  LDL.LU R75, [R1+0x9a8] ;  /* 0x0009a800014b7983 */ /* 0x000ee20000300800 */
[----:B------:R-:W-:-:S03]  /*108f0*/  IADD3 R0, P6, PT, R0, R72, RZ ;  /* 0x0000004800007210 */ /* 0x000fc60007fde0ff */
[----:B------:R1:W-:Y:S04]  /*10900*/  STL [R1+0x9b8], R124 ;  /* 0x0009b87c01007387 */ /* 0x0003e80000100800 */
[----:B-1----:R0:W5:Y:S04]  /*10910*/  LDL.LU R124, [R1+0xe34] ;  /* 0x000e3400017c7983 */ /* 0x0021680000300800 */
[----:B------:R1:W-:Y:S04]  /*10920*/  STL [R1+0x9b4], R123 ;  /* 0x0009b47b01007387 */ /* 0x0003e80000100800 */
[----:B-1----:R0:W5:Y:S04]  /*10930*/  LDL.LU R123, [R1+0xe30] ;  /* 0x000e3000017b7983 */ /* 0x0021680000300800 */
[----:B------:R1:W-:Y:S04]  /*10940*/  STL [R1+0x9ac], R0 ;  /* 0x0009ac0001007387 */ /* 0x0003e80000100800 */
[----:B-1----:R0:W5:Y:S04]  /*10950*/  LDL.LU R0, [R1+0xe2c] ;  /* 0x000e2c0001007983 */ /* 0x0021680000300800 */
[----:B------:R-:W4:Y:S01]  /*10960*/  LDL.LU R72, [R1+0x9b0] ;  /* 0x0009b00001487983 */ /* 0x000f220000300800 */
[----:B------:R-:W-:-:S04]  /*10970*/  IMAD.U32 R74, R74, -0x80000000, RZ ;  /* 0x800000004a4a7824 */ /* 0x000fc800078e00ff */
[----:B------:R-:W1:Y:S01]  /*10980*/  SYNCS.PHASECHK.TRANS64.TRYWAIT P2, [UR4], R74 ;  /* 0x0000004aff0075a7 */ /* 0x000e620008041104 */
[----:B---3--:R-:W-:-:S05]  /*10990*/  IMAD.X R75, R75, 0x1, R73, P6 ;  /* 0x000000014b4b7824 */ /* 0x008fca00030e0649 */
[----:B------:R0:W-:Y:S01]  /*109a0*/  STL [R1+0x9a8], R75 ;  /* 0x0009a84b01007387 */ /* 0x0001e20000100800 */
[----:B--2---:R-:W-:Y:S02]  /*109b0*/  IMAD.X R71, R71, 0x1, R125, P5 ;  /* 0x0000000147477824 */ /* 0x004fe400028e067d */
[----:B----4-:R-:W-:-:S05]  /*109c0*/  IMAD.X R72, R72, 0x1, R73, P3 ;  /* 0x0000000148487824 */ /* 0x010fca00018e0649 */
[----:B------:R0:W-:Y:S01]  /*109d0*/  STL [R1+0x9b0], R72 ;  /* 0x0009b04801007387 */ /* 0x0001e20000100800 */
[----:B-1----:R-:W-:Y:S05]  /*109e0*/  @!P2 BRA `(.L_x_8) ;  /* 0x000000ec008ca947 */ /* 0x002fea0003800000 */
.L_x_16:
        /* <DEDUP_REMOVED lines=79> */
[----:B------:R1:W-:Y:S04]  /*10ee0*/  STL [R1+0x1314], R74 ;  /* 0x0013144a01007387 */ /* 0x0003e80000100800 */
        /* <DEDUP_REMOVED lines=60> */
[----:B------:R-:W4:Y:S01]  /*112b0*/  LDL.LU R73, [R1+0x65c] ;  /* 0x00065c0001497983 */ /* 0x000f220000300800 */
[----:B-1----:R-:W-:-:S03]  /*112c0*/  PRMT R74, RZ, 0x7610, R74 ;  /* 0x00007610ff4a7816 */ /* 0x002fc6000000004a */
[----:B------:R-:W-:Y:S04]  /*112d0*/  STL [R1+0x10e4], R60 ;  /* 0x0010e43c01007387 */ /* 0x000fe80000100800 */
[----:B------:R-:W-:Y:S04]  /*112e0*/  STL [R1+0x10e0], R56 ;  /* 0x0010e03801007387 */ /* 0x000fe80000100800 */
[----:B------:R-:W-:Y:S04]  /*112f0*/  STL [R1+0x10dc], R55 ;  /* 0x0010dc3701007387 */ /* 0x000fe80000100800 */
[----:B------:R-:W-:Y:S04]  /*11300*/  STL [R1+0x10d8], R54 ;  /* 0x0010d83601007387 */ /* 0x000fe80000100800 */
[----:B------:R1:W-:Y:S04]  /*11310*/  STL [R1+0x10d4], R51 ;  /* 0x0010d43301007387 */ /* 0x0003e80000100800 */
[----:B------:R0:W-:Y:S04]  /*11320*/  STL [R1+0x10d0], R50 ;  /* 0x0010d03201007387 */ /* 0x0001e80000100800 */
[----:B------:R1:W-:Y:S01]  /*11330*/  STL [R1+0x10cc], R53 ;  /* 0x0010cc3501007387 */ /* 0x0003e20000100800 */
[----:B0-2---:R-:W-:-:S02]  /*11340*/  PRMT R72, RZ, 0x7610, R72 ;  /* 0x00007610ff487816 */ /* 0x005fc40000000048 */
[----:B---3--:R-:W-:Y:S01]  /*11350*/  PRMT R70, RZ, 0x7610, R70 ;  /* 0x00007610ff467816 */ /* 0x008fe20000000046 */
[----:B------:R0:W-:Y:S01]  /*11360*/  STL [R1+0x10c8], R41 ;  /* 0x0010c82901007387 */ /* 0x0001e20000100800 */
[----:B----4-:R-:W-:Y:S02]  /*11370*/  PRMT R71, RZ, 0x7610, R71 ;  /* 0x00007610ff477816 */ /* 0x010fe40000000047 */
[----:B------:R-:W-:Y:S01]  /*11380*/  PRMT R117, RZ, 0x7610, R117 ;  /* 0x00007610ff757816 */ /* 0x000fe20000000075 */
[----:B------:R2:W-:Y:S01]  /*11390*/  STL [R1+0x10c4], R52 ;  /* 0x0010c43401007387 */ /* 0x0005e20000100800 */
[----:B------:R-:W-:Y:S02]  /*113a0*/  PRMT R118, RZ, 0x7610, R118 ;  /* 0x00007610ff767816 */ /* 0x000fe40000000076 */
[----:B------:R-:W-:Y:S01]  /*113b0*/  PRMT R116, RZ, 0x7610, R116 ;  /* 0x00007610ff747816 */ /* 0x000fe20000000074 */
[----:B------:R3:W-:Y:S01]  /*113c0*/  STL [R1+0x10c0], R48 ;  /* 0x0010c03001007387 */ /* 0x0007e20000100800 */
[----:B------:R-:W-:-:S02]  /*113d0*/  PRMT R119, RZ, 0x7610, R119 ;  /* 0x00007610ff777816 */ /* 0x000fc40000000077 */
[----:B------:R-:W-:Y:S01]  /*113e0*/  PRMT R113, RZ, 0x7610, R113 ;  /* 0x00007610ff717816 */ /* 0x000fe20000000071 */
[----:B------:R4:W-:Y:S01]  /*113f0*/  STL [R1+0x10bc], R47 ;  /* 0x0010bc2f01007387 */ /* 0x0009e20000100800 */
[----:B------:R-:W-:Y:S02]  /*11400*/  PRMT R115, RZ, 0x7610, R115 ;  /* 0x00007610ff737816 */ /* 0x000fe40000000073 */
        /* <DEDUP_REMOVED lines=77> */
[----:B-1----:R-:W-:-:S02]  /*118e0*/  PRMT R51, RZ, 0x7610, R51 ;  /* 0x00007610ff337816 */ /* 0x002fc40000000033 */
[----:B------:R-:W-:Y:S01]  /*118f0*/  PRMT R50, RZ, 0x7610, R50 ;  /* 0x00007610ff327816 */ /* 0x000fe20000000032 */
[----:B------:R1:W-:Y:S01]  /*11900*/  STL [R1+0x1050], R18 ;  /* 0x0010501201007387 */ /* 0x0003e20000100800 */
[----:B------:R-:W-:-:S03]  /*11910*/  VIADD R73, R73, 0x1 ;  /* 0x0000000149497836 */ /* 0x000fc60000000000 */
[----:B------:R0:W-:Y:S01]  /*11920*/  STL [R1+0x104c], R21 ;  /* 0x00104c1501007387 */ /* 0x0001e20000100800 */
[----:B------:R-:W-:Y:S02]  /*11930*/  PRMT R60, RZ, 0x7610, R60 ;  /* 0x00007610ff3c7816 */ /* 0x000fe4000000003c */
[----:B------:R-:W-:Y:S01]  /*11940*/  PRMT R56, RZ, 0x7610, R56 ;  /* 0x00007610ff387816 */ /* 0x000fe20000000038 */
[----:B------:R1:W-:Y:S01]  /*11950*/  STL [R1+0x1048], R20 ;  /* 0x0010481401007387 */ /* 0x0003e20000100800 */
[----:B------:R-:W-:Y:S02]  /*11960*/  PRMT R55, RZ, 0x7610, R55 ;  /* 0x00007610ff377816 */ /* 0x000fe40000000037 */
[----:B------:R-:W-:Y:S01]  /*11970*/  PRMT R54, RZ, 0x7610, R54 ;  /* 0x00007610ff367816 */ /* 0x000fe20000000036 */
[----:B------:R1:W-:Y:S01]  /*11980*/  STL [R1+0x1044], R9 ;  /* 0x0010440901007387 */ /* 0x0003e20000100800 */
[----:B------:R-:W-:Y:S02]  /*11990*/  PRMT R53, RZ, 0x7610, R53 ;  /* 0x00007610ff357816 */ /* 0x000fe40000000035 */
[----:B0-----:R-:W-:Y:S01]  /*119a0*/  PRMT R41, RZ, 0x7610, R41 ;  /* 0x00007610ff297816 */ /* 0x001fe20000000029 */
[----:B------:R0:W-:Y:S01]  /*119b0*/  STL [R1+0x1040], R15 ;  /* 0x0010400f01007387 */ /* 0x0001e20000100800 */
[----:B--2---:R-:W-:-:S02]  /*119c0*/  PRMT R52, RZ, 0x7610, R52 ;  /* 0x00007610ff347816 */ /* 0x004fc40000000034 */
        /* <DEDUP_REMOVED lines=16> */
[----:B-----5:R0:W-:Y:S01]  /*11ad0*/  STL [R1+0x1028], R121 ;  /* 0x0010287901007387 */ /* 0x0201e20000100800 */
[----:B------:R-:W-:-:S02]  /*11ae0*/  PRMT R35, RZ, 0x7610, R35 ;  /* 0x00007610ff237816 */ /* 0x000fc40000000023 */
[----:B------:R-:W-:Y:S01]  /*11af0*/  PRMT R34, RZ, 0x7610, R34 ;  /* 0x00007610ff227816 */ /* 0x000fe20000000022 */
[----:B------:R-:W-:Y:S01]  /*11b00*/  STL [R1+0x1024], R12 ;  /* 0x0010240c01007387 */ /* 0x000fe20000100800 */
[----:B------:R-:W-:Y:S02]  /*11b10*/  PRMT R37, RZ, 0x7610, R37 ;  /* 0x00007610ff257816 */ /* 0x000fe40000000025 */
[----:B------:R-:W-:Y:S01]  /*11b20*/  PRMT R25, RZ, 0x7610, R25 ;  /* 0x00007610ff197816 */ /* 0x000fe20000000019 */
[----:B------:R-:W-:Y:S01]  /*11b30*/  STL [R1+0x1020], R7 ;  /* 0x0010200701007387 */ /* 0x000fe20000100800 */
[----:B------:R-:W-:Y:S02]  /*11b40*/  PRMT R36, RZ, 0x7610, R36 ;  /* 0x00007610ff247816 */ /* 0x000fe40000000024 */
[----:B------:R-:W-:Y:S01]  /*11b50*/  PRMT R32, RZ, 0x7610, R32 ;  /* 0x00007610ff207816 */ /* 0x000fe20000000020 */
[----:B------:R-:W-:Y:S01]  /*11b60*/  STL [R1+0x101c], R8 ;  /* 0x00101c0801007387 */ /* 0x000fe20000100800 */
        /* <DEDUP_REMOVED lines=16> */
[----:B-1----:R-:W-:Y:S01]  /*11c70*/  PRMT R18, RZ, 0x7610, R18 ;  /* 0x00007610ff127816 */ /* 0x002fe20000000012 */
[----:B------:R-:W-:Y:S01]  /*11c80*/  STL [R1+0x1004], R2 ;  /* 0x0010040201007387 */ /* 0x000fe20000100800 */
[----:B------:R-:W-:-:S02]  /*11c90*/  PRMT R21, RZ, 0x7610, R21 ;  /* 0x00007610ff157816 */ /* 0x000fc40000000015 */
[----:B------:R-:W-:Y:S01]  /*11ca0*/  PRMT R20, RZ, 0x7610, R20 ;  /* 0x00007610ff147816 */ /* 0x000fe20000000014 */
[----:B------:R-:W-:Y:S01]  /*11cb0*/  STL [R1+0x1000], R122 ;  /* 0x0010007a01007387 */ /* 0x000fe20000100800 */
[----:B------:R-:W-:Y:S02]  /*11cc0*/  PRMT R9, RZ, 0x7610, R9 ;  /* 0x00007610ff097816 */ /* 0x000fe40000000009 */
[----:B0-----:R-:W-:Y:S01]  /*11cd0*/  PRMT R15, RZ, 0x7610, R15 ;  /* 0x00007610ff0f7816 */ /* 0x001fe2000000000f */
[----:B------:R-:W-:Y:S01]  /*11ce0*/  STL [R1+0xffc], R123 ;  /* 0x000ffc7b01007387 */ /* 0x000fe20000100800 */
[----:B--2---:R-:W-:Y:S02]  /*11cf0*/  PRMT R16, RZ, 0x7610, R16 ;  /* 0x00007610ff107816 */ /* 0x004fe40000000010 */
[----:B---3--:R-:W-:Y:S01]  /*11d00*/  PRMT R14, RZ, 0x7610, R14 ;  /* 0x00007610ff0e7816 */ /* 0x008fe2000000000e */
[----:B------:R-:W-:Y:S01]  /*11d10*/  STL [R1+0xff8], R124 ;  /* 0x000ff87c01007387 */ /* 0x000fe20000100800 */
[----:B----4-:R-:W-:-:S02]  /*11d20*/  PRMT R11, RZ, 0x7610, R11 ;  /* 0x00007610ff0b7816 */ /* 0x010fc4000000000b */
[----:B------:R-:W-:Y:S01]  /*11d30*/  PRMT R10, RZ, 0x7610, R10 ;  /* 0x00007610ff0a7816 */ /* 0x000fe2000000000a */
[----:B------:R-:W-:Y:S01]  /*11d40*/  STL [R1+0xfe0], R125 ;  /* 0x000fe07d01007387 */ /* 0x000fe20000100800 */
[----:B------:R-:W-:Y:S02]  /*11d50*/  PRMT R13, RZ, 0x7610, R13 ;  /* 0x00007610ff0d7816 */ /* 0x000fe4000000000d */
[----:B------:R-:W-:Y:S01]  /*11d60*/  PRMT R121, RZ, 0x7610, R121 ;  /* 0x00007610ff797816 */ /* 0x000fe20000000079 */
[----:B------:R-:W-:Y:S04]  /*11d70*/  STL [R1+0xfdc], R75 ;  /* 0x000fdc4b01007387 */ /* 0x000fe80000100800 */
[----:B------:R-:W-:Y:S04]  /*11d80*/  STL [R1+0xfd8], R0 ;  /* 0x000fd80001007387 */ /* 0x000fe80000100800 */
[----:B------:R-:W-:Y:S04]  /*11d90*/  STL [R1+0x65c], R73 ;  /* 0x00065c4901007387 */ /* 0x000fe80000100800 */
[----:B------:R0:W-:Y:S04]  /*11da0*/  STL.S16 [R1+0x8fc], R74 ;  /* 0x0008fc4a01007387 */ /* 0x0001e80000100600 */
[----:B0-----:R-:W2:Y:S02]  /*11db0*/  LDL.LU R74, [R1+0x1314] ;  /* 0x00131400014a7983 */ /* 0x001ea40000300800 */
[----:B--2---:R-:W-:-:S05]  /*11dc0*/  PRMT R74, RZ, 0x7610, R74 ;  /* 0x00007610ff4a7816 */ /* 0x004fca000000004a */
[----:B------:R0:W-:Y:S04]  /*11dd0*/  STL.S16 [R1+0x8f8], R74 ;  /* 0x0008f84a01007387 */ /* 0x0001e80000100600 */
[----:B0-----:R-:W2:Y:S01]  /*11de0*/  LDL.LU R74, [R1+0x1310] ;  /* 0x00131000014a7983 */ /* 0x001ea20000300800 */
        /* <DEDUP_REMOVED lines=12> */
[----:B--2---:R-:W-:-:S05]  /*11eb0*/  PRMT R74, RZ, 0x7610, R74 ;  /* 0x00007610ff4a7816 */ /* 0x004fca000000004a */
[----:B------:R0:W-:Y:S04]  /*11ec0*/  STL.S16 [R1+0x8cc], R74 ;  /* 0x0008cc4a01007387 */ /* 0x0001e80000100600 */
[----:B0-----:R-:W2:Y:S02]  /*11ed0*/  LDL.LU R74, [R1+0x130c] ;  /* 0x00130c00014a7983 */ /* 0x001ea40000300800 */
        /* <DEDUP_REMOVED lines=230> */
[----:B0-----:R-:W2:Y:S04]  /*12d40*/  LDL.LU R74, [R1+0x11d8] ;  /* 0x0011d800014a7983 */ /* 0x001ea80000300800 */
[----:B------:R0:W-:Y:S04]  /*12d50*/  STL.S16 [R1+0x7e4], R72 ;  /* 0x0007e44801007387 */ /* 0x0001e80000100600 */
[----:B0-----:R-:W3:Y:S04]  /*12d60*/  LDL.LU R72, [R1+0x11d4] ;  /* 0x0011d40001487983 */ /* 0x001ee80000300800 */
[----:B------:R0:W-:Y:S04]  /*12d70*/  STL.S16 [R1+0x7e0], R70 ;  /* 0x0007e04601007387 */ /* 0x0001e80000100600 */
[----:B0-----:R-:W4:Y:S04]  /*12d80*/  LDL.LU R70, [R1+0x11d0] ;  /* 0x0011d00001467983 */ /* 0x001f280000300800 */
[----:B------:R0:W-:Y:S04]  /*12d90*/  STL.S16 [R1+0x7dc], R71 ;  /* 0x0007dc4701007387 */ /* 0x0001e80000100600 */
[----:B0-----:R-:W4:Y:S04]  /*12da0*/  LDL.LU R71, [R1+0x11cc] ;  /* 0x0011cc0001477983 */ /* 0x001f280000300800 */
[----:B------:R0:W-:Y:S04]  /*12db0*/  STL.S16 [R1+0x7d8], R117 ;  /* 0x0007d87501007387 */ /* 0x0001e80000100600 */
[----:B0-----:R-:W2:Y:S04]  /*12dc0*/  LDL.LU R117, [R1+0x11c8] ;  /* 0x0011c80001757983 */ /* 0x001ea80000300800 */
        /* <DEDUP_REMOVED lines=57> */
[----:B0-----:R-:W3:Y:S04]  /*13160*/  LDL.LU R92, [R1+0x1154] ;  /* 0x00115400015c7983 */ /* 0x001ee80000300800 */
        /* <DEDUP_REMOVED lines=13> */
[----:B0-----:R-:W4:Y:S04]  /*13240*/  LDL.LU R81, [R1+0x1138] ;  /* 0x0011380001517983 */ /* 0x001f280000300800 */
        /* <DEDUP_REMOVED lines=22> */
[----:B------:R0:W-:Y:S01]  /*133b0*/  STL.S16 [R1+0x728], R57 ;  /* 0x0007283901007387 */ /* 0x0001e20000100600 */
[----:B------:R-:W-:-:S03]  /*133c0*/  PRMT R125, RZ, 0x7610, R125 ;  /* 0x00007610ff7d7816 */ /* 0x000fc6000000007d */
[----:B0-----:R-:W4:Y:S04]  /*133d0*/  LDL.LU R57, [R1+0x1108] ;  /* 0x0011080001397983 */ /* 0x001f280000300800 */
[----:B------:R0:W-:Y:S01]  /*133e0*/  STL.S16 [R1+0x724], R68 ;  /* 0x0007244401007387 */ /* 0x0001e20000100600 */
[----:B------:R-:W-:-:S03]  /*133f0*/  PRMT R75, RZ, 0x7610, R75 ;  /* 0x00007610ff4b7816 */ /* 0x000fc6000000004b */
[----:B0-----:R-:W4:Y:S04]  /*13400*/  LDL.LU R68, [R1+0x1104] ;  /* 0x0011040001447983 */ /* 0x001f280000300800 */
[----:B------:R0:W-:Y:S04]  /*13410*/  STL.S16 [R1+0x720], R64 ;  /* 0x0007204001007387 */ /* 0x0001e80000100600 */
[----:B0-----:R-:W4:Y:S04]  /*13420*/  LDL.LU R64, [R1+0x1100] ;  /* 0x0011000001407983 */ /* 0x001f280000300800 */
[----:B------:R0:W-:Y:S01]  /*13430*/  STL.S16 [R1+0x71c], R63 ;  /* 0x00071c3f01007387 */ /* 0x0001e20000100600 */
[----:B--2---:R-:W-:-:S03]  /*13440*/  PRMT R74, RZ, 0x7610, R74 ;  /* 0x00007610ff4a7816 */ /* 0x004fc6000000004a */
[----:B0-----:R-:W2:Y:S04]  /*13450*/  LDL.LU R63, [R1+0x10fc] ;  /* 0x0010fc00013f7983 */ /* 0x001ea80000300800 */
[----:B------:R0:W-:Y:S04]  /*13460*/  STL.S16 [R1+0x718], R62 ;  /* 0x0007183e01007387 */ /* 0x0001e80000100600 */
[----:B0-----:R-:W2:Y:S04]  /*13470*/  LDL.LU R62, [R1+0x10f8] ;  /* 0x0010f800013e7983 */ /* 0x001ea80000300800 */
[----:B------:R0:W-:Y:S04]  /*13480*/  STL.S16 [R1+0x714], R59 ;  /* 0x0007143b01007387 */ /* 0x0001e80000100600 */
[----:B0-----:R-:W2:Y:S04]  /*13490*/  LDL.LU R59, [R1+0x10f4] ;  /* 0x0010f400013b7983 */ /* 0x001ea80000300800 */
[----:B------:R0:W-:Y:S04]  /*134a0*/  STL.S16 [R1+0x710], R58 ;  /* 0x0007103a01007387 */ /* 0x0001e80000100600 */
[----:B0-----:R-:W2:Y:S04]  /*134b0*/  LDL.LU R58, [R1+0x10f0] ;  /* 0x0010f000013a7983 */ /* 0x001ea80000300800 */
[----:B------:R-:W-:Y:S04]  /*134c0*/  STL [R1+0xfe4], R125 ;  /* 0x000fe47d01007387 */ /* 0x000fe80000100800 */
[----:B------:R-:W-:Y:S04]  /*134d0*/  STL [R1+0xfe8], R75 ;  /* 0x000fe84b01007387 */ /* 0x000fe80000100800 */
[----:B------:R0:W-:Y:S04]  /*134e0*/  STL.S16 [R1+0x704], R61 ;  /* 0x0007043d01007387 */ /* 0x0001e80000100600 */
[----:B0-----:R-:W2:Y:S04]  /*134f0*/  LDL.LU R61, [R1+0x10ec] ;  /* 0x0010ec00013d7983 */ /* 0x001ea80000300800 */
[----:B------:R0:W-:Y:S04]  /*13500*/  STL.S16 [R1+0x700], R49 ;  /* 0x0007003101007387 */ /* 0x0001e80000100600 */
[----:B0-----:R-:W2:Y:S01]  /*13510*/  LDL.LU R49, [R1+0x10e8] ;  /* 0x0010e80001317983 */ /* 0x001ea20000300800 */
[----:B---3--:R-:W-:-:S03]  /*13520*/  PRMT R72, RZ, 0x7610, R72 ;  /* 0x00007610ff487816 */ /* 0x008fc60000000048 */
[----:B------:R0:W-:Y:S02]  /*13530*/  STL.S16 [R1+0x6fc], R74 ;  /* 0x0006fc4a01007387 */ /* 0x0001e40000100600 */
[----:B0-----:R-:W0:Y:S02]  /*13540*/  LDC R74, c[0x0][0x3a0] ;  /* 0x0000e800ff4a7b82 */ /* 0x001e240000000800 */
[----:B0-----:R-:W-:Y:S02]  /*13550*/  IMAD R74, R73, -0x80, R74 ;  /* 0xffffff80494a7824 */ /* 0x001fe400078e024a */
[----:B------:R-:W3:Y:S04]  /*13560*/  LDL.LU R73, [R1+0xd5c] ;  /* 0x000d5c0001497983 */ /* 0x000ee80000300800 */
[----:B------:R0:W-:Y:S04]  /*13570*/  STL.S16 [R1+0x6f8], R72 ;  /* 0x0006f84801007387 */ /* 0x0001e80000100600 */
[----:B0-----:R-:W3:Y:S01]  /*13580*/  LDL.LU R72, [R1+0xd68] ;  /* 0x000d680001487983 */ /* 0x001ee20000300800 */
[----:B------:R-:W-:-:S02]  /*13590*/  ISETP.GT.AND P6, PT, R74, RZ, PT ;  /* 0x000000ff4a00720c */ /* 0x000fc40003fc4270 */
[----:B------:R-:W-:Y:S02]  /*135a0*/  PRMT R75, RZ, 0x7610, R75 ;  /* 0x00007610ff4b7816 */ /* 0x000fe4000000004b */
[----:B------:R-:W-:Y:S02]  /*135b0*/  PRMT R125, RZ, 0x7610, R125 ;  /* 0x00007610ff7d7816 */ /* 0x000fe4000000007d */
[----:B------:R-:W-:Y:S01]  /*135c0*/  PRMT R0, RZ, 0x7610, R0 ;  /* 0x00007610ff007816 */ /* 0x000fe20000000000 */
[----:B------:R-:W-:Y:S04]  /*135d0*/  STL [R1+0xfec], R75 ;  /* 0x000fec4b01007387 */ /* 0x000fe80000100800 */
[----:B------:R-:W-:Y:S04]  /*135e0*/  STL [R1+0xff0], R125 ;  /* 0x000ff07d01007387 */ /* 0x000fe80000100800 */
[----:B----4-:R-:W4:Y:S04]  /*135f0*/  @P6 LDG.E.U16 R50, desc[UR6][R70.64] ;  /* 0x0000000646326981 */ /* 0x010f28000c1e1500 */
[----:B------:R0:W-:Y:S04]  /*13600*/  STL.S16 [R1+0x6ec], R60 ;  /* 0x0006ec3c01007387 */ /* 0x0001e80000100600 */
[----:B0-----:R-:W2:Y:S04]  /*13610*/  LDL.LU R60, [R1+0x10e4] ;  /* 0x0010e400013c7983 */ /* 0x001ea80000300800 */
[----:B------:R-:W-:Y:S04]  /*13620*/  STL [R1+0xff4], R0 ;  /* 0x000ff40001007387 */ /* 0x000fe80000100800 */
[----:B------:R0:W-:Y:S01]  /*13630*/  STL.S16 [R1+0x6e4], R56 ;  /* 0x0006e43801007387 */ /* 0x0001e20000100600 */
[----:B------:R-:W-:-:S03]  /*13640*/  ISETP.GT.AND P5, PT, R74, 0x1, PT ;  /* 0x000000014a00780c */ /* 0x000fc60003fa4270 */
[----:B0-----:R-:W2:Y:S01]  /*13650*/  LDL.LU R56, [R1+0x10e0] ;  /* 0x0010e00001387983 */ /* 0x001ea20000300800 */
[C---:B------:R-:W-:Y:S02]  /*13660*/  ISETP.GT.AND P3, PT, R74.reuse, 0x2, PT ;  /* 0x000000024a00780c */ /* 0x040fe40003f64270 */
[----:B------:R-:W-:Y:S01]  /*13670*/  ISETP.GT.AND P2, PT, R74, 0x3, PT ;  /* 0x000000034a00780c */ /* 0x000fe20003f44270 */
[----:B------:R0:W-:Y:S01]  /*13680*/  STL.S16 [R1+0x6d4], R55 ;  /* 0x0006d43701007387 */ /* 0x0001e20000100600 */
[----:B------:R-:W-:Y:S02]  /*13690*/  PRMT R0, RZ, 0x7610, R0 ;  /* 0x00007610ff007816 */ /* 0x000fe40000000000 */
[----:B------:R-:W-:Y:S02]  /*136a0*/  PRMT R125, RZ, 0x7610, R125 ;  /* 0x00007610ff7d7816 */ /* 0x000fe4000000007d */
[----:B------:R-:W-:Y:S01]  /*136b0*/  PRMT R75, RZ, 0x7610, R75 ;  /* 0x00007610ff4b7816 */ /* 0x000fe2000000004b */
[----:B0-----:R-:W2:Y:S04]  /*136c0*/  LDL.LU R55, [R1+0x10dc] ;  /* 0x0010dc0001377983 */ /* 0x001ea80000300800 */
[----:B------:R0:W-:Y:S04]  /*136d0*/  STL.S16 [R1+0x6d0], R54 ;  /* 0x0006d03601007387 */ /* 0x0001e80000100600 */
[----:B0-----:R-:W2:Y:S04]  /*136e0*/  LDL.LU R54, [R1+0x10d8] ;  /* 0x0010d80001367983 */ /* 0x001ea80000300800 */
[----:B---3--:R-:W3:Y:S04]  /*136f0*/  @P6 LDG.E.U16 R51, desc[UR6][R72.64] ;  /* 0x0000000648336981 */ /* 0x008ee8000c1e1500 */
[----:B---3--:R0:W-:Y:S04]  /*13700*/  STL [R1+0x99c], R51 ;  /* 0x00099c3301007387 */ /* 0x0081e80000100800 */
[----:B0-----:R-:W3:Y:S04]  /*13710*/  LDL.LU R51, [R1+0x10d4] ;  /* 0x0010d40001337983 */ /* 0x001ee80000300800 */
[----:B------:R-:W-:Y:S04]  /*13720*/  STL [R1+0xe30], R72 ;  /* 0x000e304801007387 */ /* 0x000fe80000100800 */
[----:B------:R-:W-:Y:S04]  /*13730*/  STL [R1+0xf18], R72 ;  /* 0x000f184801007387 */ /* 0x000fe80000100800 */
[----:B------:R-:W-:Y:S04]  /*13740*/  STL [R1+0xe2c], R73 ;  /* 0x000e2c4901007387 */ /* 0x000fe80000100800 */
[----:B------:R-:W-:Y:S04]  /*13750*/  STL [R1+0xf1c], R73 ;  /* 0x000f1c4901007387 */ /* 0x000fe80000100800 */
[----:B----4-:R0:W-:Y:S04]  /*13760*/  STL [R1+0x998], R50 ;  /* 0x0009983201007387 */ /* 0x0101e80000100800 */
[----:B0-----:R-:W4:Y:S04]  /*13770*/  LDL.LU R50, [R1+0x10d0] ;  /* 0x0010d00001327983 */ /* 0x001f280000300800 */
[----:B------:R-:W-:Y:S04]  /*13780*/  STL [R1+0xe38], R70 ;  /* 0x000e384601007387 */ /* 0x000fe80000100800 */
[----:B------:R0:W-:Y:S04]  /*13790*/  STL [R1+0xf20], R70 ;  /* 0x000f204601007387 */ /* 0x0001e80000100800 */
[----:B------:R-:W-:Y:S04]  /*137a0*/  STL [R1+0xe34], R71 ;  /* 0x000e344701007387 */ /* 0x000fe80000100800 */
[----:B------:R1:W-:Y:S01]  /*137b0*/  STL [R1+0xf24], R71 ;  /* 0x000f244701007387 */ /* 0x0003e20000100800 */
[----:B0-----:R-:W-:-:S02]  /*137c0*/  IMAD.MOV.U32 R70, RZ, RZ, R116 ;  /* 0x000000ffff467224 */ /* 0x001fc400078e0074 */
[----:B-1----:R-:W-:-:S05]  /*137d0*/  IMAD.MOV.U32 R71, RZ, RZ, R119 ;  /* 0x000000ffff477224 */ /* 0x002fca00078e0077 */
[----:B------:R-:W2:Y:S01]  /*137e0*/  @P5 LDG.E.U16 R53, desc[UR6][R70.64] ;  /* 0x0000000646355981 */ /* 0x000ea2000c1e1500 */
[----:B------:R-:W-:Y:S02]  /*137f0*/  IMAD.MOV.U32 R72, RZ, RZ, R117 ;  /* 0x000000ffff487224 */ /* 0x000fe400078e0075 */
[----:B------:R-:W-:Y:S01]  /*13800*/  IMAD.MOV.U32 R73, RZ, RZ, R118 ;  /* 0x000000ffff497224 */ /* 0x000fe200078e0076 */
[----:B------:R-:W-:Y:S04]  /*13810*/  STL.64 [R1+0x618], R70 ;  /* 0x0006184601007387 */ /* 0x000fe80000100a00 */
[----:B------:R0:W3:Y:S04]  /*13820*/  @P5 LDG.E.U16 R41, desc[UR6][R72.64] ;  /* 0x0000000648295981 */ /* 0x0000e8000c1e1500 */
[----:B--2---:R1:W-:Y:S04]  /*13830*/  STL [R1+0x994], R53 ;  /* 0x0009943501007387 */ /* 0x0043e80000100800 */
[----:B-1----:R-:W2:Y:S04]  /*13840*/  LDL.LU R53, [R1+0x10cc] ;  /* 0x0010cc0001357983 */ /* 0x002ea80000300800 */
[----:B------:R0:W-:Y:S02]  /*13850*/  STL.64 [R1+0x610], R72 ;  /* 0x0006104801007387 */ /* 0x0001e40000100a00 */
[----:B0-----:R-:W-:-:S02]  /*13860*/  IMAD.MOV.U32 R72, RZ, RZ, R112 ;  /* 0x000000ffff487224 */ /* 0x001fc400078e0070 */
[----:B------:R-:W-:-:S05]  /*13870*/  IMAD.MOV.U32 R73, RZ, RZ, R114 ;  /* 0x000000ffff497224 */ /* 0x000fca00078e0072 */
[----:B------:R0:W2:Y:S01]  /*13880*/  @P3 LDG.E.U16 R52, desc[UR6][R72.64] ;  /* 0x0000000648343981 */ /* 0x0000a2000c1e1500 */
[----:B------:R-:W-:Y:S02]  /*13890*/  IMAD.MOV.U32 R70, RZ, RZ, R113 ;  /* 0x000000ffff467224 */ /* 0x000fe400078e0071 */
[----:B------:R-:W-:Y:S01]  /*138a0*/  IMAD.MOV.U32 R71, RZ, RZ, R115 ;  /* 0x000000ffff477224 */ /* 0x000fe200078e0073 */
[----:B---3--:R1:W-:Y:S04]  /*138b0*/  STL [R1+0x990], R41 ;  /* 0x0009902901007387 */ /* 0x0083e80000100800 */
[----:B------:R3:W3:Y:S04]  /*138c0*/  @P3 LDG.E.U16 R48, desc[UR6][R70.64] ;  /* 0x0000000646303981 */ /* 0x0006e8000c1e1500 */
[----:B-1----:R-:W3:Y:S04]  /*138d0*/  LDL.LU R41, [R1+0x10c8] ;  /* 0x0010c80001297983 */ /* 0x002ee80000300800 */
[----:B------:R0:W-:Y:S02]  /*138e0*/  STL.64 [R1+0x608], R72 ;  /* 0x0006084801007387 */ /* 0x0001e40000100a00 */
[----:B0-----:R-:W-:-:S02]  /*138f0*/  IMAD.MOV.U32 R72, RZ, RZ, R108 ;  /* 0x000000ffff487224 */ /* 0x001fc400078e006c */
[----:B------:R-:W-:-:S05]  /*13900*/  IMAD.MOV.U32 R73, RZ, RZ, R110 ;  /* 0x000000ffff497224 */ /* 0x000fca00078e006e */
[----:B------:R-:W4:Y:S04]  /*13910*/  @P2 LDG.E.U16 R47, desc[UR6][R72.64] ;  /* 0x00000006482f2981 */ /* 0x000f28000c1e1500 */
[----:B--2---:R0:W-:Y:S04]  /*13920*/  STL [R1+0x98c], R52 ;  /* 0x00098c3401007387 */ /* 0x0041e80000100800 */
[----:B0-----:R-:W2:Y:S04]  /*13930*/  LDL.LU R52, [R1+0x10c4] ;  /* 0x0010c40001347983 */ /* 0x001ea80000300800 */
[----:B------:R3:W-:Y:S02]  /*13940*/  STL.64 [R1+0x600], R70 ;  /* 0x0006004601007387 */ /* 0x0007e40000100a00 */
[----:B---3--:R-:W-:-:S02]  /*13950*/  IMAD.MOV.U32 R70, RZ, RZ, R109 ;  /* 0x000000ffff467224 */ /* 0x008fc400078e006d */
[----:B------:R-:W-:-:S05]  /*13960*/  IMAD.MOV.U32 R71, RZ, RZ, R111 ;  /* 0x000000ffff477224 */ /* 0x000fca00078e006f */
[----:B------:R0:W3:Y:S01]  /*13970*/  @P2 LDG.E.U16 R46, desc[UR6][R70.64] ;  /* 0x00000006462e2981 */ /* 0x0000e2000c1e1500 */
[C---:B------:R-:W-:Y:S02]  /*13980*/  ISETP.GT.AND P6, PT, R74.reuse, 0x4, PT ;  /* 0x000000044a00780c */ /* 0x040fe40003fc4270 */
[----:B------:R-:W-:Y:S01]  /*13990*/  ISETP.GT.AND P5, PT, R74, 0x5, PT ;  /* 0x000000054a00780c */ /* 0x000fe20003fa4270 */
[----:B------:R1:W-:Y:S04]  /*139a0*/  STL [R1+0x988], R48 ;  /* 0x0009883001007387 */ /* 0x0003e80000100800 */
[----:B-1----:R-:W2:Y:S04]  /*139b0*/  LDL.LU R48, [R1+0x10c0] ;  /* 0x0010c00001307983 */ /* 0x002ea80000300800 */
[----:B------:R1:W-:Y:S04]  /*139c0*/  STL.64 [R1+0x5f8], R72 ;  /* 0x0005f84801007387 */ /* 0x0003e80000100a00 */
[----:B----4-:R4:W-:Y:S01]  /*139d0*/  STL [R1+0x984], R47 ;  /* 0x0009842f01007387 */ /* 0x0109e20000100800 */
[----:B-1----:R-:W-:-:S02]  /*139e0*/  IMAD.MOV.U32 R72, RZ, RZ, R105 ;  /* 0x000000ffff487224 */ /* 0x002fc400078e0069 */
[----:B------:R-:W-:Y:S01]  /*139f0*/  IMAD.MOV.U32 R73, RZ, RZ, R106 ;  /* 0x000000ffff497224 */ /* 0x000fe200078e006a */
[----:B----4-:R-:W4:Y:S04]  /*13a00*/  LDL.LU R47, [R1+0x10bc] ;  /* 0x0010bc00012f7983 */ /* 0x010f280000300800 */
[----:B------:R0:W-:Y:S04]  /*13a10*/  STL.64 [R1+0x5f0], R70 ;  /* 0x0005f04601007387 */ /* 0x0001e80000100a00 */
[----:B------:R1:W2:Y:S01]  /*13a20*/  @P6 LDG.E.U16 R43, desc[UR6][R72.64] ;  /* 0x00000006482b6981 */ /* 0x0002a2000c1e1500 */
[----:B0-----:R-:W-:-:S02]  /*13a30*/  IMAD.MOV.U32 R70, RZ, RZ, R100 ;  /* 0x000000ffff467224 */ /* 0x001fc400078e0064 */
[----:B------:R-:W-:-:S05]  /*13a40*/  IMAD.MOV.U32 R71, RZ, RZ, R107 ;  /* 0x000000ffff477224 */ /* 0x000fca00078e006b */
[----:B------:R-:W4:Y:S04]  /*13a50*/  @P6 LDG.E.U16 R42, desc[UR6][R70.64] ;  /* 0x00000006462a6981 */ /* 0x000f28000c1e1500 */
[----:B---3--:R0:W-:Y:S04]  /*13a60*/  STL [R1+0x980], R46 ;  /* 0x0009802e01007387 */ /* 0x0081e80000100800 */
[----:B0-----:R-:W3:Y:S04]  /*13a70*/  LDL.LU R46, [R1+0x10b8] ;  /* 0x0010b800012e7983 */ /* 0x001ee80000300800 */
[----:B------:R1:W-:Y:S02]  /*13a80*/  STL.64 [R1+0x5e8], R72 ;  /* 0x0005e84801007387 */ /* 0x0003e40000100a00 */
[----:B-1----:R-:W-:-:S02]  /*13a90*/  IMAD.MOV.U32 R72, RZ, RZ, R101 ;  /* 0x000000ffff487224 */ /* 0x002fc400078e0065 */
[----:B------:R-:W-:-:S05]  /*13aa0*/  IMAD.MOV.U32 R73, RZ, RZ, R103 ;  /* 0x000000ffff497224 */ /* 0x000fca00078e0067 */
[----:B------:R0:W3:Y:S01]  /*13ab0*/  @P5 LDG.E.U16 R45, desc[UR6][R72.64] ;  /* 0x00000006482d5981 */ /* 0x0000e2000c1e1500 */
[----:B------:R-:W-:-:S03]  /*13ac0*/  ISETP.GT.AND P3, PT, R74, 0x6, PT ;  /* 0x000000064a00780c */ /* 0x000fc60003f64270 */
[----:B--2---:R1:W-:Y:S04]  /*13ad0*/  STL [R1+0x97c], R43 ;  /* 0x00097c2b01007387 */ /* 0x0043e80000100800 */
        /* <DEDUP_REMOVED lines=17> */
[C---:B------:R-:W-:Y:S02]  /*13bf0*/  ISETP.GT.AND P2, PT, R74.reuse, 0x7, PT ;  /* 0x000000074a00780c */ /* 0x040fe40003f44270 */
[----:B------:R-:W-:Y:S01]  /*13c00*/  ISETP.GT.AND P6, PT, R74, 0x8, PT ;  /* 0x000000084a00780c */ /* 0x000fe20003fc4270 */
        /* <DEDUP_REMOVED lines=75> */
[----:B------:R-:W3:Y:S01]  /*140c0*/  @P6 LDG.E.U16 R26, desc[UR6][R70.64] ;  /* 0x00000006461a6981 */ /* 0x000ee2000c1e1500 */
[C---:B------:R-:W-:Y:S01]  /*140d0*/  ISETP.GT.AND P5, PT, R74.reuse, 0xd, PT ;  /* 0x0000000d4a00780c */ /* 0x040fe20003fa4270 */
[----:B------:R-:W-:Y:S01]  /*140e0*/  IMAD.MOV.U32 R65, RZ, RZ, R64 ;  /* 0x000000ffff417224 */ /* 0x000fe200078e0040 */
[----:B------:R-:W-:Y:S01]  /*140f0*/  ISETP.GT.AND P3, PT, R74, 0xe, PT ;  /* 0x0000000e4a00780c */ /* 0x000fe20003f64270 */
[----:B------:R-:W-:Y:S02]  /*14100*/  IMAD.MOV.U32 R64, RZ, RZ, R63 ;  /* 0x000000ffff407224 */ /* 0x000fe400078e003f */
[----:B------:R-:W-:Y:S02]  /*14110*/  IMAD.MOV.U32 R66, RZ, RZ, R57 ;  /* 0x000000ffff427224 */ /* 0x000fe400078e0039 */
[----:B------:R-:W-:Y:S02]  /*14120*/  IMAD.MOV.U32 R67, RZ, RZ, R68 ;  /* 0x000000ffff437224 */ /* 0x000fe400078e0044 */
[----:B------:R-:W-:-:S04]  /*14130*/  IMAD.MOV.U32 R63, RZ, RZ, R62 ;  /* 0x000000ffff3f7224 */ /* 0x000fc800078e003e */
[----:B------:R0:W3:Y:S01]  /*14140*/  @P5 LDG.E.U16 R29, desc[UR6][R64.64] ;  /* 0x00000006401d5981 */ /* 0x0000e2000c1e1500 */
[----:B------:R-:W-:-:S03]  /*14150*/  IMAD.MOV.U32 R62, RZ, RZ, R59 ;  /* 0x000000ffff3e7224 */ /* 0x000fc600078e003b */
[----:B------:R-:W3:Y:S04]  /*14160*/  @P5 LDG.E.U16 R17, desc[UR6][R66.64] ;  /* 0x0000000642115981 */ /* 0x000ee8000c1e1500 */
[----:B------:R-:W3:Y:S04]  /*14170*/  @P3 LDG.E.U16 R24, desc[UR6][R62.64] ;  /* 0x000000063e183981 */ /* 0x000ee8000c1e1500 */
[----:B--2---:R1:W-:Y:S04]  /*14180*/  STL [R1+0x948], R30 ;  /* 0x0009481e01007387 */ /* 0x0043e80000100800 */
[----:B-1----:R-:W2:Y:S04]  /*14190*/  LDL.LU R30, [R1+0x1078] ;  /* 0x00107800011e7983 */ /* 0x002ea80000300800 */
[----:B------:R-:W-:Y:S04]  /*141a0*/  STL.64 [R1+0x568], R72 ;  /* 0x0005684801007387 */ /* 0x000fe80000100a00 */
[----:B----4-:R1:W-:Y:S04]  /*141b0*/  STL [R1+0x944], R27 ;  /* 0x0009441b01007387 */ /* 0x0103e80000100800 */
[----:B-1----:R-:W4:Y:S04]  /*141c0*/  LDL.LU R27, [R1+0x1074] ;  /* 0x00107400011b7983 */ /* 0x002f280000300800 */
[----:B------:R-:W-:Y:S04]  /*141d0*/  STL.64 [R1+0x560], R70 ;  /* 0x0005604601007387 */ /* 0x000fe80000100a00 */
[----:B---3--:R1:W-:Y:S04]  /*141e0*/  STL [R1+0x940], R26 ;  /* 0x0009401a01007387 */ /* 0x0083e80000100800 */
[----:B-1----:R-:W3:Y:S04]  /*141f0*/  LDL.LU R26, [R1+0x1070] ;  /* 0x00107000011a7983 */ /* 0x002ee80000300800 */
[----:B------:R0:W-:Y:S02]  /*14200*/  STL.64 [R1+0x558], R64 ;  /* 0x0005584001007387 */ /* 0x0001e40000100a00 */
[----:B0-----:R-:W-:-:S02]  /*14210*/  IMAD.MOV.U32 R64, RZ, RZ, R58 ;  /* 0x000000ffff407224 */ /* 0x001fc400078e003a */
[----:B------:R-:W-:-:S05]  /*14220*/  IMAD.MOV.U32 R65, RZ, RZ, R61 ;  /* 0x000000ffff417224 */ /* 0x000fca00078e003d */
[----:B------:R-:W2:Y:S01]  /*14230*/  @P3 LDG.E.U16 R28, desc[UR6][R64.64] ;  /* 0x00000006401c3981 */ /* 0x000ea2000c1e1500 */
[----:B------:R-:W-:-:S03]  /*14240*/  ISETP.GT.AND P2, PT, R74, 0xf, PT ;  /* 0x0000000f4a00780c */ /* 0x000fc60003f44270 */
[----:B------:R0:W-:Y:S01]  /*14250*/  STL [R1+0x93c], R29 ;  /* 0x00093c1d01007387 */ /* 0x0001e20000100800 */
[----:B------:R-:W-:Y:S01]  /*14260*/  ISETP.GT.AND P6, PT, R74, 0x10, PT ;  /* 0x000000104a00780c */ /* 0x000fe20003fc4270 */
[----:B------:R-:W-:Y:S02]  /*14270*/  IMAD.MOV.U32 R57, RZ, RZ, R56 ;  /* 0x000000ffff397224 */ /* 0x000fe400078e0038 */
[----:B------:R-:W-:Y:S01]  /*14280*/  IMAD.MOV.U32 R56, RZ, RZ, R55 ;  /* 0x000000ffff387224 */ /* 0x000fe200078e0037 */
[----:B0-----:R-:W3:Y:S04]  /*14290*/  LDL.LU R29, [R1+0x106c] ;  /* 0x00106c00011d7983 */ /* 0x001ee80000300800 */
[----:B------:R-:W-:Y:S04]  /*142a0*/  STL.64 [R1+0x550], R66 ;  /* 0x0005504201007387 */ /* 0x000fe80000100a00 */
[----:B------:R0:W-:Y:S01]  /*142b0*/  STL [R1+0x938], R17 ;  /* 0x0009381101007387 */ /* 0x0001e20000100800 */
[----:B------:R-:W-:-:S02]  /*142c0*/  IMAD.MOV.U32 R58, RZ, RZ, R49 ;  /* 0x000000ffff3a7224 */ /* 0x000fc400078e0031 */
[----:B------:R-:W-:Y:S01]  /*142d0*/  IMAD.MOV.U32 R59, RZ, RZ, R60 ;  /* 0x000000ffff3b7224 */ /* 0x000fe200078e003c */
[----:B------:R1:W3:Y:S01]  /*142e0*/  @P2 LDG.E.U16 R23, desc[UR6][R56.64] ;  /* 0x0000000638172981 */ /* 0x0002e2000c1e1500 */
[----:B------:R-:W-:-:S03]  /*142f0*/  IMAD.MOV.U32 R55, RZ, RZ, R54 ;  /* 0x000000ffff377224 */ /* 0x000fc600078e0036 */
[----:B------:R-:W3:Y:S04]  /*14300*/  @P2 LDG.E.U16 R22, desc[UR6][R58.64] ;  /* 0x000000063a162981 */ /* 0x000ee8000c1e1500 */
[----:B0-----:R-:W3:Y:S04]  /*14310*/  LDL.LU R17, [R1+0x1068] ;  /* 0x0010680001117983 */ /* 0x001ee80000300800 */
[----:B------:R-:W-:Y:S01]  /*14320*/  STL.64 [R1+0x548], R64 ;  /* 0x0005484001007387 */ /* 0x000fe20000100a00 */
[----:B------:R-:W-:-:S05]  /*14330*/  IMAD.MOV.U32 R54, RZ, RZ, R51 ;  /* 0x000000ffff367224 */ /* 0x000fca00078e0033 */
[----:B------:R-:W3:Y:S04]  /*14340*/  @P6 LDG.E.U16 R18, desc[UR6][R54.64] ;  /* 0x0000000636126981 */ /* 0x000ee8000c1e1500 */
[----:B--2---:R0:W-:Y:S04]  /*14350*/  STL [R1+0x934], R28 ;  /* 0x0009341c01007387 */ /* 0x0041e80000100800 */
[----:B0-----:R-:W2:Y:S04]  /*14360*/  LDL.LU R28, [R1+0x1064] ;  /* 0x00106400011c7983 */ /* 0x001ea80000300800 */
[----:B------:R-:W-:Y:S04]  /*14370*/  STL.64 [R1+0x540], R62 ;  /* 0x0005403e01007387 */ /* 0x000fe80000100a00 */
[----:B------:R0:W-:Y:S04]  /*14380*/  STL [R1+0x930], R24 ;  /* 0x0009301801007387 */ /* 0x0001e80000100800 */
[----:B0-----:R-:W2:Y:S04]  /*14390*/  LDL.LU R24, [R1+0x1060] ;  /* 0x0010600001187983 */ /* 0x001ea80000300800 */
[----:B------:R1:W-:Y:S02]  /*143a0*/  STL.64 [R1+0x538], R56 ;  /* 0x0005383801007387 */ /* 0x0003e40000100a00 */
[----:B-1----:R-:W-:-:S02]  /*143b0*/  IMAD.MOV.U32 R56, RZ, RZ, R50 ;  /* 0x000000ffff387224 */ /* 0x002fc400078e0032 */
[----:B------:R-:W-:-:S05]  /*143c0*/  IMAD.MOV.U32 R57, RZ, RZ, R53 ;  /* 0x000000ffff397224 */ /* 0x000fca00078e0035 */
[----:B------:R-:W2:Y:S01]  /*143d0*/  @P6 LDG.E.U16 R19, desc[UR6][R56.64] ;  /* 0x0000000638136981 */ /* 0x000ea2000c1e1500 */
[----:B------:R-:W-:-:S03]  /*143e0*/  ISETP.GT.AND P5, PT, R74, 0x11, PT ;  /* 0x000000114a00780c */ /* 0x000fc60003fa4270 */
[----:B---3--:R0:W-:Y:S01]  /*143f0*/  STL [R1+0xa94], R23 ;  /* 0x000a941701007387 */ /* 0x0081e20000100800 */
[----:B------:R-:W-:Y:S01]  /*14400*/  ISETP.GT.AND P3, PT, R74, 0x12, PT ;  /* 0x000000124a00780c */ /* 0x000fe20003f64270 */
[----:B------:R-:W-:Y:S02]  /*14410*/  IMAD.MOV.U32 R49, RZ, RZ, R48 ;  /* 0x000000ffff317224 */ /* 0x000fe400078e0030 */
[----:B0-----:R-:W3:Y:S04]  /*14420*/  LDL.LU R23, [R1+0x105c] ;  /* 0x00105c0001177983 */ /* 0x001ee80000300800 */
[----:B------:R-:W-:Y:S04]  /*14430*/  STL.64 [R1+0x530], R58 ;  /* 0x0005303a01007387 */ /* 0x000fe80000100a00 */
[----:B------:R0:W-:Y:S01]  /*14440*/  STL [R1+0xa90], R22 ;  /* 0x000a901601007387 */ /* 0x0001e20000100800 */
[----:B------:R-:W-:-:S02]  /*14450*/  IMAD.MOV.U32 R48, RZ, RZ, R47 ;  /* 0x000000ffff307224 */ /* 0x000fc400078e002f */
[----:B------:R-:W-:Y:S02]  /*14460*/  IMAD.MOV.U32 R50, RZ, RZ, R41 ;  /* 0x000000ffff327224 */ /* 0x000fe400078e0029 */
[----:B------:R-:W-:Y:S01]  /*14470*/  IMAD.MOV.U32 R51, RZ, RZ, R52 ;  /* 0x000000ffff337224 */ /* 0x000fe200078e0034 */
[----:B------:R1:W3:Y:S04]  /*14480*/  @P5 LDG.E.U16 R21, desc[UR6][R48.64] ;  /* 0x0000000630155981 */ /* 0x0002e8000c1e1500 */
[----:B0-----:R-:W3:Y:S04]  /*14490*/  LDL.LU R22, [R1+0x1058] ;  /* 0x0010580001167983 */ /* 0x001ee80000300800 */
[----:B------:R-:W-:Y:S01]  /*144a0*/  STL.64 [R1+0x528], R56 ;  /* 0x0005283801007387 */ /* 0x000fe20000100a00 */
[----:B------:R-:W-:-:S02]  /*144b0*/  IMAD.MOV.U32 R47, RZ, RZ, R46 ;  /* 0x000000ffff2f7224 */ /* 0x000fc400078e002e */
[----:B------:R-:W-:Y:S01]  /*144c0*/  IMAD.MOV.U32 R46, RZ, RZ, R43 ;  /* 0x000000ffff2e7224 */ /* 0x000fe200078e002b */
[----:B------:R-:W3:Y:S04]  /*144d0*/  @P5 LDG.E.U16 R20, desc[UR6][R50.64] ;  /* 0x0000000632145981 */ /* 0x000ee8000c1e1500 */
[----:B------:R-:W3:Y:S04]  /*144e0*/  @P3 LDG.E.U16 R15, desc[UR6][R46.64] ;  /* 0x000000062e0f3981 */ /* 0x000ee8000c1e1500 */
[----:B--2---:R0:W-:Y:S04]  /*144f0*/  STL [R1+0x92c], R19 ;  /* 0x00092c1301007387 */ /* 0x0041e80000100800 */
[----:B0-----:R-:W2:Y:S04]  /*14500*/  LDL.LU R19, [R1+0x1054] ;  /* 0x0010540001137983 */ /* 0x001ea80000300800 */
[----:B------:R-:W2:Y:S04]  /*14510*/  LDL.LU R71, [R1+0x8fc] ;  /* 0x0008fc0001477983 */ /* 0x000ea80000300800 */
[----:B------:R-:W-:Y:S04]  /*14520*/  STL.64 [R1+0x520], R54 ;  /* 0x0005203601007387 */ /* 0x000fe80000100a00 */
[----:B------:R-:W2:Y:S04]  /*14530*/  LDL.LU R70, [R1+0x8f8] ;  /* 0x0008f80001467983 */ /* 0x000ea80000300800 */
        /* <DEDUP_REMOVED lines=18> */
[----:B0-----:R-:W3:Y:S04]  /*14660*/  LDL.LU R20, [R1+0x1048] ;  /* 0x0010480001147983 */ /* 0x001ee80000300800 */
[----:B------:R-:W-:Y:S01]  /*14670*/  STL.64 [R1+0x508], R48 ;  /* 0x0005083001007387 */ /* 0x000fe20000100a00 */
[----:B------:R-:W-:-:S03]  /*14680*/  IMAD.MOV.U32 R38, RZ, RZ, R35 ;  /* 0x000000ffff267224 */ /* 0x000fc600078e0023 */
[----:B------:R-:W3:Y:S04]  /*14690*/  @P2 LDG.E.U16 R14, desc[UR6][R42.64] ;  /* 0x000000062a0e2981 */ /* 0x000ee8000c1e1500 */
        /* <DEDUP_REMOVED lines=24> */
[----:B----4-:R-:W-:-:S03]  /*14820*/  IMAD.MOV.U32 R30, RZ, RZ, R27 ;  /* 0x000000ffff1e7224 */ /* 0x010fc600078e001b */
[----:B------:R-:W4:Y:S04]  /*14830*/  @P5 LDG.E.U16 R121, desc[UR6][R34.64] ;  /* 0x0000000622795981 */ /* 0x000f28000c1e1500 */
        /* <DEDUP_REMOVED lines=17> */
[----:B----4-:R0:W-:Y:S01]  /*14950*/  STL [R1+0x900], R121 ;  /* 0x0009007901007387 */ /* 0x0101e20000100800 */
[----:B------:R-:W-:-:S02]  /*14960*/  IMAD.MOV.U32 R26, RZ, RZ, R17 ;  /* 0x000000ffff1a7224 */ /* 0x000fc400078e0011 */
[----:B------:R-:W-:Y:S01]  /*14970*/  IMAD.MOV.U32 R27, RZ, RZ, R28 ;  /* 0x000000ffff1b7224 */ /* 0x000fe200078e001c */
[----:B------:R1:W4:Y:S04]  /*14980*/  @P2 LDG.E.U16 R12, desc[UR6][R24.64] ;  /* 0x00000006180c2981 */ /* 0x000328000c1e1500 */
[----:B------:R-:W3:Y:S04]  /*14990*/  @P2 LDG.E.U16 R7, desc[UR6][R26.64] ;  /* 0x000000061a072981 */ /* 0x000ee8000c1e1500 */
[----:B0-----:R-:W3:Y:S04]  /*149a0*/  LDL.LU R121, [R1+0x1028] ;  /* 0x0010280001797983 */ /* 0x001ee80000300800 */
[----:B------:R-:W-:Y:S04]  /*149b0*/  STL.64 [R1+0x4c8], R32 ;  /* 0x0004c82001007387 */ /* 0x000fe80000100a00 */
[----:B--2---:R-:W-:Y:S04]  /*149c0*/  STL [R1+0xf28], R71 ;  /* 0x000f284701007387 */ /* 0x004fe80000100800 */
[----:B------:R-:W-:Y:S04]  /*149d0*/  STL.64 [R1+0x4c0], R30 ;  /* 0x0004c01e01007387 */ /* 0x000fe80000100a00 */
[----:B------:R-:W-:Y:S04]  /*149e0*/  STL [R1+0xf2c], R70 ;  /* 0x000f2c4601007387 */ /* 0x000fe80000100800 */
[----:B------:R1:W-:Y:S02]  /*149f0*/  STL.64 [R1+0x4b8], R24 ;  /* 0x0004b81801007387 */ /* 0x0003e40000100a00 */
[----:B-1----:R-:W-:-:S02]  /*14a00*/  IMAD.MOV.U32 R24, RZ, RZ, R18 ;  /* 0x000000ffff187224 */ /* 0x002fc400078e0012 */
[----:B------:R-:W-:-:S05]  /*14a10*/  IMAD.MOV.U32 R25, RZ, RZ, R21 ;  /* 0x000000ffff197224 */ /* 0x000fca00078e0015 */
[----:B------:R-:W2:Y:S01]  /*14a20*/  @P6 LDG.E.U16 R8, desc[UR6][R24.64] ;  /* 0x0000000618086981 */ /* 0x000ea2000c1e1500 */
[----:B------:R-:W-:Y:S01]  /*14a30*/  ISETP.GT.AND P5, PT, R74, 0x19, PT ;  /* 0x000000194a00780c */ /* 0x000fe20003fa4270 */
[----:B------:R-:W-:Y:S02]  /*14a40*/  IMAD.MOV.U32 R23, RZ, RZ, R22 ;  /* 0x000000ffff177224 */ /* 0x000fe400078e0016 */
[----:B----4-:R0:W-:Y:S01]  /*14a50*/  STL [R1+0xa8c], R12 ;  /* 0x000a8c0c01007387 */ /* 0x0101e20000100800 */
[----:B------:R-:W-:-:S05]  /*14a60*/  IMAD.MOV.U32 R22, RZ, RZ, R19 ;  /* 0x000000ffff167224 */ /* 0x000fca00078e0013 */
[----:B------:R1:W4:Y:S04]  /*14a70*/  @P6 LDG.E.U16 R6, desc[UR6][R22.64] ;  /* 0x0000000616066981 */ /* 0x000328000c1e1500 */
[----:B0-----:R-:W4:Y:S04]  /*14a80*/  LDL.LU R12, [R1+0x1024] ;  /* 0x00102400010c7983 */ /* 0x001f280000300800 */
[----:B------:R-:W-:Y:S04]  /*14a90*/  STL.64 [R1+0x4b0], R26 ;  /* 0x0004b01a01007387 */ /* 0x000fe80000100a00 */
[----:B---3--:R0:W-:Y:S04]  /*14aa0*/  STL [R1+0xa88], R7 ;  /* 0x000a880701007387 */ /* 0x0081e80000100800 */
[----:B0-----:R-:W3:Y:S04]  /*14ab0*/  LDL.LU R7, [R1+0x1020] ;  /* 0x0010200001077983 */ /* 0x001ee80000300800 */
[----:B------:R-:W-:Y:S04]  /*14ac0*/  STL.64 [R1+0x4a8], R24 ;  /* 0x0004a81801007387 */ /* 0x000fe80000100a00 */
[----:B--2---:R0:W-:Y:S04]  /*14ad0*/  STL [R1+0x8f4], R8 ;  /* 0x0008f40801007387 */ /* 0x0041e80000100800 */
[----:B0-----:R-:W2:Y:S04]  /*14ae0*/  LDL.LU R8, [R1+0x101c] ;  /* 0x00101c0001087983 */ /* 0x001ea80000300800 */
[----:B------:R-:W2:Y:S04]  /*14af0*/  LDL.LU R73, [R1+0x9a4] ;  /* 0x0009a40001497983 */ /* 0x000ea80000300800 */
[----:B------:R1:W-:Y:S01]  /*14b00*/  STL.64 [R1+0x4a0], R22 ;  /* 0x0004a01601007387 */ /* 0x0003e20000100a00 */
[----:B------:R-:W-:-:S03]  /*14b10*/  ISETP.GT.AND P3, PT, R74, 0x1a, PT ;  /* 0x0000001a4a00780c */ /* 0x000fc60003f64270 */
[----:B------:R-:W2:Y:S01]  /*14b20*/  LDL.LU R72, [R1+0x9a0] ;  /* 0x0009a00001487983 */ /* 0x000ea20000300800 */
[----:B-1----:R-:W-:Y:S02]  /*14b30*/  IMAD.MOV.U32 R22, RZ, RZ, R15 ;  /* 0x000000ffff167224 */ /* 0x002fe400078e000f */
[----:B------:R-:W-:-:S05]  /*14b40*/  IMAD.MOV.U32 R23, RZ, RZ, R16 ;  /* 0x000000ffff177224 */ /* 0x000fca00078e0010 */
[----:B------:R-:W2:Y:S01]  /*14b50*/  @P5 LDG.E.U16 R3, desc[UR6][R22.64] ;  /* 0x0000000616035981 */ /* 0x000ea2000c1e1500 */
[----:B------:R-:W-:-:S03]  /*14b60*/  IMAD.MOV.U32 R21, RZ, RZ, R20 ;  /* 0x000000ffff157224 */ /* 0x000fc600078e0014 */
[----:B----4-:R0:W-:Y:S01]  /*14b70*/  STL [R1+0x8f0], R6 ;  /* 0x0008f00601007387 */ /* 0x0101e20000100800 */
[----:B------:R-:W-:-:S05]  /*14b80*/  IMAD.MOV.U32 R20, RZ, RZ, R9 ;  /* 0x000000ffff147224 */ /* 0x000fca00078e0009 */
[----:B------:R1:W4:Y:S04]  /*14b90*/  @P5 LDG.E.U16 R120, desc[UR6][R20.64] ;  /* 0x0000000614785981 */ /* 0x000328000c1e1500 */
[----:B0-----:R-:W3:Y:S04]  /*14ba0*/  LDL.LU R6, [R1+0x1018] ;  /* 0x0010180001067983 */ /* 0x001ee80000300800 */
[----:B------:R-:W3:Y:S04]  /*14bb0*/  LDL.LU R19, [R1+0x10] ;  /* 0x0000100001137983 */ /* 0x000ee80000300800 */
[----:B------:R-:W3:Y:S04]  /*14bc0*/  LDL R117, [R1+0x8cc] ;  /* 0x0008cc0001757983 */ /* 0x000ee80000100800 */
[----:B------:R-:W3:Y:S04]  /*14bd0*/  LDL R118, [R1+0x8c8] ;  /* 0x0008c80001767983 */ /* 0x000ee80000100800 */
[----:B------:R-:W3:Y:S04]  /*14be0*/  LDL.LU R18, [R1+0x8] ;  /* 0x0000080001127983 */ /* 0x000ee80000300800 */
[----:B------:R-:W3:Y:S04]  /*14bf0*/  LDL.LU R17, [R1+0xc] ;  /* 0x00000c0001117983 */ /* 0x000ee80000300800 */
[----:B------:R-:W-:Y:S04]  /*14c00*/  STL.64 [R1+0x498], R22 ;  /* 0x0004981601007387 */ /* 0x000fe80000100a00 */
[----:B--2---:R0:W-:Y:S04]  /*14c10*/  STL [R1+0x8ec], R3 ;  /* 0x0008ec0301007387 */ /* 0x0041e80000100800 */
[----:B0-----:R-:W2:Y:S04]  /*14c20*/  LDL.LU R3, [R1+0x1014] ;  /* 0x0010140001037983 */ /* 0x001ea80000300800 */
[----:B------:R1:W-:Y:S02]  /*14c30*/  STL.64 [R1+0x490], R20 ;  /* 0x0004901401007387 */ /* 0x0003e40000100a00 */
[----:B-1----:R-:W-:-:S02]  /*14c40*/  IMAD.MOV.U32 R20, RZ, RZ, R10 ;  /* 0x000000ffff147224 */ /* 0x002fc400078e000a */
[----:B------:R-:W-:-:S05]  /*14c50*/  IMAD.MOV.U32 R21, RZ, RZ, R13 ;  /* 0x000000ffff157224 */ /* 0x000fca00078e000d */
[----:B------:R-:W2:Y:S01]  /*14c60*/  @P3 LDG.E.U16 R5, desc[UR6][R20.64] ;  /* 0x0000000614053981 */ /* 0x000ea2000c1e1500 */
[----:B------:R-:W-:Y:S02]  /*14c70*/  IMAD.MOV.U32 R15, RZ, RZ, R14 ;  /* 0x000000ffff0f7224 */ /* 0x000fe400078e000e */
[----:B------:R-:W-:Y:S01]  /*14c80*/  IMAD.MOV.U32 R14, RZ, RZ, R11 ;  /* 0x000000ffff0e7224 */ /* 0x000fe200078e000b */
[----:B------:R-:W-:Y:S01]  /*14c90*/  ISETP.GT.AND P2, PT, R74, 0x1b, PT ;  /* 0x0000001b4a00780c */ /* 0x000fe20003f44270 */
[----:B----4-:R0:W-:Y:S04]  /*14ca0*/  STL [R1+0x8e8], R120 ;  /* 0x0008e87801007387 */ /* 0x0101e80000100800 */
[----:B------:R3:W4:Y:S04]  /*14cb0*/  @P3 LDG.E.U16 R4, desc[UR6][R14.64] ;  /* 0x000000060e043981 */ /* 0x000728000c1e1500 */
[----:B0-----:R-:W3:Y:S04]  /*14cc0*/  LDL.LU R120, [R1+0x1010] ;  /* 0x0010100001787983 */ /* 0x001ee80000300800 */
[----:B------:R-:W-:Y:S01]  /*14cd0*/  STL.64 [R1+0x488], R20 ;  /* 0x0004881401007387 */ /* 0x000fe20000100a00 */
[----:B------:R-:W-:-:S02]  /*14ce0*/  IMAD.MOV.U32 R10, RZ, RZ, R121 ;  /* 0x000000ffff0a7224 */ /* 0x000fc400078e0079 */
        /* <DEDUP_REMOVED lines=8> */
[----:B------:R-:W-:-:S03]  /*14d70*/  ISETP.GT.AND P6, PT, R74, 0x1c, PT ;  /* 0x0000001c4a00780c */ /* 0x000fc60003fc4270 */
[----:B----4-:R1:W-:Y:S01]  /*14d80*/  STL [R1+0x8e0], R4 ;  /* 0x0008e00401007387 */ /* 0x0103e20000100800 */
[----:B------:R-:W-:Y:S02]  /*14d90*/  IMAD.MOV.U32 R7, RZ, RZ, R6 ;  /* 0x000000ffff077224 */ /* 0x000fe400078e0006 */
[----:B------:R-:W-:Y:S01]  /*14da0*/  IMAD.MOV.U32 R6, RZ, RZ, R3 ;  /* 0x000000ffff067224 */ /* 0x000fe200078e0003 */
[----:B-1----:R-:W4:Y:S04]  /*14db0*/  LDL.LU R4, [R1+0x1008] ;  /* 0x0010080001047983 */ /* 0x002f280000300800 */
[----:B------:R0:W-:Y:S04]  /*14dc0*/  STL.64 [R1+0x478], R14 ;  /* 0x0004780e01007387 */ /* 0x0001e80000100a00 */
[----:B------:R-:W4:Y:S01]  /*14dd0*/  @P6 LDG.E.U16 R124, desc[UR6][R6.64] ;  /* 0x00000006067c6981 */ /* 0x000f22000c1e1500 */
[----:B0-----:R-:W-:-:S02]  /*14de0*/  IMAD.MOV.U32 R14, RZ, RZ, R120 ;  /* 0x000000ffff0e7224 */ /* 0x001fc400078e0078 */
[----:B--2---:R-:W-:-:S05]  /*14df0*/  IMAD.MOV.U32 R15, RZ, RZ, R5 ;  /* 0x000000ffff0f7224 */ /* 0x004fca00078e0005 */
[----:B------:R-:W2:Y:S04]  /*14e00*/  @P6 LDG.E.U16 R123, desc[UR6][R14.64] ;  /* 0x000000060e7b6981 */ /* 0x000ea8000c1e1500 */
[----:B---3--:R0:W-:Y:S04]  /*14e10*/  STL [R1+0x8dc], R2 ;  /* 0x0008dc0201007387 */ /* 0x0081e80000100800 */
[----:B0-----:R-:W3:Y:S04]  /*14e20*/  LDL.LU R2, [R1+0x1004] ;  /* 0x0010040001027983 */ /* 0x001ee80000300800 */
[----:B------:R-:W-:Y:S04]  /*14e30*/  STL.64 [R1+0x470], R10 ;  /* 0x0004700a01007387 */ /* 0x000fe80000100a00 */
[----:B------:R0:W-:Y:S04]  /*14e40*/  STL [R1+0x8d8], R122 ;  /* 0x0008d87a01007387 */ /* 0x0001e80000100800 */
[----:B0-----:R-:W3:Y:S04]  /*14e50*/  LDL.LU R122, [R1+0x1000] ;  /* 0x00100000017a7983 */ /* 0x001ee80000300800 */
[----:B------:R-:W3:Y:S04]  /*14e60*/  LDL.LU R11, [R1] ;  /* 0x00000000010b7983 */ /* 0x000ee80000300800 */
[----:B------:R-:W3:Y:S01]  /*14e70*/  LDL.LU R10, [R1+0x30] ;  /* 0x00003000010a7983 */ /* 0x000ee20000300800 */
[----:B------:R-:W-:-:S03]  /*14e80*/  ISETP.GT.AND P5, PT, R74, 0x1d, PT ;  /* 0x0000001d4a00780c */ /* 0x000fc60003fa4270 */
[----:B------:R-:W3:Y:S04]  /*14e90*/  LDL.LU R13, [R1+0x4] ;  /* 0x00000400010d7983 */ /* 0x000ee80000300800 */
[----:B------:R-:W3:Y:S04]  /*14ea0*/  LDL.LU R12, [R1+0x14] ;  /* 0x00001400010c7983 */ /* 0x000ee80000300800 */
[----:B------:R-:W3:Y:S04]  /*14eb0*/  LDL R115, [R1+0xa84] ;  /* 0x000a840001737983 */ /* 0x000ee80000100800 */
[----:B------:R-:W3:Y:S04]  /*14ec0*/  LDL R116, [R1+0xa80] ;  /* 0x000a800001747983 */ /* 0x000ee80000100800 */
[----:B------:R-:W-:Y:S01]  /*14ed0*/  STL.64 [R1+0x468], R14 ;  /* 0x0004680e01007387 */ /* 0x000fe20000100a00 */
[----:B----4-:R-:W-:-:S02]  /*14ee0*/  IMAD.MOV.U32 R5, RZ, RZ, R4 ;  /* 0x000000ffff057224 */ /* 0x010fc400078e0004 */
[----:B------:R-:W-:-:S05]  /*14ef0*/  IMAD.MOV.U32 R4, RZ, RZ, R19 ;  /* 0x000000ffff047224 */ /* 0x000fca00078e0013 */
[----:B------:R-:W4:Y:S04]  /*14f00*/  @P5 LDG.E.U16 R118, desc[UR6][R4.64] ;  /* 0x0000000604765981 */ /* 0x000f28000c1e1500 */
[----:B--2---:R0:W-:Y:S04]  /*14f10*/  STL [R1+0x8d4], R123 ;  /* 0x0008d47b01007387 */ /* 0x0041e80000100800 */
[----:B0-----:R-:W2:Y:S04]  /*14f20*/  LDL.LU R123, [R1+0xffc] ;  /* 0x000ffc00017b7983 */ /* 0x001ea80000300800 */
[----:B------:R-:W-:Y:S04]  /*14f30*/  STL.64 [R1+0x460], R6 ;  /* 0x0004600601007387 */ /* 0x000fe80000100a00 */
[----:B------:R0:W-:Y:S04]  /*14f40*/  STL [R1+0x8d0], R124 ;  /* 0x0008d07c01007387 */ /* 0x0001e80000100800 */
[----:B0-----:R-:W2:Y:S01]  /*14f50*/  LDL.LU R124, [R1+0xff8] ;  /* 0x000ff800017c7983 */ /* 0x001ea20000300800 */
[----:B---3--:R-:W-:-:S02]  /*14f60*/  IMAD.MOV.U32 R3, RZ, RZ, R2 ;  /* 0x000000ffff037224 */ /* 0x008fc400078e0002 */
[----:B------:R-:W-:-:S05]  /*14f70*/  IMAD.MOV.U32 R2, RZ, RZ, R122 ;  /* 0x000000ffff027224 */ /* 0x000fca00078e007a */
[----:B------:R-:W3:Y:S01]  /*14f80*/  @P5 LDG.E.U16 R117, desc[UR6][R2.64] ;  /* 0x0000000602755981 */ /* 0x000ee2000c1e1500 */
[C---:B------:R-:W-:Y:S01]  /*14f90*/  ISETP.GT.AND P3, PT, R74.reuse, 0x1e, PT ;  /* 0x0000001e4a00780c */ /* 0x040fe20003f64270 */
[----:B------:R-:W-:Y:S01]  /*14fa0*/  IMAD.MOV.U32 R20, RZ, RZ, R17 ;  /* 0x000000ffff147224 */ /* 0x000fe200078e0011 */
[----:B------:R-:W-:Y:S01]  /*14fb0*/  ISETP.GT.AND P2, PT, R74, 0x1f, PT ;  /* 0x0000001f4a00780c */ /* 0x000fe20003f44270 */
[----:B------:R0:W-:Y:S04]  /*14fc0*/  STL.64 [R1+0x458], R2 ;  /* 0x0004580201007387 */ /* 0x0001e80000100a00 */
[----:B------:R1:W-:Y:S08]  /*14fd0*/  STL.64 [R1+0x450], R4 ;  /* 0x0004500401007387 */ /* 0x0003f00000100a00 */
[----:B------:R-:W3:Y:S04]  /*14fe0*/  @P2 LDG.E.U16 R115, desc[UR6][R12.64] ;  /* 0x000000060c732981 */ /* 0x000ee8000c1e1500 */
[----:B------:R-:W3:Y:S04]  /*14ff0*/  @P2 LDG.E.U16 R116, desc[UR6][R10.64] ;  /* 0x000000060a742981 */ /* 0x000ee8000c1e1500 */
[----:B----4-:R-:W-:Y:S01]  /*15000*/  @P5 STL [R1+0x8c8], R118 ;  /* 0x0008c87601005387 */ /* 0x010fe20000100800 */
[----:B--2---:R-:W-:-:S05]  /*15010*/  IMAD.MOV.U32 R19, RZ, RZ, R123 ;  /* 0x000000ffff137224 */ /* 0x004fca00078e007b */
[----:B------:R-:W2:Y:S01]  /*15020*/  @P3 LDG.E.U16 R72, desc[UR6][R18.64] ;  /* 0x0000000612483981 */ /* 0x000ea2000c1e1500 */
[----:B------:R-:W-:-:S05]  /*15030*/  IMAD.MOV.U32 R21, RZ, RZ, R124 ;  /* 0x000000ffff157224 */ /* 0x000fca00078e007c */
[----:B------:R-:W4:Y:S04]  /*15040*/  @P3 LDG.E.U16 R73, desc[UR6][R20.64] ;  /* 0x0000000614493981 */ /* 0x000f28000c1e1500 */
[----:B---3--:R3:W-:Y:S04]  /*15050*/  @P5 STL [R1+0x8cc], R117 ;  /* 0x0008cc7501005387 */ /* 0x0087e80000100800 */
[----:B------:R-:W2:Y:S04]  /*15060*/  LDL.LU R15, [R1+0x18] ;  /* 0x00001800010f7983 */ /* 0x000ea80000300800 */
[----:B------:R-:W2:Y:S04]  /*15070*/  LDL.LU R14, [R1+0x28] ;  /* 0x00002800010e7983 */ /* 0x000ea80000300800 */
[----:B------:R-:W-:Y:S04]  /*15080*/  STL.64 [R1+0x440], R18 ;  /* 0x0004401201007387 */ /* 0x000fe80000100a00 */
[----:B------:R-:W-:Y:S04]  /*15090*/  STL.64 [R1+0x448], R20 ;  /* 0x0004481401007387 */ /* 0x000fe80000100a00 */
[----:B------:R-:W2:Y:S04]  /*150a0*/  LDL.LU R17, [R1+0x1c] ;  /* 0x00001c0001117983 */ /* 0x000ea80000300800 */
[----:B------:R-:W2:Y:S04]  /*150b0*/  LDL.LU R16, [R1+0x2c] ;  /* 0x00002c0001107983 */ /* 0x000ea80000300800 */
[----:B------:R-:W2:Y:S04]  /*150c0*/  LDL R119, [R1+0x8c0] ;  /* 0x0008c00001777983 */ /* 0x000ea80000100800 */
[----:B------:R-:W2:Y:S04]  /*150d0*/  LDL R112, [R1+0x8c4] ;  /* 0x0008c40001707983 */ /* 0x000ea80000100800 */
[----:B0-----:R-:W2:Y:S04]  /*150e0*/  LDL.LU R3, [R1+0x20] ;  /* 0x0000200001037983 */ /* 0x001ea80000300800 */
[----:B------:R-:W2:Y:S04]  /*150f0*/  LDL.LU R2, [R1+0x50] ;  /* 0x0000500001027983 */ /* 0x000ea80000300800 */
[----:B------:R-:W2:Y:S04]  /*15100*/  LDL.LU R7, [R1+0x24] ;  /* 0x0000240001077983 */ /* 0x000ea80000300800 */
[----:B-1----:R-:W2:Y:S04]  /*15110*/  LDL.LU R4, [R1+0x34] ;  /* 0x0000340001047983 */ /* 0x002ea80000300800 */
[----:B---3--:R-:W3:Y:S04]  /*15120*/  LDL R117, [R1+0x8bc] ;  /* 0x0008bc0001757983 */ /* 0x008ee80000100800 */
[----:B------:R-:W3:Y:S01]  /*15130*/  LDL R118, [R1+0x8b8] ;  /* 0x0008b80001767983 */ /* 0x000ee20000100800 */
[----:B------:R-:W-:-:S02]  /*15140*/  ISETP.GT.AND P6, PT, R74, 0x20, PT ;  /* 0x000000204a00780c */ /* 0x000fc40003fc4270 */
[----:B------:R-:W-:Y:S01]  /*15150*/  ISETP.GT.AND P5, PT, R74, 0x21, PT ;  /* 0x000000214a00780c */ /* 0x000fe20003fa4270 */
[----:B----4-:R-:W-:Y:S04]  /*15160*/  STL [R1+0xf30], R73 ;  /* 0x000f304901007387 */ /* 0x010fe80000100800 */
[----:B--2---:R-:W-:Y:S04]  /*15170*/  STL [R1+0xf34], R72 ;  /* 0x000f344801007387 */ /* 0x004fe80000100800 */
[----:B------:R0:W-:Y:S04]  /*15180*/  STL.64 [R1+0x438], R12 ;  /* 0x0004380c01007387 */ /* 0x0001e80000100a00 */
[----:B------:R1:W-:Y:S04]  /*15190*/  STL.64 [R1+0x430], R10 ;  /* 0x0004300a01007387 */ /* 0x0003e80000100a00 */
[----:B0-----:R-:W2:Y:S04]  /*151a0*/  LDL.LU R13, [R1+0x38] ;  /* 0x00003800010d7983 */ /* 0x001ea80000300800 */
[----:B------:R-:W2:Y:S04]  /*151b0*/  LDL.LU R12, [R1+0x48] ;  /* 0x00004800010c7983 */ /* 0x000ea80000300800 */
[----:B------:R-:W4:Y:S04]  /*151c0*/  LDL.LU R19, [R1+0x3c] ;  /* 0x00003c0001137983 */ /* 0x000f280000300800 */
[----:B------:R-:W4:Y:S04]  /*151d0*/  LDL.LU R18, [R1+0x4c] ;  /* 0x00004c0001127983 */ /* 0x000f280000300800 */
[----:B------:R-:W4:Y:S04]  /*151e0*/  LDL R114, [R1+0x8b4] ;  /* 0x0008b40001727983 */ /* 0x000f280000100800 */
[----:B------:R-:W2:Y:S04]  /*151f0*/  LDL R113, [R1+0x8b0] ;  /* 0x0008b00001717983 */ /* 0x000ea80000100800 */
[----:B-1----:R-:W2:Y:S04]  /*15200*/  LDL.LU R11, [R1+0x40] ;  /* 0x00004000010b7983 */ /* 0x002ea80000300800 */
[----:B------:R-:W2:Y:S04]  /*15210*/  LDL.LU R10, [R1+0x70] ;  /* 0x00007000010a7983 */ /* 0x000ea80000300800 */
[----:B------:R-:W2:Y:S04]  /*15220*/  LDL.LU R6, [R1+0x44] ;  /* 0x0000440001067983 */ /* 0x000ea80000300800 */
[----:B------:R0:W2:Y:S04]  /*15230*/  @P6 LDG.E.U16 R119, desc[UR6][R14.64] ;  /* 0x000000060e776981 */ /* 0x0000a8000c1e1500 */
[----:B------:R-:W2:Y:S04]  /*15240*/  LDL.LU R5, [R1+0x54] ;  /* 0x0000540001057983 */ /* 0x000ea80000300800 */
[----:B------:R-:W2:Y:S04]  /*15250*/  @P6 LDG.E.U16 R112, desc[UR6][R16.64] ;  /* 0x0000000610706981 */ /* 0x000ea8000c1e1500 */
[----:B------:R1:W-:Y:S04]  /*15260*/  @P2 STL [R1+0xa84], R115 ;  /* 0x000a847301002387 */ /* 0x0003e80000100800 */
[----:B---3--:R-:W3:Y:S04]  /*15270*/  @P5 LDG.E.U16 R118, desc[UR6][R2.64] ;  /* 0x0000000602765981 */ /* 0x008ee8000c1e1500 */
[----:B-1----:R-:W3:Y:S04]  /*15280*/  LDL R115, [R1+0x8ac] ;  /* 0x0008ac0001737983 */ /* 0x002ee80000100800 */
[----:B------:R1:W-:Y:S04]  /*15290*/  @P2 STL [R1+0xa80], R116 ;  /* 0x000a807401002387 */ /* 0x0003e80000100800 */
[----:B-1----:R-:W3:Y:S04]  /*152a0*/  LDL R116, [R1+0x8a8] ;  /* 0x0008a80001747983 */ /* 0x002ee80000100800 */
[----:B------:R-:W-:Y:S04]  /*152b0*/  STL.64 [R1+0x428], R16 ;  /* 0x0004281001007387 */ /* 0x000fe80000100a00 */
[----:B------:R0:W-:Y:S02]  /*152c0*/  STL.64 [R1+0x420], R14 ;  /* 0x0004200e01007387 */ /* 0x0001e40000100a00 */
[----:B0-----:R-:W-:-:S02]  /*152d0*/  IMAD.MOV.U32 R14, RZ, RZ, R4 ;  /* 0x000000ffff0e7224 */ /* 0x001fc400078e0004 */
[----:B------:R-:W-:-:S05]  /*152e0*/  IMAD.MOV.U32 R15, RZ, RZ, R7 ;  /* 0x000000ffff0f7224 */ /* 0x000fca00078e0007 */
[----:B------:R-:W3:Y:S01]  /*152f0*/  @P5 LDG.E.U16 R117, desc[UR6][R14.64] ;  /* 0x000000060e755981 */ /* 0x000ee2000c1e1500 */
[C---:B------:R-:W-:Y:S02]  /*15300*/  ISETP.GT.AND P3, PT, R74.reuse, 0x22, PT ;  /* 0x000000224a00780c */ /* 0x040fe40003f64270 */
[----:B------:R-:W-:-:S11]  /*15310*/  ISETP.GT.AND P2, PT, R74, 0x23, PT ;  /* 0x000000234a00780c */ /* 0x000fd60003f44270 */
[----:B----4-:R-:W4:Y:S04]  /*15320*/  @P3 LDG.E.U16 R114, desc[UR6][R18.64] ;  /* 0x0000000612723981 */ /* 0x010f28000c1e1500 */
[----:B--2---:R0:W2:Y:S04]  /*15330*/  @P3 LDG.E.U16 R113, desc[UR6][R12.64] ;  /* 0x000000060c713981 */ /* 0x0040a8000c1e1500 */
[----:B------:R-:W-:Y:S04]  /*15340*/  @P6 STL [R1+0x8c0], R119 ;  /* 0x0008c07701006387 */ /* 0x000fe80000100800 */
[----:B------:R-:W-:Y:S04]  /*15350*/  @P6 STL [R1+0x8c4], R112 ;  /* 0x0008c47001006387 */ /* 0x000fe80000100800 */
[----:B------:R1:W-:Y:S04]  /*15360*/  STL.64 [R1+0x418], R14 ;  /* 0x0004180e01007387 */ /* 0x0003e80000100a00 */
[----:B------:R0:W-:Y:S04]  /*15370*/  STL.64 [R1+0x410], R2 ;  /* 0x0004100201007387 */ /* 0x0001e80000100a00 */
[----:B-1----:R-:W4:Y:S04]  /*15380*/  LDL.LU R15, [R1+0x58] ;  /* 0x00005800010f7983 */ /* 0x002f280000300800 */
[----:B------:R-:W4:Y:S04]  /*15390*/  LDL.LU R14, [R1+0x68] ;  /* 0x00006800010e7983 */ /* 0x000f280000300800 */
[----:B------:R-:W4:Y:S04]  /*153a0*/  LDL.LU R17, [R1+0x5c] ;  /* 0x00005c0001117983 */ /* 0x000f280000300800 */
[----:B------:R-:W4:Y:S04]  /*153b0*/  LDL.LU R16, [R1+0x6c] ;  /* 0x00006c0001107983 */ /* 0x000f280000300800 */
[----:B------:R-:W4:Y:S04]  /*153c0*/  LDL R112, [R1+0x8a4] ;  /* 0x0008a40001707983 */ /* 0x000f280000100800 */
[----:B------:R-:W4:Y:S04]  /*153d0*/  LDL R119, [R1+0x8a0] ;  /* 0x0008a00001777983 */ /* 0x000f280000100800 */
[----:B0-----:R-:W4:Y:S04]  /*153e0*/  LDL.LU R3, [R1+0x60] ;  /* 0x0000600001037983 */ /* 0x001f280000300800 */
[----:B------:R-:W4:Y:S04]  /*153f0*/  LDL.LU R2, [R1+0x90] ;  /* 0x0000900001027983 */ /* 0x000f280000300800 */
[----:B------:R-:W4:Y:S04]  /*15400*/  LDL.LU R7, [R1+0x64] ;  /* 0x0000640001077983 */ /* 0x000f280000300800 */
[----:B------:R-:W4:Y:S04]  /*15410*/  LDL.LU R4, [R1+0x74] ;  /* 0x0000740001047983 */ /* 0x000f280000300800 */
[----:B---3--:R0:W-:Y:S04]  /*15420*/  @P5 STL [R1+0x8bc], R117 ;  /* 0x0008bc7501005387 */ /* 0x0081e80000100800 */
[----:B------:R-:W3:Y:S04]  /*15430*/  @P2 LDG.E.U16 R116, desc[UR6][R10.64] ;  /* 0x000000060a742981 */ /* 0x000ee8000c1e1500 */
[----:B0-----:R-:W3:Y:S04]  /*15440*/  LDL R117, [R1+0x89c] ;  /* 0x00089c0001757983 */ /* 0x001ee80000100800 */
[----:B------:R0:W-:Y:S04]  /*15450*/  @P5 STL [R1+0x8b8], R118 ;  /* 0x0008b87601005387 */ /* 0x0001e80000100800 */
[----:B0-----:R-:W3:Y:S04]  /*15460*/  LDL R118, [R1+0x898] ;  /* 0x0008980001767983 */ /* 0x001ee80000100800 */
[----:B------:R-:W-:Y:S04]  /*15470*/  STL.64 [R1+0x408], R18 ;  /* 0x0004081201007387 */ /* 0x000fe80000100a00 */
[----:B------:R0:W-:Y:S02]  /*15480*/  STL.64 [R1+0x400], R12 ;  /* 0x0004000c01007387 */ /* 0x0001e40000100a00 */
[----:B0-----:R-:W-:-:S02]  /*15490*/  IMAD.MOV.U32 R12, RZ, RZ, R5 ;  /* 0x000000ffff0c7224 */ /* 0x001fc400078e0005 */
[----:B------:R-:W-:-:S05]  /*154a0*/  IMAD.MOV.U32 R13, RZ, RZ, R6 ;  /* 0x000000ffff0d7224 */ /* 0x000fca00078e0006 */
[----:B------:R-:W3:Y:S01]  /*154b0*/  @P2 LDG.E.U16 R115, desc[UR6][R12.64] ;  /* 0x000000060c732981 */ /* 0x000ee2000c1e1500 */
[C---:B------:R-:W-:Y:S02]  /*154c0*/  ISETP.GT.AND P6, PT, R74.reuse, 0x24, PT ;  /* 0x000000244a00780c */ /* 0x040fe40003fc4270 */
[----:B------:R-:W-:Y:S01]  /*154d0*/  ISETP.GT.AND P5, PT, R74, 0x25, PT ;  /* 0x000000254a00780c */ /* 0x000fe20003fa4270 */
[----:B--2---:R-:W-:Y:S04]  /*154e0*/  @P3 STL [R1+0x8b0], R113 ;  /* 0x0008b07101003387 */ /* 0x004fe80000100800 */
[----:B----4-:R-:W-:Y:S04]  /*154f0*/  @P3 STL [R1+0x8b4], R114 ;  /* 0x0008b47201003387 */ /* 0x010fe80000100800 */
        /* <DEDUP_REMOVED lines=11> */
[----:B------:R-:W2:Y:S04]  /*155b0*/  LDL.LU R5, [R1+0x94] ;  /* 0x0000940001057983 */ /* 0x000ea80000300800 */
[----:B------:R0:W2:Y:S04]  /*155c0*/  @P6 LDG.E.U16 R119, desc[UR6][R14.64] ;  /* 0x000000060e776981 */ /* 0x0000a8000c1e1500 */
[----:B------:R-:W2:Y:S04]  /*155d0*/  @P6 LDG.E.U16 R112, desc[UR6][R16.64] ;  /* 0x0000000610706981 */ /* 0x000ea8000c1e1500 */
[----:B---3--:R-:W3:Y:S04]  /*155e0*/  @P5 LDG.E.U16 R118, desc[UR6][R2.64] ;  /* 0x0000000602765981 */ /* 0x008ee8000c1e1500 */
[----:B------:R1:W-:Y:S04]  /*155f0*/  @P2 STL [R1+0x8ac], R115 ;  /* 0x0008ac7301002387 */ /* 0x0003e80000100800 */
        /* <DEDUP_REMOVED lines=26> */
[----:B---3--:R-:W3:Y:S04]  /*157a0*/  @P2 LDG.E.U16 R116, desc[UR6][R10.64] ;  /* 0x000000060a742981 */ /* 0x008ee8000c1e1500 */
[----:B------:R0:W-:Y:S04]  /*157b0*/  @P5 STL [R1+0x89c], R117 ;  /* 0x00089c7501005387 */ /* 0x0001e80000100800 */
        /* <DEDUP_REMOVED lines=120> */
[----:B------:R-:W-:-:S03]  /*15f40*/  ISETP.GT.AND P6, PT, R74, 0x30, PT ;  /* 0x000000304a00780c */ /* 0x000fc60003fc4270 */
[----:B--2---:R-:W-:Y:S04]  /*15f50*/  @P3 STL [R1+0xa68], R113 ;  /* 0x000a687101003387 */ /* 0x004fe80000100800 */
[----:B----4-:R-:W-:Y:S04]  /*15f60*/  @P3 STL [R1+0xa6c], R114 ;  /* 0x000a6c7201003387 */ /* 0x010fe80000100800 */
[----:B------:R0:W-:Y:S04]  /*15f70*/  STL.64 [R1+0x338], R12 ;  /* 0x0003380c01007387 */ /* 0x0001e80000100a00 */
[----:B------:R1:W-:Y:S01]  /*15f80*/  STL.64 [R1+0x330], R10 ;  /* 0x0003300a01007387 */ /* 0x0003e20000100a00 */
[----:B------:R-:W-:-:S03]  /*15f90*/  ISETP.GT.AND P5, PT, R74, 0x31, PT ;  /* 0x000000314a00780c */ /* 0x000fc60003fa4270 */
        /* <DEDUP_REMOVED lines=10> */
[----:B------:R-:W4:Y:S04]  /*16040*/  LDL.LU R5, [R1+0x154] ;  /* 0x0001540001057983 */ /* 0x000f280000300800 */
[----:B------:R-:W4:Y:S04]  /*16050*/  @P6 LDG.E.U16 R112, desc[UR6][R16.64] ;  /* 0x0000000610706981 */ /* 0x000f28000c1e1500 */
        /* <DEDUP_REMOVED lines=10> */
[----:B------:R-:W-:-:S03]  /*16100*/  ISETP.GT.AND P3, PT, R74, 0x32, PT ;  /* 0x000000324a00780c */ /* 0x000fc60003f64270 */
[----:B--2---:R-:W-:Y:S01]  /*16110*/  @P6 STL [R1+0x860], R119 ;  /* 0x0008607701006387 */ /* 0x004fe20000100800 */
[----:B------:R-:W-:-:S09]  /*16120*/  ISETP.GT.AND P2, PT, R74, 0x33, PT ;  /* 0x000000334a00780c */ /* 0x000fd20003f44270 */
[----:B------:R0:W2:Y:S04]  /*16130*/  @P3 LDG.E.U16 R113, desc[UR6][R12.64] ;  /* 0x000000060c713981 */ /* 0x0000a8000c1e1500 */
[----:B----4-:R-:W-:Y:S04]  /*16140*/  @P6 STL [R1+0x864], R112 ;  /* 0x0008647001006387 */ /* 0x010fe80000100800 */
[----:B------:R1:W-:Y:S04]  /*16150*/  STL.64 [R1+0x318], R14 ;  /* 0x0003180e01007387 */ /* 0x0003e80000100a00 */
[----:B------:R4:W-:Y:S04]  /*16160*/  STL.64 [R1+0x310], R2 ;  /* 0x0003100201007387 */ /* 0x0009e80000100a00 */
[----:B------:R-:W2:Y:S04]  /*16170*/  @P3 LDG.E.U16 R114, desc[UR6][R18.64] ;  /* 0x0000000612723981 */ /* 0x000ea8000c1e1500 */
[----:B-1----:R-:W2:Y:S04]  /*16180*/  LDL.LU R15, [R1+0x158] ;  /* 0x00015800010f7983 */ /* 0x002ea80000300800 */
[----:B------:R-:W2:Y:S04]  /*16190*/  LDL.LU R14, [R1+0x168] ;  /* 0x00016800010e7983 */ /* 0x000ea80000300800 */
[----:B------:R-:W2:Y:S04]  /*161a0*/  LDL.LU R17, [R1+0x15c] ;  /* 0x00015c0001117983 */ /* 0x000ea80000300800 */
[----:B------:R-:W2:Y:S04]  /*161b0*/  LDL.LU R16, [R1+0x16c] ;  /* 0x00016c0001107983 */ /* 0x000ea80000300800 */
[----:B------:R-:W2:Y:S04]  /*161c0*/  LDL R112, [R1+0x844] ;  /* 0x0008440001707983 */ /* 0x000ea80000100800 */
[----:B------:R-:W2:Y:S04]  /*161d0*/  LDL R119, [R1+0x840] ;  /* 0x0008400001777983 */ /* 0x000ea80000100800 */
[----:B----4-:R-:W4:Y:S04]  /*161e0*/  LDL.LU R3, [R1+0x160] ;  /* 0x0001600001037983 */ /* 0x010f280000300800 */
[----:B------:R-:W4:Y:S04]  /*161f0*/  LDL.LU R2, [R1+0x190] ;  /* 0x0001900001027983 */ /* 0x000f280000300800 */
[----:B------:R-:W4:Y:S04]  /*16200*/  LDL.LU R7, [R1+0x164] ;  /* 0x0001640001077983 */ /* 0x000f280000300800 */
[----:B------:R-:W4:Y:S04]  /*16210*/  LDL.LU R4, [R1+0x174] ;  /* 0x0001740001047983 */ /* 0x000f280000300800 */
[----:B---3--:R-:W3:Y:S04]  /*16220*/  @P2 LDG.E.U16 R116, desc[UR6][R10.64] ;  /* 0x000000060a742981 */ /* 0x008ee8000c1e1500 */
[----:B------:R1:W-:Y:S04]  /*16230*/  @P5 STL [R1+0x85c], R117 ;  /* 0x00085c7501005387 */ /* 0x0003e80000100800 */
[----:B-1----:R-:W3:Y:S04]  /*16240*/  LDL R117, [R1+0x83c] ;  /* 0x00083c0001757983 */ /* 0x002ee80000100800 */
[----:B------:R1:W-:Y:S04]  /*16250*/  @P5 STL [R1+0x858], R118 ;  /* 0x0008587601005387 */ /* 0x0003e80000100800 */
[----:B-1----:R-:W4:Y:S04]  /*16260*/  LDL R118, [R1+0x838] ;  /* 0x0008380001767983 */ /* 0x002f280000100800 */
[----:B------:R-:W-:Y:S04]  /*16270*/  STL.64 [R1+0x308], R18 ;  /* 0x0003081201007387 */ /* 0x000fe80000100a00 */
[----:B------:R0:W-:Y:S02]  /*16280*/  STL.64 [R1+0x300], R12 ;  /* 0x0003000c01007387 */ /* 0x0001e40000100a00 */
[----:B0-----:R-:W-:-:S02]  /*16290*/  IMAD.MOV.U32 R12, RZ, RZ, R5 ;  /* 0x000000ffff0c7224 */ /* 0x001fc400078e0005 */
[----:B------:R-:W-:-:S05]  /*162a0*/  IMAD.MOV.U32 R13, RZ, RZ, R6 ;  /* 0x000000ffff0d7224 */ /* 0x000fca00078e0006 */
[----:B------:R-:W3:Y:S01]  /*162b0*/  @P2 LDG.E.U16 R115, desc[UR6][R12.64] ;  /* 0x000000060c732981 */ /* 0x000ee2000c1e1500 */
[----:B------:R-:W-:-:S03]  /*162c0*/  ISETP.GT.AND P6, PT, R74, 0x34, PT ;  /* 0x000000344a00780c */ /* 0x000fc60003fc4270 */
[----:B--2---:R-:W-:Y:S04]  /*162d0*/  @P3 STL [R1+0x850], R113 ;  /* 0x0008507101003387 */ /* 0x004fe80000100800 */
[----:B------:R-:W-:Y:S04]  /*162e0*/  @P3 STL [R1+0x854], R114 ;  /* 0x0008547201003387 */ /* 0x000fe80000100800 */
[----:B------:R0:W-:Y:S04]  /*162f0*/  STL.64 [R1+0x2f8], R12 ;  /* 0x0002f80c01007387 */ /* 0x0001e80000100a00 */
[----:B------:R1:W-:Y:S01]  /*16300*/  STL.64 [R1+0x2f0], R10 ;  /* 0x0002f00a01007387 */ /* 0x0003e20000100a00 */
[----:B------:R-:W-:-:S03]  /*16310*/  ISETP.GT.AND P5, PT, R74, 0x35, PT ;  /* 0x000000354a00780c */ /* 0x000fc60003fa4270 */
[----:B------:R2:W2:Y:S04]  /*16320*/  @P6 LDG.E.U16 R119, desc[UR6][R14.64] ;  /* 0x000000060e776981 */ /* 0x0004a8000c1e1500 */
[----:B0-----:R-:W2:Y:S04]  /*16330*/  LDL.LU R13, [R1+0x178] ;  /* 0x00017800010d7983 */ /* 0x001ea80000300800 */
[----:B------:R-:W2:Y:S04]  /*16340*/  LDL.LU R12, [R1+0x188] ;  /* 0x00018800010c7983 */ /* 0x000ea80000300800 */
[----:B------:R-:W2:Y:S04]  /*16350*/  LDL.LU R19, [R1+0x17c] ;  /* 0x00017c0001137983 */ /* 0x000ea80000300800 */
[----:B------:R-:W2:Y:S04]  /*16360*/  LDL.LU R18, [R1+0x18c] ;  /* 0x00018c0001127983 */ /* 0x000ea80000300800 */
[----:B------:R-:W2:Y:S04]  /*16370*/  LDL R114, [R1+0xa5c] ;  /* 0x000a5c0001727983 */ /* 0x000ea80000100800 */
[----:B------:R-:W2:Y:S04]  /*16380*/  LDL R113, [R1+0xa58] ;  /* 0x000a580001717983 */ /* 0x000ea80000100800 */
[----:B-1----:R-:W2:Y:S04]  /*16390*/  LDL.LU R11, [R1+0x180] ;  /* 0x00018000010b7983 */ /* 0x002ea80000300800 */
[----:B------:R-:W2:Y:S04]  /*163a0*/  LDL.LU R10, [R1+0x1b0] ;  /* 0x0001b000010a7983 */ /* 0x000ea80000300800 */
[----:B------:R-:W2:Y:S04]  /*163b0*/  LDL.LU R6, [R1+0x184] ;  /* 0x0001840001067983 */ /* 0x000ea80000300800 */
[----:B------:R-:W2:Y:S04]  /*163c0*/  LDL.LU R5, [R1+0x194] ;  /* 0x0001940001057983 */ /* 0x000ea80000300800 */
[----:B------:R-:W2:Y:S04]  /*163d0*/  @P6 LDG.E.U16 R112, desc[UR6][R16.64] ;  /* 0x0000000610706981 */ /* 0x000ea8000c1e1500 */
[----:B----4-:R-:W4:Y:S04]  /*163e0*/  @P5 LDG.E.U16 R118, desc[UR6][R2.64] ;  /* 0x0000000602765981 */ /* 0x010f28000c1e1500 */
[----:B---3--:R0:W-:Y:S04]  /*163f0*/  @P2 STL [R1+0x84c], R115 ;  /* 0x00084c7301002387 */ /* 0x0081e80000100800 */
[----:B0-----:R-:W3:Y:S04]  /*16400*/  LDL R115, [R1+0xa54] ;  /* 0x000a540001737983 */ /* 0x001ee80000100800 */
[----:B------:R0:W-:Y:S04]  /*16410*/  @P2 STL [R1+0x848], R116 ;  /* 0x0008487401002387 */ /* 0x0001e80000100800 */
[----:B0-----:R-:W3:Y:S04]  /*16420*/  LDL R116, [R1+0xa50] ;  /* 0x000a500001747983 */ /* 0x001ee80000100800 */
[----:B------:R-:W-:Y:S04]  /*16430*/  STL.64 [R1+0x2e8], R16 ;  /* 0x0002e81001007387 */ /* 0x000fe80000100a00 */
[----:B------:R2:W-:Y:S02]  /*16440*/  STL.64 [R1+0x2e0], R14 ;  /* 0x0002e00e01007387 */ /* 0x0005e40000100a00 */
[----:B--2---:R-:W-:-:S02]  /*16450*/  IMAD.MOV.U32 R14, RZ, RZ, R4 ;  /* 0x000000ffff0e7224 */ /* 0x004fc400078e0004 */
[----:B------:R-:W-:-:S05]  /*16460*/  IMAD.MOV.U32 R15, RZ, RZ, R7 ;  /* 0x000000ffff0f7224 */ /* 0x000fca00078e0007 */
[----:B------:R-:W2:Y:S01]  /*16470*/  @P5 LDG.E.U16 R117, desc[UR6][R14.64] ;  /* 0x000000060e755981 */ /* 0x000ea2000c1e1500 */
[----:B------:R-:W-:-:S03]  /*16480*/  ISETP.GT.AND P3, PT, R74, 0x36, PT ;  /* 0x000000364a00780c */ /* 0x000fc60003f64270 */
[----:B------:R-:W-:Y:S04]  /*16490*/  @P6 STL [R1+0x840], R119 ;  /* 0x0008407701006387 */ /* 0x000fe80000100800 */
[----:B------:R-:W-:Y:S04]  /*164a0*/  @P6 STL [R1+0x844], R112 ;  /* 0x0008447001006387 */ /* 0x000fe80000100800 */
[----:B------:R0:W-:Y:S04]  /*164b0*/  STL.64 [R1+0x2d8], R14 ;  /* 0x0002d80e01007387 */ /* 0x0001e80000100a00 */
[----:B------:R1:W-:Y:S01]  /*164c0*/  STL.64 [R1+0x2d0], R2 ;  /* 0x0002d00201007387 */ /* 0x0003e20000100a00 */
[----:B------:R-:W-:-:S03]  /*164d0*/  ISETP.GT.AND P2, PT, R74, 0x37, PT ;  /* 0x000000374a00780c */ /* 0x000fc60003f44270 */
[----:B------:R1:W4:Y:S04]  /*164e0*/  @P3 LDG.E.U16 R113, desc[UR6][R12.64] ;  /* 0x000000060c713981 */ /* 0x000328000c1e1500 */
[----:B0-----:R-:W4:Y:S04]  /*164f0*/  LDL.LU R15, [R1+0x198] ;  /* 0x00019800010f7983 */ /* 0x001f280000300800 */
[----:B------:R-:W4:Y:S04]  /*16500*/  LDL.LU R14, [R1+0x1a8] ;  /* 0x0001a800010e7983 */ /* 0x000f280000300800 */
[----:B------:R-:W4:Y:S04]  /*16510*/  LDL.LU R17, [R1+0x19c] ;  /* 0x00019c0001117983 */ /* 0x000f280000300800 */
[----:B------:R-:W4:Y:S04]  /*16520*/  LDL.LU R16, [R1+0x1ac] ;  /* 0x0001ac0001107983 */ /* 0x000f280000300800 */
[----:B------:R-:W4:Y:S04]  /*16530*/  LDL R112, [R1+0x834] ;  /* 0x0008340001707983 */ /* 0x000f280000100800 */
[----:B------:R-:W4:Y:S04]  /*16540*/  LDL R119, [R1+0x830] ;  /* 0x0008300001777983 */ /* 0x000f280000100800 */
[----:B-1----:R-:W4:Y:S04]  /*16550*/  LDL.LU R3, [R1+0x1a0] ;  /* 0x0001a00001037983 */ /* 0x002f280000300800 */
[----:B------:R-:W4:Y:S04]  /*16560*/  LDL.LU R2, [R1+0x1d0] ;  /* 0x0001d00001027983 */ /* 0x000f280000300800 */
[----:B------:R-:W4:Y:S04]  /*16570*/  LDL.LU R7, [R1+0x1a4] ;  /* 0x0001a40001077983 */ /* 0x000f280000300800 */
[----:B------:R-:W4:Y:S04]  /*16580*/  LDL.LU R4, [R1+0x1b4] ;  /* 0x0001b40001047983 */ /* 0x000f280000300800 */
[----:B------:R-:W4:Y:S04]  /*16590*/  @P3 LDG.E.U16 R114, desc[UR6][R18.64] ;  /* 0x0000000612723981 */ /* 0x000f28000c1e1500 */
[----:B---3--:R-:W3:Y:S04]  /*165a0*/  @P2 LDG.E.U16 R116, desc[UR6][R10.64] ;  /* 0x000000060a742981 */ /* 0x008ee8000c1e1500 */
[----:B--2---:R0:W-:Y:S04]  /*165b0*/  @P5 STL [R1+0x83c], R117 ;  /* 0x00083c7501005387 */ /* 0x0041e80000100800 */
[----:B0-----:R-:W2:Y:S04]  /*165c0*/  LDL R117, [R1+0x82c] ;  /* 0x00082c0001757983 */ /* 0x001ea80000100800 */
[----:B----4-:R0:W-:Y:S04]  /*165d0*/  @P5 STL [R1+0x838], R118 ;  /* 0x0008387601005387 */ /* 0x0101e80000100800 */
[----:B0-----:R-:W4:Y:S04]  /*165e0*/  LDL R118, [R1+0x828] ;  /* 0x0008280001767983 */ /* 0x001f280000100800 */
[----:B------:R-:W-:Y:S04]  /*165f0*/  STL.64 [R1+0x2c8], R18 ;  /* 0x0002c81201007387 */ /* 0x000fe80000100a00 */
[----:B------:R0:W-:Y:S02]  /*16600*/  STL.64 [R1+0x2c0], R12 ;  /* 0x0002c00c01007387 */ /* 0x0001e40000100a00 */
[----:B0-----:R-:W-:-:S02]  /*16610*/  IMAD.MOV.U32 R12, RZ, RZ, R5 ;  /* 0x000000ffff0c7224 */ /* 0x001fc400078e0005 */
[----:B------:R-:W-:-:S05]  /*16620*/  IMAD.MOV.U32 R13, RZ, RZ, R6 ;  /* 0x000000ffff0d7224 */ /* 0x000fca00078e0006 */
[----:B------:R-:W2:Y:S01]  /*16630*/  @P2 LDG.E.U16 R115, desc[UR6][R12.64] ;  /* 0x000000060c732981 */ /* 0x000ea2000c1e1500 */
[----:B------:R-:W-:-:S03]  /*16640*/  ISETP.GT.AND P6, PT, R74, 0x38, PT ;  /* 0x000000384a00780c */ /* 0x000fc60003fc4270 */
[----:B------:R-:W-:Y:S01]  /*16650*/  @P3 STL [R1+0xa58], R113 ;  /* 0x000a587101003387 */ /* 0x000fe20000100800 */
[----:B------:R-:W-:-:S09]  /*16660*/  ISETP.GT.AND P5, PT, R74, 0x39, PT ;  /* 0x000000394a00780c */ /* 0x000fd20003fa4270 */
[----:B------:R0:W3:Y:S04]  /*16670*/  @P6 LDG.E.U16 R119, desc[UR6][R14.64] ;  /* 0x000000060e776981 */ /* 0x0000e8000c1e1500 */
[----:B------:R-:W-:Y:S04]  /*16680*/  @P3 STL [R1+0xa5c], R114 ;  /* 0x000a5c7201003387 */ /* 0x000fe80000100800 */
[----:B------:R1:W-:Y:S04]  /*16690*/  STL.64 [R1+0x2b8], R12 ;  /* 0x0002b80c01007387 */ /* 0x0003e80000100a00 */
[----:B------:R0:W-:Y:S04]  /*166a0*/  STL.64 [R1+0x2b0], R10 ;  /* 0x0002b00a01007387 */ /* 0x0001e80000100a00 */
[----:B------:R-:W3:Y:S04]  /*166b0*/  @P6 LDG.E.U16 R112, desc[UR6][R16.64] ;  /* 0x0000000610706981 */ /* 0x000ee8000c1e1500 */
[----:B-1----:R-:W3:Y:S04]  /*166c0*/  LDL.LU R13, [R1+0x1b8] ;  /* 0x0001b800010d7983 */ /* 0x002ee80000300800 */
[----:B------:R-:W3:Y:S04]  /*166d0*/  LDL.LU R12, [R1+0x1c8] ;  /* 0x0001c800010c7983 */ /* 0x000ee80000300800 */
[----:B------:R-:W3:Y:S04]  /*166e0*/  LDL.LU R19, [R1+0x1bc] ;  /* 0x0001bc0001137983 */ /* 0x000ee80000300800 */
[----:B------:R-:W3:Y:S04]  /*166f0*/  LDL.LU R18, [R1+0x1cc] ;  /* 0x0001cc0001127983 */ /* 0x000ee80000300800 */
[----:B------:R-:W3:Y:S04]  /*16700*/  LDL R114, [R1+0x824] ;  /* 0x0008240001727983 */ /* 0x000ee80000100800 */
[----:B------:R-:W3:Y:S04]  /*16710*/  LDL R113, [R1+0x820] ;  /* 0x0008200001717983 */ /* 0x000ee80000100800 */
[----:B0-----:R-:W3:Y:S04]  /*16720*/  LDL.LU R11, [R1+0x1c0] ;  /* 0x0001c000010b7983 */ /* 0x001ee80000300800 */
[----:B------:R-:W3:Y:S04]  /*16730*/  LDL.LU R10, [R1+0x1f0] ;  /* 0x0001f000010a7983 */ /* 0x000ee80000300800 */
[----:B------:R-:W3:Y:S04]  /*16740*/  LDL.LU R6, [R1+0x1c4] ;  /* 0x0001c40001067983 */ /* 0x000ee80000300800 */
[----:B------:R-:W3:Y:S04]  /*16750*/  LDL.LU R5, [R1+0x1d4] ;  /* 0x0001d40001057983 */ /* 0x000ee80000300800 */
[----:B----4-:R-:W4:Y:S04]  /*16760*/  @P5 LDG.E.U16 R118, desc[UR6][R2.64] ;  /* 0x0000000602765981 */ /* 0x010f28000c1e1500 */
[----:B--2---:R0:W-:Y:S04]  /*16770*/  @P2 STL [R1+0xa54], R115 ;  /* 0x000a547301002387 */ /* 0x0041e80000100800 */
[----:B0-----:R-:W2:Y:S04]  /*16780*/  LDL R115, [R1+0x81c] ;  /* 0x00081c0001737983 */ /* 0x001ea80000100800 */
[----:B---3--:R0:W-:Y:S04]  /*16790*/  @P2 STL [R1+0xa50], R116 ;  /* 0x000a507401002387 */ /* 0x0081e80000100800 */
[----:B0-----:R-:W3:Y:S04]  /*167a0*/  LDL R116, [R1+0x818] ;  /* 0x0008180001747983 */ /* 0x001ee80000100800 */
[----:B------:R-:W-:Y:S04]  /*167b0*/  STL.64 [R1+0x2a8], R16 ;  /* 0x0002a81001007387 */ /* 0x000fe80000100a00 */
[----:B------:R0:W-:Y:S02]  /*167c0*/  STL.64 [R1+0x2a0], R14 ;  /* 0x0002a00e01007387 */ /* 0x0001e40000100a00 */
[----:B0-----:R-:W-:-:S02]  /*167d0*/  IMAD.MOV.U32 R14, RZ, RZ, R4 ;  /* 0x000000ffff0e7224 */ /* 0x001fc400078e0004 */
        /* <DEDUP_REMOVED lines=36> */
[----:B------:R1:W3:Y:S04]  /*16a20*/  @P6 LDG.E.U16 R119, desc[UR6][R14.64] ;  /* 0x000000060e776981 */ /* 0x0002e8000c1e1500 */
[----:B0-----:R-:W3:Y:S04]  /*16a30*/  LDL.LU R13, [R1+0x1f8] ;  /* 0x0001f800010d7983 */ /* 0x001ee80000300800 */
[----:B------:R-:W3:Y:S04]  /*16a40*/  LDL.LU R12, [R1+0x208] ;  /* 0x00020800010c7983 */ /* 0x000ee80000300800 */
[----:B------:R-:W3:Y:S04]  /*16a50*/  LDL.LU R19, [R1+0x1fc] ;  /* 0x0001fc0001137983 */ /* 0x000ee80000300800 */
[----:B------:R-:W3:Y:S04]  /*16a60*/  LDL.LU R18, [R1+0x20c] ;  /* 0x00020c0001127983 */ /* 0x000ee80000300800 */
[----:B------:R-:W3:Y:S04]  /*16a70*/  LDL R114, [R1+0xa4c] ;  /* 0x000a4c0001727983 */ /* 0x000ee80000100800 */
[----:B------:R-:W3:Y:S04]  /*16a80*/  LDL R113, [R1+0xa48] ;  /* 0x000a480001717983 */ /* 0x000ee80000100800 */
[----:B-1----:R-:W3:Y:S04]  /*16a90*/  LDL.LU R11, [R1+0x200] ;  /* 0x00020000010b7983 */ /* 0x002ee80000300800 */
[----:B------:R-:W3:Y:S04]  /*16aa0*/  LDL.LU R10, [R1+0x230] ;  /* 0x00023000010a7983 */ /* 0x000ee80000300800 */
[----:B------:R-:W3:Y:S04]  /*16ab0*/  LDL.LU R6, [R1+0x204] ;  /* 0x0002040001067983 */ /* 0x000ee80000300800 */
[----:B------:R-:W3:Y:S04]  /*16ac0*/  LDL.LU R5, [R1+0x214] ;  /* 0x0002140001057983 */ /* 0x000ee80000300800 */
[----:B------:R-:W3:Y:S04]  /*16ad0*/  @P6 LDG.E.U16 R112, desc[UR6][R16.64] ;  /* 0x0000000610706981 */ /* 0x000ee8000c1e1500 */
        /* <DEDUP_REMOVED lines=13> */
[----:B------:R0:W4:Y:S04]  /*16bb0*/  @P3 LDG.E.U16 R113, desc[UR6][R12.64] ;  /* 0x000000060c713981 */ /* 0x000128000c1e1500 */
[----:B------:R-:W-:Y:S04]  /*16bc0*/  @P6 STL [R1+0x814], R112 ;  /* 0x0008147001006387 */ /* 0x000fe80000100800 */
[----:B------:R1:W-:Y:S04]  /*16bd0*/  STL.64 [R1+0x258], R14 ;  /* 0x0002580e01007387 */ /* 0x0003e80000100a00 */
[----:B------:R0:W-:Y:S04]  /*16be0*/  STL.64 [R1+0x250], R2 ;  /* 0x0002500201007387 */ /* 0x0001e80000100a00 */
[----:B------:R-:W4:Y:S04]  /*16bf0*/  @P3 LDG.E.U16 R114, desc[UR6][R18.64] ;  /* 0x0000000612723981 */ /* 0x000f28000c1e1500 */
        /* <DEDUP_REMOVED lines=37> */
[----:B------:R-:W3:Y:S01]  /*16e50*/  @P6 LDG.E.U16 R112, desc[UR6][R16.64] ;  /* 0x0000000610706981 */ /* 0x000ee2000c1e1500 */
[----:B------:R-:W-:-:S03]  /*16e60*/  ISETP.GT.AND P3, PT, R74, 0x42, PT ;  /* 0x000000424a00780c */ /* 0x000fc60003f64270 */
[----:B----4-:R-:W4:Y:S04]  /*16e70*/  @P5 LDG.E.U16 R118, desc[UR6][R2.64] ;  /* 0x0000000602765981 */ /* 0x010f28000c1e1500 */
[----:B--2---:R0:W-:Y:S04]  /*16e80*/  @P2 STL [R1+0xa44], R115 ;  /* 0x000a447301002387 */ /* 0x0041e80000100800 */
[----:B0-----:R-:W2:Y:S04]  /*16e90*/  LDL R115, [R1+0x7ec] ;  /* 0x0007ec0001737983 */ /* 0x001ea80000100800 */
[----:B---3--:R0:W-:Y:S04]  /*16ea0*/  @P2 STL [R1+0xa40], R116 ;  /* 0x000a407401002387 */ /* 0x0081e80000100800 */
[----:B0-----:R-:W3:Y:S04]  /*16eb0*/  LDL R116, [R1+0x7e8] ;  /* 0x0007e80001747983 */ /* 0x001ee80000100800 */
[----:B------:R-:W-:Y:S04]  /*16ec0*/  STL.64 [R1+0x228], R16 ;  /* 0x0002281001007387 */ /* 0x000fe80000100a00 */
[----:B------:R0:W-:Y:S04]  /*16ed0*/  STL.64 [R1+0x220], R14 ;  /* 0x0002200e01007387 */ /* 0x0001e80000100a00 */
[----:B------:R-:W2:Y:S01]  /*16ee0*/  @P3 LDG.E.U16 R114, desc[UR6][R18.64] ;  /* 0x0000000612723981 */ /* 0x000ea2000c1e1500 */
[----:B0-----:R-:W-:-:S03]  /*16ef0*/  IMAD.MOV.U32 R14, RZ, RZ, R4 ;  /* 0x000000ffff0e7224 */ /* 0x001fc600078e0004 */
[----:B------:R-:W2:Y:S01]  /*16f00*/  @P3 LDG.E.U16 R113, desc[UR6][R12.64] ;  /* 0x000000060c713981 */ /* 0x000ea2000c1e1500 */
[----:B------:R-:W-:-:S05]  /*16f10*/  IMAD.MOV.U32 R15, RZ, RZ, R7 ;  /* 0x000000ffff0f7224 */ /* 0x000fca00078e0007 */
[----:B------:R-:W2:Y:S04]  /*16f20*/  @P5 LDG.E.U16 R117, desc[UR6][R14.64] ;  /* 0x000000060e755981 */ /* 0x000ea8000c1e1500 */
[----:B------:R-:W-:Y:S04]  /*16f30*/  @P6 STL [R1+0x800], R119 ;  /* 0x0008007701006387 */ /* 0x000fe80000100800 */
[----:B------:R-:W-:Y:S04]  /*16f40*/  @P6 STL [R1+0x804], R112 ;  /* 0x0008047001006387 */ /* 0x000fe80000100800 */
[----:B------:R0:W-:Y:S04]  /*16f50*/  STL.64 [R1+0x218], R14 ;  /* 0x0002180e01007387 */ /* 0x0001e80000100a00 */
[----:B------:R-:W-:Y:S04]  /*16f60*/  STL.64 [R1+0x210], R2 ;  /* 0x0002100201007387 */ /* 0x000fe80000100a00 */
[----:B0-----:R-:W3:Y:S04]  /*16f70*/  LDL.LU R15, [R1+0x654] ;  /* 0x00065400010f7983 */ /* 0x001ee80000300800 */
[----:B------:R-:W3:Y:S04]  /*16f80*/  LDL.LU R14, [R1+0x668] ;  /* 0x00066800010e7983 */ /* 0x000ee80000300800 */
[----:B------:R-:W3:Y:S04]  /*16f90*/  LDL.LU R17, [R1+0x658] ;  /* 0x0006580001117983 */ /* 0x000ee80000300800 */
[----:B------:R-:W3:Y:S04]  /*16fa0*/  LDL.LU R16, [R1+0x66c] ;  /* 0x00066c0001107983 */ /* 0x000ee80000300800 */
[----:B------:R-:W3:Y:S04]  /*16fb0*/  LDL R119, [R1+0x7e4] ;  /* 0x0007e40001777983 */ /* 0x000ee80000100800 */
[----:B--2---:R0:W-:Y:S04]  /*16fc0*/  @P5 STL [R1+0x7fc], R117 ;  /* 0x0007fc7501005387 */ /* 0x0041e80000100800 */
[----:B0-----:R-:W2:Y:S04]  /*16fd0*/  LDL R117, [R1+0x7e0] ;  /* 0x0007e00001757983 */ /* 0x001ea80000100800 */
[----:B------:R-:W2:Y:S04]  /*16fe0*/  LDL.LU R7, [R1+0x660] ;  /* 0x0006600001077983 */ /* 0x000ea80000300800 */
[----:B------:R-:W2:Y:S04]  /*16ff0*/  LDL.LU R4, [R1+0x690] ;  /* 0x0006900001047983 */ /* 0x000ea80000300800 */
[----:B------:R-:W2:Y:S04]  /*17000*/  LDL.LU R3, [R1+0x664] ;  /* 0x0006640001037983 */ /* 0x000ea80000300800 */
[----:B------:R-:W2:Y:S01]  /*17010*/  LDL.LU R2, [R1+0x674] ;  /* 0x0006740001027983 */ /* 0x000ea20000300800 */
[----:B------:R-:W-:-:S03]  /*17020*/  ISETP.GT.AND P2, PT, R74, 0x43, PT ;  /* 0x000000434a00780c */ /* 0x000fc60003f44270 */
[----:B----4-:R0:W-:Y:S01]  /*17030*/  @P5 STL [R1+0x7f8], R118 ;  /* 0x0007f87601005387 */ /* 0x0101e20000100800 */
[----:B------:R-:W-:-:S03]  /*17040*/  ISETP.GT.AND P6, PT, R74, 0x44, PT ;  /* 0x000000444a00780c */ /* 0x000fc60003fc4270 */
[----:B0-----:R-:W4:Y:S04]  /*17050*/  LDL R118, [R1+0x7dc] ;  /* 0x0007dc0001767983 */ /* 0x001f280000100800 */
[----:B------:R-:W-:Y:S04]  /*17060*/  STL.64 [R1+0x208], R18 ;  /* 0x0002081201007387 */ /* 0x000fe80000100a00 */
[----:B------:R0:W-:Y:S04]  /*17070*/  STL.64 [R1+0x200], R12 ;  /* 0x0002000c01007387 */ /* 0x0001e80000100a00 */
[----:B------:R-:W-:Y:S04]  /*17080*/  @P3 STL [R1+0x7f0], R113 ;  /* 0x0007f07101003387 */ /* 0x000fe80000100800 */
[----:B------:R-:W-:Y:S01]  /*17090*/  @P3 STL [R1+0x7f4], R114 ;  /* 0x0007f47201003387 */ /* 0x000fe20000100800 */
[----:B0-----:R-:W-:-:S03]  /*170a0*/  IMAD.MOV.U32 R12, RZ, RZ, R5 ;  /* 0x000000ffff0c7224 */ /* 0x001fc600078e0005 */
[----:B---3--:R-:W3:Y:S01]  /*170b0*/  @P2 LDG.E.U16 R116, desc[UR6][R10.64] ;  /* 0x000000060a742981 */ /* 0x008ee2000c1e1500 */
[----:B------:R-:W-:-:S03]  /*170c0*/  IMAD.MOV.U32 R13, RZ, RZ, R6 ;  /* 0x000000ffff0d7224 */ /* 0x000fc600078e0006 */
[----:B------:R-:W3:Y:S04]  /*170d0*/  @P6 LDG.E.U16 R119, desc[UR6][R16.64] ;  /* 0x0000000610776981 */ /* 0x000ee8000c1e1500 */
[----:B------:R0:W-:Y:S04]  /*170e0*/  STL.64 [R1+0x1f8], R12 ;  /* 0x0001f80c01007387 */ /* 0x0001e80000100a00 */
[----:B------:R1:W-:Y:S04]  /*170f0*/  STL.64 [R1+0x1f0], R10 ;  /* 0x0001f00a01007387 */ /* 0x0003e80000100a00 */
[----:B------:R-:W3:Y:S04]  /*17100*/  LDL R111, [R1+0x7d8] ;  /* 0x0007d800016f7983 */ /* 0x000ee80000100800 */
[----:B------:R-:W3:Y:S01]  /*17110*/  @P2 LDG.E.U16 R115, desc[UR6][R12.64] ;  /* 0x000000060c732981 */ /* 0x000ee2000c1e1500 */
[----:B------:R-:W-:-:S03]  /*17120*/  ISETP.GT.AND P5, PT, R74, 0x45, PT ;  /* 0x000000454a00780c */ /* 0x000fc60003fa4270 */
        /* <DEDUP_REMOVED lines=10> */
[----:B--2---:R-:W2:Y:S01]  /*171d0*/  @P6 LDG.E.U16 R117, desc[UR6][R14.64] ;  /* 0x000000060e756981 */ /* 0x004ea2000c1e1500 */
[----:B------:R-:W-:-:S02]  /*171e0*/  IMAD.MOV.U32 R21, RZ, RZ, R7 ;  /* 0x000000ffff157224 */ /* 0x000fc400078e0007 */
[----:B------:R-:W-:Y:S01]  /*171f0*/  IMAD.MOV.U32 R20, RZ, RZ, R4 ;  /* 0x000000ffff147224 */ /* 0x000fe200078e0004 */
[----:B----4-:R-:W4:Y:S04]  /*17200*/  @P5 LDG.E.U16 R118, desc[UR6][R2.64] ;  /* 0x0000000602765981 */ /* 0x010f28000c1e1500 */
[----:B---3--:R-:W3:Y:S04]  /*17210*/  @P5 LDG.E.U16 R111, desc[UR6][R20.64] ;  /* 0x00000006146f5981 */ /* 0x008ee8000c1e1500 */
[----:B------:R0:W-:Y:S04]  /*17220*/  @P2 STL [R1+0x7ec], R115 ;  /* 0x0007ec7301002387 */ /* 0x0001e80000100800 */
[----:B0-----:R-:W3:Y:S04]  /*17230*/  LDL R115, [R1+0xa34] ;  /* 0x000a340001737983 */ /* 0x001ee80000100800 */
[----:B------:R0:W-:Y:S04]  /*17240*/  @P2 STL [R1+0x7e8], R116 ;  /* 0x0007e87401002387 */ /* 0x0001e80000100800 */
[----:B0-----:R-:W3:Y:S04]  /*17250*/  LDL R116, [R1+0xa30] ;  /* 0x000a300001747983 */ /* 0x001ee80000100800 */
[----:B------:R-:W-:Y:S04]  /*17260*/  STL.64 [R1+0x1e8], R16 ;  /* 0x0001e81001007387 */ /* 0x000fe80000100a00 */
[----:B------:R0:W-:Y:S04]  /*17270*/  STL.64 [R1+0x1e0], R14 ;  /* 0x0001e00e01007387 */ /* 0x0001e80000100a00 */
[----:B--2---:R-:W-:Y:S04]  /*17280*/  @P6 STL [R1+0x7e0], R117 ;  /* 0x0007e07501006387 */ /* 0x004fe80000100800 */
[----:B------:R1:W-:Y:S04]  /*17290*/  @P6 STL [R1+0x7e4], R119 ;  /* 0x0007e47701006387 */ /* 0x0003e80000100800 */
[----:B------:R2:W-:Y:S04]  /*172a0*/  STL.64 [R1+0x1d8], R2 ;  /* 0x0001d80201007387 */ /* 0x0005e80000100a00 */
[----:B0-----:R-:W3:Y:S04]  /*172b0*/  LDL.LU R15, [R1+0x698] ;  /* 0x00069800010f7983 */ /* 0x001ee80000300800 */
[----:B------:R-:W-:Y:S04]  /*172c0*/  STL.64 [R1+0x1d0], R20 ;  /* 0x0001d01401007387 */ /* 0x000fe80000100a00 */
[----:B------:R-:W3:Y:S04]  /*172d0*/  LDL.LU R14, [R1+0x6a8] ;  /* 0x0006a800010e7983 */ /* 0x000ee80000300800 */
[----:B------:R-:W3:Y:S04]  /*172e0*/  LDL.LU R17, [R1+0x69c] ;  /* 0x00069c0001117983 */ /* 0x000ee80000300800 */
[----:B------:R-:W3:Y:S04]  /*172f0*/  LDL.LU R16, [R1+0x6ac] ;  /* 0x0006ac0001107983 */ /* 0x000ee80000300800 */
[----:B-1----:R-:W3:Y:S04]  /*17300*/  LDL R119, [R1+0x7d0] ;  /* 0x0007d00001777983 */ /* 0x002ee80000100800 */
[----:B------:R-:W3:Y:S01]  /*17310*/  LDL R113, [R1+0x7d4] ;  /* 0x0007d40001717983 */ /* 0x000ee20000100800 */
[----:B------:R-:W-:-:S03]  /*17320*/  ISETP.GT.AND P3, PT, R74, 0x46, PT ;  /* 0x000000464a00780c */ /* 0x000fc60003f64270 */
[----:B--2---:R-:W2:Y:S01]  /*17330*/  LDL.LU R3, [R1+0x6a0] ;  /* 0x0006a00001037983 */ /* 0x004ea20000300800 */
[----:B------:R-:W-:-:S03]  /*17340*/  ISETP.GT.AND P2, PT, R74, 0x47, PT ;  /* 0x000000474a00780c */ /* 0x000fc60003f44270 */
[----:B------:R-:W2:Y:S04]  /*17350*/  LDL.LU R2, [R1+0xaa4] ;  /* 0x000aa40001027983 */ /* 0x000ea80000300800 */
[----:B------:R-:W2:Y:S04]  /*17360*/  LDL.LU R7, [R1+0x6a4] ;  /* 0x0006a40001077983 */ /* 0x000ea80000300800 */
[----:B------:R-:W2:Y:S04]  /*17370*/  LDL.LU R4, [R1+0x6b4] ;  /* 0x0006b40001047983 */ /* 0x000ea80000300800 */
[----:B------:R-:W2:Y:S04]  /*17380*/  LDL R117, [R1+0x7cc] ;  /* 0x0007cc0001757983 */ /* 0x000ea80000100800 */
[----:B----4-:R0:W-:Y:S04]  /*17390*/  @P5 STL [R1+0x7dc], R118 ;  /* 0x0007dc7601005387 */ /* 0x0101e80000100800 */
[----:B------:R1:W4:Y:S04]  /*173a0*/  @P3 LDG.E.U16 R114, desc[UR6][R12.64] ;  /* 0x000000060c723981 */ /* 0x000328000c1e1500 */
[----:B------:R-:W2:Y:S04]  /*173b0*/  @P3 LDG.E.U16 R112, desc[UR6][R18.64] ;  /* 0x0000000612703981 */ /* 0x000ea8000c1e1500 */
[----:B0-----:R-:W2:Y:S04]  /*173c0*/  LDL R118, [R1+0x7c8] ;  /* 0x0007c80001767983 */ /* 0x001ea80000100800 */
[----:B---3--:R-:W-:Y:S04]  /*173d0*/  @P5 STL [R1+0x7d8], R111 ;  /* 0x0007d86f01005387 */ /* 0x008fe80000100800 */
[----:B------:R-:W-:Y:S04]  /*173e0*/  STL.64 [R1+0x1c8], R18 ;  /* 0x0001c81201007387 */ /* 0x000fe80000100a00 */
[----:B------:R1:W-:Y:S01]  /*173f0*/  STL.64 [R1+0x1c0], R12 ;  /* 0x0001c00c01007387 */ /* 0x0003e20000100a00 */
[----:B------:R-:W-:-:S03]  /*17400*/  ISETP.GT.AND P6, PT, R74, 0x48, PT ;  /* 0x000000484a00780c */ /* 0x000fc60003fc4270 */
[----:B------:R-:W3:Y:S01]  /*17410*/  @P2 LDG.E.U16 R116, desc[UR6][R10.64] ;  /* 0x000000060a742981 */ /* 0x000ee2000c1e1500 */
[----:B-1----:R-:W-:Y:S02]  /*17420*/  IMAD.MOV.U32 R12, RZ, RZ, R5 ;  /* 0x000000ffff0c7224 */ /* 0x002fe400078e0005 */
[----:B------:R-:W-:-:S05]  /*17430*/  IMAD.MOV.U32 R13, RZ, RZ, R6 ;  /* 0x000000ffff0d7224 */ /* 0x000fca00078e0006 */
[----:B------:R-:W3:Y:S04]  /*17440*/  @P2 LDG.E.U16 R115, desc[UR6][R12.64] ;  /* 0x000000060c732981 */ /* 0x000ee8000c1e1500 */
[----:B------:R0:W3:Y:S04]  /*17450*/  @P6 LDG.E.U16 R119, desc[UR6][R14.64] ;  /* 0x000000060e776981 */ /* 0x0000e8000c1e1500 */
[----:B------:R-:W3:Y:S01]  /*17460*/  @P6 LDG.E.U16 R113, desc[UR6][R16.64] ;  /* 0x0000000610716981 */ /* 0x000ee2000c1e1500 */
[----:B------:R-:W-:-:S03]  /*17470*/  ISETP.GT.AND P5, PT, R74, 0x49, PT ;  /* 0x000000494a00780c */ /* 0x000fc60003fa4270 */
[----:B----4-:R-:W-:Y:S04]  /*17480*/  @P3 STL [R1+0xa38], R114 ;  /* 0x000a387201003387 */ /* 0x010fe80000100800 */
[----:B--2---:R-:W-:Y:S04]  /*17490*/  @P3 STL [R1+0xa3c], R112 ;  /* 0x000a3c7001003387 */ /* 0x004fe80000100800 */
[----:B------:R-:W-:Y:S04]  /*174a0*/  STL.64 [R1+0x1b8], R12 ;  /* 0x0001b80c01007387 */ /* 0x000fe80000100a00 */
[----:B------:R-:W2:Y:S04]  /*174b0*/  LDL.LU R72, [R1+0x7ac] ;  /* 0x0007ac0001487983 */ /* 0x000ea80000300800 */
[----:B------:R1:W-:Y:S04]  /*174c0*/  STL.64 [R1+0x1b0], R10 ;  /* 0x0001b00a01007387 */ /* 0x0003e80000100a00 */
[----:B------:R-:W4:Y:S04]  /*174d0*/  LDL.LU R73, [R1+0x7a8] ;  /* 0x0007a80001497983 */ /* 0x000f280000300800 */
[----:B------:R-:W2:Y:S04]  /*174e0*/  @P5 LDG.E.U16 R118, desc[UR6][R2.64] ;  /* 0x0000000602765981 */ /* 0x000ea8000c1e1500 */
[----:B-1----:R-:W2:Y:S04]  /*174f0*/  LDL.LU R11, [R1+0x6b8] ;  /* 0x0006b800010b7983 */ /* 0x002ea80000300800 */
[----:B------:R-:W2:Y:S04]  /*17500*/  LDL.LU R10, [R1+0x6c8] ;  /* 0x0006c800010a7983 */ /* 0x000ea80000300800 */
[----:B------:R-:W2:Y:S04]  /*17510*/  LDL.LU R13, [R1+0x6bc] ;  /* 0x0006bc00010d7983 */ /* 0x000ea80000300800 */
[----:B------:R-:W2:Y:S04]  /*17520*/  LDL.LU R12, [R1+0x6cc] ;  /* 0x0006cc00010c7983 */ /* 0x000ea80000300800 */
[----:B---3--:R1:W-:Y:S04]  /*17530*/  @P2 STL [R1+0xa34], R115 ;  /* 0x000a347301002387 */ /* 0x0083e80000100800 */
[----:B-1----:R-:W2:Y:S04]  /*17540*/  LDL R115, [R1+0x7c4] ;  /* 0x0007c40001737983 */ /* 0x002ea80000100800 */
[----:B------:R1:W-:Y:S04]  /*17550*/  @P2 STL [R1+0xa30], R116 ;  /* 0x000a307401002387 */ /* 0x0003e80000100800 */
[----:B-1----:R-:W3:Y:S04]  /*17560*/  LDL R116, [R1+0x7c0] ;  /* 0x0007c00001747983 */ /* 0x002ee80000100800 */
[----:B------:R-:W4:Y:S04]  /*17570*/  LDL.LU R6, [R1+0x6c0] ;  /* 0x0006c00001067983 */ /* 0x000f280000300800 */
[----:B------:R-:W4:Y:S04]  /*17580*/  LDL.LU R5, [R1+0xac4] ;  /* 0x000ac40001057983 */ /* 0x000f280000300800 */
[----:B------:R-:W-:Y:S04]  /*17590*/  STL.64 [R1+0x1a8], R16 ;  /* 0x0001a81001007387 */ /* 0x000fe80000100a00 */
[----:B------:R0:W-:Y:S02]  /*175a0*/  STL.64 [R1+0x1a0], R14 ;  /* 0x0001a00e01007387 */ /* 0x0001e40000100a00 */
[----:B0-----:R-:W-:-:S02]  /*175b0*/  IMAD.MOV.U32 R14, RZ, RZ, R4 ;  /* 0x000000ffff0e7224 */ /* 0x001fc400078e0004 */
[----:B------:R-:W-:-:S05]  /*175c0*/  IMAD.MOV.U32 R15, RZ, RZ, R7 ;  /* 0x000000ffff0f7224 */ /* 0x000fca00078e0007 */
[----:B------:R-:W4:Y:S04]  /*175d0*/  @P5 LDG.E.U16 R117, desc[UR6][R14.64] ;  /* 0x000000060e755981 */ /* 0x000f28000c1e1500 */
[----:B------:R-:W-:Y:S04]  /*175e0*/  @P6 STL [R1+0x7d0], R119 ;  /* 0x0007d07701006387 */ /* 0x000fe80000100800 */
[----:B------:R-:W-:Y:S04]  /*175f0*/  @P6 STL [R1+0x7d4], R113 ;  /* 0x0007d47101006387 */ /* 0x000fe80000100800 */
[----:B------:R-:W-:Y:S04]  /*17600*/  STL.64 [R1+0x198], R14 ;  /* 0x0001980e01007387 */ /* 0x000fe80000100a00 */
[----:B------:R0:W-:Y:S04]  /*17610*/  STL.64 [R1+0x190], R2 ;  /* 0x0001900201007387 */ /* 0x0001e80000100a00 */
[----:B------:R-:W4:Y:S04]  /*17620*/  LDL.LU R4, [R1+0x6c4] ;  /* 0x0006c40001047983 */ /* 0x000f280000300800 */
[----:B0-----:R-:W4:Y:S04]  /*17630*/  LDL.LU R2, [R1+0xaa8] ;  /* 0x000aa80001027983 */ /* 0x001f280000300800 */
[----:B------:R-:W4:Y:S04]  /*17640*/  LDL R119, [R1+0x7bc] ;  /* 0x0007bc0001777983 */ /* 0x000f280000100800 */
[----:B------:R-:W4:Y:S01]  /*17650*/  LDL R114, [R1+0x7b8] ;  /* 0x0007b80001727983 */ /* 0x000f220000100800 */
[----:B------:R-:W-:-:S02]  /*17660*/  ISETP.GT.AND P3, PT, R74, 0x4a, PT ;  /* 0x0000004a4a00780c */ /* 0x000fc40003f64270 */
[----:B------:R-:W-:Y:S01]  /*17670*/  ISETP.GT.AND P2, PT, R74, 0x4b, PT ;  /* 0x0000004b4a00780c */ /* 0x000fe20003f44270 */
[----:B------:R-:W4:Y:S04]  /*17680*/  LDL.LU R19, [R1+0xaac] ;  /* 0x000aac0001137983 */ /* 0x000f280000300800 */
[----:B------:R-:W4:Y:S04]  /*17690*/  LDL.LU R18, [R1+0xabc] ;  /* 0x000abc0001127983 */ /* 0x000f280000300800 */
[----:B------:R-:W4:Y:S04]  /*176a0*/  LDL.LU R21, [R1+0xab0] ;  /* 0x000ab00001157983 */ /* 0x000f280000300800 */
[----:B------:R-:W4:Y:S04]  /*176b0*/  LDL.LU R20, [R1+0xac0] ;  /* 0x000ac00001147983 */ /* 0x000f280000300800 */
[----:B--2---:R-:W2:Y:S04]  /*176c0*/  @P3 LDG.E.U16 R115, desc[UR6][R12.64] ;  /* 0x000000060c733981 */ /* 0x004ea8000c1e1500 */
[----:B---3--:R-:W3:Y:S01]  /*176d0*/  @P3 LDG.E.U16 R116, desc[UR6][R10.64] ;  /* 0x000000060a743981 */ /* 0x008ee2000c1e1500 */
[----:B----4-:R-:W-:-:S02]  /*176e0*/  IMAD.MOV.U32 R23, RZ, RZ, R6 ;  /* 0x000000ffff177224 */ /* 0x010fc400078e0006 */
[----:B------:R-:W-:Y:S01]  /*176f0*/  IMAD.MOV.U32 R22, RZ, RZ, R5 ;  /* 0x000000ffff167224 */ /* 0x000fe200078e0005 */
[----:B------:R0:W-:Y:S04]  /*17700*/  @P5 STL [R1+0x7cc], R117 ;  /* 0x0007cc7501005387 */ /* 0x0001e80000100800 */
[----:B0-----:R-:W4:Y:S04]  /*17710*/  LDL R117, [R1+0x7b4] ;  /* 0x0007b40001757983 */ /* 0x001f280000100800 */
[----:B------:R0:W-:Y:S04]  /*17720*/  @P5 STL [R1+0x7c8], R118 ;  /* 0x0007c87601005387 */ /* 0x0001e80000100800 */
[----:B0-----:R-:W4:Y:S04]  /*17730*/  LDL R118, [R1+0x7b0] ;  /* 0x0007b00001767983 */ /* 0x001f280000100800 */
[----:B------:R-:W4:Y:S04]  /*17740*/  LDL.LU R17, [R1+0xab4] ;  /* 0x000ab40001117983 */ /* 0x000f280000300800 */
[----:B------:R-:W4:Y:S04]  /*17750*/  LDL.LU R16, [R1+0xacc] ;  /* 0x000acc0001107983 */ /* 0x000f280000300800 */
[----:B------:R-:W4:Y:S04]  /*17760*/  LDL.LU R7, [R1+0xab8] ;  /* 0x000ab80001077983 */ /* 0x000f280000300800 */
[----:B------:R-:W4:Y:S01]  /*17770*/  LDL.LU R3, [R1+0xac8] ;  /* 0x000ac80001037983 */ /* 0x000f220000300800 */
[----:B------:R-:W-:-:S02]  /*17780*/  IMAD.MOV.U32 R25, RZ, RZ, R4 ;  /* 0x000000ffff197224 */ /* 0x000fc400078e0004 */
[----:B------:R-:W-:-:S05]  /*17790*/  IMAD.MOV.U32 R24, RZ, RZ, R2 ;  /* 0x000000ffff187224 */ /* 0x000fca00078e0002 */
[----:B------:R-:W4:Y:S04]  /*177a0*/  @P2 LDG.E.U16 R119, desc[UR6][R24.64] ;  /* 0x0000000618772981 */ /* 0x000f28000c1e1500 */
[----:B------:R-:W4:Y:S04]  /*177b0*/  @P2 LDG.E.U16 R114, desc[UR6][R22.64] ;  /* 0x0000000616722981 */ /* 0x000f28000c1e1500 */
[----:B------:R0:W-:Y:S04]  /*177c0*/  STL.64 [R1+0x188], R12 ;  /* 0x0001880c01007387 */ /* 0x0001e80000100a00 */
[----:B------:R-:W-:Y:S01]  /*177d0*/  STL.64 [R1+0x180], R10 ;  /* 0x0001800a01007387 */ /* 0x000fe20000100a00 */
[----:B------:R-:W-:-:S02]  /*177e0*/  ISETP.GT.AND P6, PT, R74, 0x4c, PT ;  /* 0x0000004c4a00780c */ /* 0x000fc40003fc4270 */
[----:B------:R-:W-:Y:S01]  /*177f0*/  ISETP.GT.AND P5, PT, R74, 0x4d, PT ;  /* 0x0000004d4a00780c */ /* 0x000fe20003fa4270 */
[----:B---3--:R-:W-:Y:S04]  /*17800*/  @P3 STL [R1+0x7c0], R116 ;  /* 0x0007c07401003387 */ /* 0x008fe80000100800 */
[----:B--2---:R1:W-:Y:S04]  /*17810*/  @P3 STL [R1+0x7c4], R115 ;  /* 0x0007c47301003387 */ /* 0x0043e80000100800 */
[----:B0-----:R-:W2:Y:S04]  /*17820*/  LDL.LU R13, [R1+0xad0] ;  /* 0x000ad000010d7983 */ /* 0x001ea80000300800 */
[----:B------:R-:W2:Y:S04]  /*17830*/  LDL.LU R12, [R1+0xae0] ;  /* 0x000ae000010c7983 */ /* 0x000ea80000300800 */
[----:B------:R-:W3:Y:S04]  /*17840*/  LDL.LU R15, [R1+0xad4] ;  /* 0x000ad400010f7983 */ /* 0x000ee80000300800 */
[----:B------:R-:W-:Y:S04]  /*17850*/  STL.64 [R1+0x170], R22 ;  /* 0x0001701601007387 */ /* 0x000fe80000100a00 */
[----:B------:R-:W3:Y:S04]  /*17860*/  LDL.LU R14, [R1+0xae4] ;  /* 0x000ae400010e7983 */ /* 0x000ee80000300800 */
[----:B------:R-:W3:Y:S04]  /*17870*/  LDL R113, [R1+0x7a4] ;  /* 0x0007a40001717983 */ /* 0x000ee80000100800 */
[----:B-1----:R-:W2:Y:S04]  /*17880*/  LDL R115, [R1+0x7a0] ;  /* 0x0007a00001737983 */ /* 0x002ea80000100800 */
[----:B------:R-:W2:Y:S04]  /*17890*/  LDL.LU R11, [R1+0xad8] ;  /* 0x000ad800010b7983 */ /* 0x000ea80000300800 */
[----:B------:R-:W2:Y:S04]  /*178a0*/  LDL.LU R10, [R1+0xb04] ;  /* 0x000b0400010a7983 */ /* 0x000ea80000300800 */
[----:B------:R-:W2:Y:S04]  /*178b0*/  LDL.LU R6, [R1+0xadc] ;  /* 0x000adc0001067983 */ /* 0x000ea80000300800 */
[----:B------:R-:W2:Y:S04]  /*178c0*/  LDL.LU R5, [R1+0xae8] ;  /* 0x000ae80001057983 */ /* 0x000ea80000300800 */
[----:B------:R-:W-:Y:S04]  /*178d0*/  STL.64 [R1+0x178], R24 ;  /* 0x0001781801007387 */ /* 0x000fe80000100a00 */
[----:B------:R-:W2:Y:S04]  /*178e0*/  LDL R116, [R1+0x79c] ;  /* 0x00079c0001747983 */ /* 0x000ea80000100800 */
[----:B----4-:R0:W4:Y:S04]  /*178f0*/  @P6 LDG.E.U16 R118, desc[UR6][R18.64] ;  /* 0x0000000612766981 */ /* 0x010128000c1e1500 */
[----:B------:R-:W4:Y:S04]  /*17900*/  @P6 LDG.E.U16 R117, desc[UR6][R20.64] ;  /* 0x0000000614756981 */ /* 0x000f28000c1e1500 */
[----:B------:R-:W4:Y:S04]  /*17910*/  @P5 LDG.E.U16 R73, desc[UR6][R16.64] ;  /* 0x0000000610495981 */ /* 0x000f28000c1e1500 */
[----:B------:R1:W-:Y:S04]  /*17920*/  @P2 STL [R1+0x7bc], R119 ;  /* 0x0007bc7701002387 */ /* 0x0003e80000100800 */
[----:B-1----:R-:W4:Y:S04]  /*17930*/  LDL R119, [R1+0x798] ;  /* 0x0007980001777983 */ /* 0x002f280000100800 */
[----:B------:R-:W4:Y:S04]  /*17940*/  LDL.LU R4, [R1+0xaec] ;  /* 0x000aec0001047983 */ /* 0x000f280000300800 */
[----:B------:R-:W4:Y:S04]  /*17950*/  LDL.LU R2, [R1+0xafc] ;  /* 0x000afc0001027983 */ /* 0x000f280000300800 */
[----:B------:R-:W-:Y:S04]  /*17960*/  @P2 STL [R1+0x7b8], R114 ;  /* 0x0007b87201002387 */ /* 0x000fe80000100800 */
[----:B------:R-:W-:Y:S04]  /*17970*/  STL.64 [R1+0x168], R20 ;  /* 0x0001681401007387 */ /* 0x000fe80000100a00 */
[----:B------:R0:W-:Y:S02]  /*17980*/  STL.64 [R1+0x160], R18 ;  /* 0x0001601201007387 */ /* 0x0001e40000100a00 */
[----:B0-----:R-:W-:-:S02]  /*17990*/  IMAD.MOV.U32 R18, RZ, RZ, R3 ;  /* 0x000000ffff127224 */ /* 0x001fc400078e0003 */
[----:B------:R-:W-:-:S05]  /*179a0*/  IMAD.MOV.U32 R19, RZ, RZ, R7 ;  /* 0x000000ffff137224 */ /* 0x000fca00078e0007 */
[----:B------:R-:W4:Y:S01]  /*179b0*/  @P5 LDG.E.U16 R72, desc[UR6][R18.64] ;  /* 0x0000000612485981 */ /* 0x000f22000c1e1500 */
[C---:B------:R-:W-:Y:S02]  /*179c0*/  ISETP.GT.AND P3, PT, R74.reuse, 0x50, PT ;  /* 0x000000504a00780c */ /* 0x040fe40003f64270 */
[----:B------:R-:W-:-:S11]  /*179d0*/  ISETP.GT.AND P2, PT, R74, 0x51, PT ;  /* 0x000000514a00780c */ /* 0x000fd60003f44270 */
[----:B---3--:R-:W3:Y:S04]  /*179e0*/  @P3 LDG.E.U16 R113, desc[UR6][R14.64] ;  /* 0x000000060e713981 */ /* 0x008ee8000c1e1500 */
[----:B--2---:R0:W2:Y:S04]  /*179f0*/  @P3 LDG.E.U16 R115, desc[UR6][R12.64] ;  /* 0x000000060c733981 */ /* 0x0040a8000c1e1500 */
[----:B----4-:R-:W-:Y:S04]  /*17a00*/  @P6 STL [R1+0x7b0], R118 ;  /* 0x0007b07601006387 */ /* 0x010fe80000100800 */
[----:B------:R1:W-:Y:S04]  /*17a10*/  @P6 STL [R1+0x7b4], R117 ;  /* 0x0007b47501006387 */ /* 0x0003e80000100800 */
[----:B------:R-:W4:Y:S04]  /*17a20*/  LDL.LU R7, [R1+0xaf0] ;  /* 0x000af00001077983 */ /* 0x000f280000300800 */
[----:B------:R-:W4:Y:S04]  /*17a30*/  LDL.LU R3, [R1+0xb00] ;  /* 0x000b000001037983 */ /* 0x000f280000300800 */
[----:B------:R-:W-:Y:S04]  /*17a40*/  STL.64 [R1+0x150], R16 ;  /* 0x0001501001007387 */ /* 0x000fe80000100a00 */
[----:B------:R-:W-:Y:S04]  /*17a50*/  STL.64 [R1+0x158], R18 ;  /* 0x0001581201007387 */ /* 0x000fe80000100a00 */
[----:B-1----:R-:W4:Y:S04]  /*17a60*/  LDL R117, [R1+0x794] ;  /* 0x0007940001757983 */ /* 0x002f280000100800 */
[----:B------:R-:W4:Y:S04]  /*17a70*/  LDL R118, [R1+0x790] ;  /* 0x0007900001767983 */ /* 0x000f280000100800 */
[----:B------:R-:W4:Y:S04]  /*17a80*/  @P2 LDG.E.U16 R119, desc[UR6][R10.64] ;  /* 0x000000060a772981 */ /* 0x000f28000c1e1500 */
[----:B------:R-:W-:Y:S04]  /*17a90*/  STL [R1+0xf38], R72 ;  /* 0x000f384801007387 */ /* 0x000fe80000100800 */
[----:B------:R-:W-:Y:S04]  /*17aa0*/  STL [R1+0xf3c], R73 ;  /* 0x000f3c4901007387 */ /* 0x000fe80000100800 */
[----:B------:R-:W-:Y:S04]  /*17ab0*/  STL.64 [R1+0x128], R14 ;  /* 0x0001280e01007387 */ /* 0x000fe80000100a00 */
[----:B------:R0:W-:Y:S02]  /*17ac0*/  STL.64 [R1+0x120], R12 ;  /* 0x0001200c01007387 */ /* 0x0001e40000100a00 */
[----:B0-----:R-:W-:-:S02]  /*17ad0*/  IMAD.MOV.U32 R12, RZ, RZ, R5 ;  /* 0x000000ffff0c7224 */ /* 0x001fc400078e0005 */
[----:B------:R-:W-:-:S05]  /*17ae0*/  IMAD.MOV.U32 R13, RZ, RZ, R6 ;  /* 0x000000ffff0d7224 */ /* 0x000fca00078e0006 */
[----:B------:R4:W4:Y:S01]  /*17af0*/  @P2 LDG.E.U16 R116, desc[UR6][R12.64] ;  /* 0x000000060c742981 */ /* 0x000922000c1e1500 */
[----:B------:R-:W-:-:S03]  /*17b00*/  ISETP.GT.AND P6, PT, R74, 0x52, PT ;  /* 0x000000524a00780c */ /* 0x000fc60003fc4270 */
[----:B--2---:R-:W-:Y:S04]  /*17b10*/  @P3 STL [R1+0x7a0], R115 ;  /* 0x0007a07301003387 */ /* 0x004fe80000100800 */
[----:B---3--:R-:W-:Y:S04]  /*17b20*/  @P3 STL [R1+0x7a4], R113 ;  /* 0x0007a47101003387 */ /* 0x008fe80000100800 */
[----:B------:R-:W2:Y:S04]  /*17b30*/  LDL.LU R6, [R1+0xaf4] ;  /* 0x000af40001067983 */ /* 0x000ea80000300800 */
[----:B------:R-:W3:Y:S04]  /*17b40*/  LDL.LU R5, [R1+0xb1c] ;  /* 0x000b1c0001057983 */ /* 0x000ee80000300800 */
[----:B------:R-:W-:Y:S04]  /*17b50*/  STL.64 [R1+0x110], R10 ;  /* 0x0001100a01007387 */ /* 0x000fe80000100a00 */
[----:B------:R4:W-:Y:S02]  /*17b60*/  STL.64 [R1+0x118], R12 ;  /* 0x0001180c01007387 */ /* 0x0009e40000100a00 */
[----:B----4-:R-:W-:-:S02]  /*17b70*/  IMAD.MOV.U32 R13, RZ, RZ, R7 ;  /* 0x000000ffff0d7224 */ /* 0x010fc400078e0007 */
[----:B------:R-:W-:Y:S02]  /*17b80*/  IMAD.MOV.U32 R12, RZ, RZ, R3 ;  /* 0x000000ffff0c7224 */ /* 0x000fe400078e0003 */
[----:B------:R-:W-:-:S03]  /*17b90*/  IMAD.MOV.U32 R10, RZ, RZ, R2 ;  /* 0x000000ffff0a7224 */ /* 0x000fc600078e0002 */
[----:B------:R-:W4:Y:S01]  /*17ba0*/  @P6 LDG.E.U16 R117, desc[UR6][R12.64] ;  /* 0x000000060c756981 */ /* 0x000f22000c1e1500 */
[----:B------:R-:W-:-:S05]  /*17bb0*/  IMAD.MOV.U32 R11, RZ, RZ, R4 ;  /* 0x000000ffff0b7224 */ /* 0x000fca00078e0004 */
[----:B------:R-:W4:Y:S04]  /*17bc0*/  @P6 LDG.E.U16 R118, desc[UR6][R10.64] ;  /* 0x000000060a766981 */ /* 0x000f28000c1e1500 */
[----:B------:R0:W-:Y:S04]  /*17bd0*/  @P2 STL [R1+0x798], R119 ;  /* 0x0007987701002387 */ /* 0x0001e80000100800 */
[----:B------:R-:W-:Y:S04]  /*17be0*/  @P2 STL [R1+0x79c], R116 ;  /* 0x00079c7401002387 */ /* 0x000fe80000100800 */
[----:B------:R-:W4:Y:S04]  /*17bf0*/  LDL.LU R23, [R1+0xaf8] ;  /* 0x000af80001177983 */ /* 0x000f280000300800 */
[----:B------:R-:W4:Y:S04]  /*17c00*/  LDL.LU R22, [R1+0xb08] ;  /* 0x000b080001167983 */ /* 0x000f280000300800 */
[----:B------:R-:W4:Y:S04]  /*17c10*/  LDL R111, [R1+0x78c] ;  /* 0x00078c00016f7983 */ /* 0x000f280000100800 */
[----:B------:R-:W-:Y:S04]  /*17c20*/  STL.64 [R1+0x100], R10 ;  /* 0x0001000a01007387 */ /* 0x000fe80000100a00 */
[----:B0-----:R-:W4:Y:S04]  /*17c30*/  LDL R119, [R1+0x788] ;  /* 0x0007880001777983 */ /* 0x001f280000100800 */
[----:B------:R-:W4:Y:S04]  /*17c40*/  LDL.LU R17, [R1+0xb0c] ;  /* 0x000b0c0001117983 */ /* 0x000f280000300800 */
[----:B------:R-:W4:Y:S04]  /*17c50*/  LDL.LU R16, [R1+0xb14] ;  /* 0x000b140001107983 */ /* 0x000f280000300800 */
[----:B------:R-:W4:Y:S04]  /*17c60*/  LDL.LU R4, [R1+0xb10] ;  /* 0x000b100001047983 */ /* 0x000f280000300800 */
[----:B------:R-:W4:Y:S04]  /*17c70*/  LDL.LU R2, [R1+0xb18] ;  /* 0x000b180001027983 */ /* 0x000f280000300800 */
[----:B------:R-:W4:Y:S01]  /*17c80*/  LDL R112, [R1+0x784] ;  /* 0x0007840001707983 */ /* 0x000f220000100800 */
[----:B------:R-:W-:-:S03]  /*17c90*/  ISETP.GT.AND P5, PT, R74, 0x53, PT ;  /* 0x000000534a00780c */ /* 0x000fc60003fa4270 */
[----:B------:R-:W-:Y:S01]  /*17ca0*/  STL.64 [R1+0x108], R12 ;  /* 0x0001080c01007387 */ /* 0x000fe20000100a00 */
[----:B---3--:R-:W-:Y:S02]  /*17cb0*/  IMAD.MOV.U32 R20, RZ, RZ, R5 ;  /* 0x000000ffff147224 */ /* 0x008fe400078e0005 */
[----:B--2---:R-:W-:Y:S01]  /*17cc0*/  IMAD.MOV.U32 R21, RZ, RZ, R6 ;  /* 0x000000ffff157224 */ /* 0x004fe200078e0006 */
[----:B----4-:R0:W-:Y:S04]  /*17cd0*/  @P6 STL [R1+0x794], R117 ;  /* 0x0007947501006387 */ /* 0x0101e80000100800 */
[----:B0-----:R-:W2:Y:S04]  /*17ce0*/  LDL R117, [R1+0x780] ;  /* 0x0007800001757983 */ /* 0x001ea80000100800 */
[----:B------:R-:W3:Y:S04]  /*17cf0*/  LDL.LU R7, [R1+0xb20] ;  /* 0x000b200001077983 */ /* 0x000ee80000300800 */
[----:B------:R-:W4:Y:S04]  /*17d00*/  LDL.LU R3, [R1+0xb28] ;  /* 0x000b280001037983 */ /* 0x000f280000300800 */
[----:B------:R-:W3:Y:S04]  /*17d10*/  LDL.LU R19, [R1+0xb24] ;  /* 0x000b240001137983 */ /* 0x000ee80000300800 */
[----:B------:R-:W3:Y:S04]  /*17d20*/  LDL.LU R18, [R1+0xb2c] ;  /* 0x000b2c0001127983 */ /* 0x000ee80000300800 */
[----:B------:R-:W3:Y:S04]  /*17d30*/  LDL R114, [R1+0x774] ;  /* 0x0007740001727983 */ /* 0x000ee80000100800 */
[----:B------:R0:W-:Y:S04]  /*17d40*/  @P6 STL [R1+0x790], R118 ;  /* 0x0007907601006387 */ /* 0x0001e80000100800 */
[----:B0-----:R-:W4:Y:S01]  /*17d50*/  LDL R118, [R1+0x770] ;  /* 0x0007700001767983 */ /* 0x001f220000100800 */
[----:B------:R-:W-:-:S03]  /*17d60*/  ISETP.GT.AND P3, PT, R74, 0x54, PT ;  /* 0x000000544a00780c */ /* 0x000fc60003f64270 */
[----:B------:R-:W4:Y:S04]  /*17d70*/  LDL.LU R13, [R1+0xb50] ;  /* 0x000b5000010d7983 */ /* 0x000f280000300800 */
[----:B------:R-:W4:Y:S04]  /*17d80*/  LDL.LU R12, [R1+0xb58] ;  /* 0x000b5800010c7983 */ /* 0x000f280000300800 */
[----:B------:R-:W4:Y:S04]  /*17d90*/  LDL.LU R15, [R1+0xb54] ;  /* 0x000b5400010f7983 */ /* 0x000f280000300800 */
[----:B------:R-:W4:Y:S04]  /*17da0*/  LDL.LU R14, [R1+0xb5c] ;  /* 0x000b5c00010e7983 */ /* 0x000f280000300800 */
[----:B------:R-:W4:Y:S04]  /*17db0*/  LDL R113, [R1+0x744] ;  /* 0x0007440001717983 */ /* 0x000f280000100800 */
[----:B------:R-:W4:Y:S04]  /*17dc0*/  LDL R115, [R1+0x740] ;  /* 0x0007400001737983 */ /* 0x000f280000100800 */
[----:B------:R-:W4:Y:S04]  /*17dd0*/  LDL.LU R11, [R1+0xb90] ;  /* 0x000b9000010b7983 */ /* 0x000f280000300800 */
[----:B------:R-:W4:Y:S04]  /*17de0*/  LDL.LU R10, [R1+0xba8] ;  /* 0x000ba800010a7983 */ /* 0x000f280000300800 */
[----:B------:R-:W4:Y:S04]  /*17df0*/  LDL.LU R6, [R1+0xb94] ;  /* 0x000b940001067983 */ /* 0x000f280000300800 */
[----:B------:R-:W4:Y:S04]  /*17e00*/  @P5 LDG.E.U16 R111, desc[UR6][R22.64] ;  /* 0x00000006166f5981 */ /* 0x000f28000c1e1500 */
[----:B------:R0:W4:Y:S04]  /*17e10*/  @P5 LDG.E.U16 R119, desc[UR6][R20.64] ;  /* 0x0000000614775981 */ /* 0x000128000c1e1500 */
[----:B------:R0:W-:Y:S01]  /*17e20*/  STL.64 [R1+0xf0], R20 ;  /* 0x0000f01401007387 */ /* 0x0001e20000100a00 */
[----:B------:R-:W-:-:S03]  /*17e30*/  ISETP.GT.AND P6, PT, R74, 0x58, PT ;  /* 0x000000584a00780c */ /* 0x000fc60003fc4270 */
[----:B------:R-:W4:Y:S04]  /*17e40*/  LDL.LU R5, [R1+0xbac] ;  /* 0x000bac0001057983 */ /* 0x000f280000300800 */
[----:B------:R-:W4:Y:S01]  /*17e50*/  LDL R116, [R1+0x724] ;  /* 0x0007240001747983 */ /* 0x000f220000100800 */
[----:B0-----:R-:W-:Y:S02]  /*17e60*/  IMAD.MOV.U32 R20, RZ, RZ, R2 ;  /* 0x000000ffff147224 */ /* 0x001fe400078e0002 */
[----:B------:R-:W-:-:S05]  /*17e70*/  IMAD.MOV.U32 R21, RZ, RZ, R4 ;  /* 0x000000ffff157224 */ /* 0x000fca00078e0004 */
[----:B------:R-:W4:Y:S04]  /*17e80*/  @P3 LDG.E.U16 R112, desc[UR6][R20.64] ;  /* 0x0000000614703981 */ /* 0x000f28000c1e1500 */
[----:B------:R-:W-:Y:S04]  /*17e90*/  STL.64 [R1+0xf8], R22 ;  /* 0x0000f81601007387 */ /* 0x000fe80000100a00 */
[----:B--2---:R0:W2:Y:S04]  /*17ea0*/  @P3 LDG.E.U16 R117, desc[UR6][R16.64] ;  /* 0x0000000610753981 */ /* 0x0040a8000c1e1500 */
[----:B---3--:R-:W3:Y:S04]  /*17eb0*/  @P6 LDG.E.U16 R114, desc[UR6][R18.64] ;  /* 0x0000000612726981 */ /* 0x008ee8000c1e1500 */
[----:B----4-:R1:W-:Y:S04]  /*17ec0*/  @P5 STL [R1+0x788], R119 ;  /* 0x0007887701005387 */ /* 0x0103e80000100800 */
[----:B-1----:R-:W4:Y:S04]  /*17ed0*/  LDL R119, [R1+0x720] ;  /* 0x0007200001777983 */ /* 0x002f280000100800 */
[----:B------:R-:W-:Y:S04]  /*17ee0*/  @P5 STL [R1+0x78c], R111 ;  /* 0x00078c6f01005387 */ /* 0x000fe80000100800 */
[----:B------:R-:W-:Y:S04]  /*17ef0*/  STL.64 [R1+0xe8], R20 ;  /* 0x0000e81401007387 */ /* 0x000fe80000100a00 */
[----:B------:R-:W3:Y:S04]  /*17f00*/  LDL.LU R4, [R1+0xc00] ;  /* 0x000c000001047983 */ /* 0x000ee80000300800 */
[----:B------:R0:W-:Y:S01]  /*17f10*/  STL.64 [R1+0xe0], R16 ;  /* 0x0000e01001007387 */ /* 0x0001e20000100a00 */
[----:B------:R-:W-:-:S03]  /*17f20*/  ISETP.GT.AND P5, PT, R74, 0x60, PT ;  /* 0x000000604a00780c */ /* 0x000fc60003fa4270 */
[----:B------:R-:W3:Y:S01]  /*17f30*/  LDL.LU R2, [R1+0xc08] ;  /* 0x000c080001027983 */ /* 0x000ee20000300800 */
[----:B0-----:R-:W-:Y:S02]  /*17f40*/  IMAD.MOV.U32 R16, RZ, RZ, R3 ;  /* 0x000000ffff107224 */ /* 0x001fe400078e0003 */
[----:B------:R-:W-:-:S07]  /*17f50*/  IMAD.MOV.U32 R17, RZ, RZ, R7 ;  /* 0x000000ffff117224 */ /* 0x000fce00078e0007 */
[----:B------:R-:W3:Y:S04]  /*17f60*/  @P5 LDG.E.U16 R115, desc[UR6][R12.64] ;  /* 0x000000060c735981 */ /* 0x000ee8000c1e1500 */
[----:B------:R-:W3:Y:S01]  /*17f70*/  @P6 LDG.E.U16 R118, desc[UR6][R16.64] ;  /* 0x0000000610766981 */ /* 0x000ee2000c1e1500 */
[----:B------:R-:W-:-:S03]  /*17f80*/  IMAD.MOV.U32 R66, RZ, RZ, R10 ;  /* 0x000000ffff427224 */ /* 0x000fc600078e000a */
[----:B------:R-:W3:Y:S01]  /*17f90*/  @P5 LDG.E.U16 R113, desc[UR6][R14.64] ;  /* 0x000000060e715981 */ /* 0x000ee2000c1e1500 */
[----:B------:R-:W-:Y:S02]  /*17fa0*/  IMAD.MOV.U32 R67, RZ, RZ, R11 ;  /* 0x000000ffff437224 */ /* 0x000fe400078e000b */
[----:B------:R-:W-:Y:S02]  /*17fb0*/  IMAD.MOV.U32 R68, RZ, RZ, R5 ;  /* 0x000000ffff447224 */ /* 0x000fe400078e0005 */
[----:B------:R-:W-:Y:S01]  /*17fc0*/  IMAD.MOV.U32 R69, RZ, RZ, R6 ;  /* 0x000000ffff457224 */ /* 0x000fe200078e0006 */
[----:B--2---:R0:W-:Y:S04]  /*17fd0*/  @P3 STL [R1+0x780], R117 ;  /* 0x0007807501003387 */ /* 0x0041e80000100800 */
[----:B------:R-:W-:Y:S01]  /*17fe0*/  @P3 STL [R1+0x784], R112 ;  /* 0x0007847001003387 */ /* 0x000fe20000100800 */
[----:B------:R-:W-:-:S03]  /*17ff0*/  ISETP.GT.AND P3, PT, R74, 0x68, PT ;  /* 0x000000684a00780c */ /* 0x000fc60003f64270 */
[----:B------:R-:W2:Y:S04]  /*18000*/  LDL.LU R7, [R1+0xc04] ;  /* 0x000c040001077983 */ /* 0x000ea80000300800 */
[----:B------:R-:W2:Y:S06]  /*18010*/  LDL.LU R3, [R1+0xc0c] ;  /* 0x000c0c0001037983 */ /* 0x000eac0000300800 */
[----:B------:R-:W2:Y:S04]  /*18020*/  @P3 LDG.E.U16 R116, desc[UR6][R68.64] ;  /* 0x0000000644743981 */ /* 0x000ea8000c1e1500 */
[----:B------:R-:W-:Y:S04]  /*18030*/  STL.64 [R1+0xa0], R16 ;  /* 0x0000a01001007387 */ /* 0x000fe80000100a00 */
[----:B0-----:R-:W2:Y:S04]  /*18040*/  LDL R117, [R1+0x704] ;  /* 0x0007040001757983 */ /* 0x001ea80000100800 */
[----:B------:R-:W-:Y:S04]  /*18050*/  STL.64 [R1+0xa8], R18 ;  /* 0x0000a81201007387 */ /* 0x000fe80000100a00 */
[----:B----4-:R-:W4:Y:S04]  /*18060*/  @P3 LDG.E.U16 R119, desc[UR6][R66.64] ;  /* 0x0000000642773981 */ /* 0x010f28000c1e1500 */
[----:B---3--:R0:W-:Y:S04]  /*18070*/  @P6 STL [R1+0x770], R118 ;  /* 0x0007707601006387 */ /* 0x0081e80000100800 */
[----:B------:R-:W-:Y:S04]  /*18080*/  @P6 STL [R1+0x774], R114 ;  /* 0x0007747201006387 */ /* 0x000fe80000100800 */
[----:B0-----:R-:W3:Y:S04]  /*18090*/  LDL R118, [R1+0x700] ;  /* 0x0007000001767983 */ /* 0x001ee80000100800 */
[----:B------:R-:W-:Y:S04]  /*180a0*/  STL.64 [R1+0x28], R14 ;  /* 0x0000280e01007387 */ /* 0x000fe80000100a00 */
[----:B------:R-:W-:Y:S04]  /*180b0*/  STL.64 [R1+0x20], R12 ;  /* 0x0000200c01007387 */ /* 0x000fe80000100a00 */
[----:B------:R-:W3:Y:S04]  /*180c0*/  LDL.LU R70, [R1+0x77c] ;  /* 0x00077c0001467983 */ /* 0x000ee80000300800 */
[----:B------:R-:W3:Y:S04]  /*180d0*/  LDL.LU R71, [R1+0x778] ;  /* 0x0007780001477983 */ /* 0x000ee80000300800 */
[----:B------:R-:W-:Y:S04]  /*180e0*/  @P5 STL [R1+0x740], R115 ;  /* 0x0007407301005387 */ /* 0x000fe80000100800 */
[----:B------:R-:W-:Y:S04]  /*180f0*/  @P5 STL [R1+0x744], R113 ;  /* 0x0007447101005387 */ /* 0x000fe80000100800 */
[----:B------:R-:W-:Y:S04]  /*18100*/  STL [R1+0xe40], R68 ;  /* 0x000e404401007387 */ /* 0x000fe80000100800 */
[----:B------:R-:W-:Y:S04]  /*18110*/  STL [R1+0xf40], R68 ;  /* 0x000f404401007387 */ /* 0x000fe80000100800 */
[----:B------:R-:W-:Y:S01]  /*18120*/  STL [R1+0xe3c], R69 ;  /* 0x000e3c4501007387 */ /* 0x000fe20000100800 */
[----:B------:R-:W-:-:S03]  /*18130*/  ISETP.GT.AND P6, PT, R74, 0x70, PT ;  /* 0x000000704a00780c */ /* 0x000fc60003fc4270 */
[----:B------:R-:W-:Y:S04]  /*18140*/  STL [R1+0xf44], R69 ;  /* 0x000f444501007387 */ /* 0x000fe80000100800 */
[----:B------:R-:W-:Y:S04]  /*18150*/  STL [R1+0xe48], R66 ;  /* 0x000e484201007387 */ /* 0x000fe80000100800 */
[----:B------:R-:W-:Y:S04]  /*18160*/  STL [R1+0xe44], R67 ;  /* 0x000e444301007387 */ /* 0x000fe80000100800 */
[----:B------:R-:W-:Y:S01]  /*18170*/  STL [R1+0xf48], R67 ;  /* 0x000f484301007387 */ /* 0x000fe20000100800 */
[----:B--2---:R-:W-:-:S02]  /*18180*/  IMAD.MOV.U32 R64, RZ, RZ, R3 ;  /* 0x000000ffff407224 */ /* 0x004fc400078e0003 */
[----:B------:R-:W-:Y:S02]  /*18190*/  IMAD.MOV.U32 R63, RZ, RZ, R4 ;  /* 0x000000ffff3f7224 */ /* 0x000fe400078e0004 */
[----:B------:R-:W-:Y:S02]  /*181a0*/  IMAD.MOV.U32 R65, RZ, RZ, R7 ;  /* 0x000000ffff417224 */ /* 0x000fe400078e0007 */
[----:B------:R-:W-:-:S03]  /*181b0*/  IMAD.MOV.U32 R62, RZ, RZ, R2 ;  /* 0x000000ffff3e7224 */ /* 0x000fc600078e0002 */
[----:B------:R-:W2:Y:S04]  /*181c0*/  @P6 LDG.E.U16 R117, desc[UR6][R64.64] ;  /* 0x0000000640756981 */ /* 0x000ea8000c1e1500 */
[----:B----4-:R0:W-:Y:S04]  /*181d0*/  @P3 STL [R1+0x720], R119 ;  /* 0x0007207701003387 */ /* 0x0101e80000100800 */
[----:B------:R-:W-:Y:S04]  /*181e0*/  @P3 STL [R1+0x724], R116 ;  /* 0x0007247401003387 */ /* 0x000fe80000100800 */
[----:B------:R-:W4:Y:S04]  /*181f0*/  LDL.LU R6, [R1+0xc84] ;  /* 0x000c840001067983 */ /* 0x000f280000300800 */
[----:B------:R-:W4:Y:S04]  /*18200*/  LDL.LU R5, [R1+0xca8] ;  /* 0x000ca80001057983 */ /* 0x000f280000300800 */
[----:B------:R-:W4:Y:S04]  /*18210*/  LDL.LU R4, [R1+0xc88] ;  /* 0x000c880001047983 */ /* 0x000f280000300800 */
[----:B------:R-:W4:Y:S04]  /*18220*/  LDL.LU R2, [R1+0xcac] ;  /* 0x000cac0001027983 */ /* 0x000f280000300800 */
[----:B0-----:R-:W4:Y:S04]  /*18230*/  LDL R119, [R1+0x6e4] ;  /* 0x0006e40001777983 */ /* 0x001f280000100800 */
[----:B------:R-:W-:Y:S04]  /*18240*/  STL [R1+0xe50], R64 ;  /* 0x000e504001007387 */ /* 0x000fe80000100800 */
[----:B------:R-:W-:Y:S04]  /*18250*/  STL [R1+0xf4c], R64 ;  /* 0x000f4c4001007387 */ /* 0x000fe80000100800 */
[----:B------:R-:W-:Y:S04]  /*18260*/  STL [R1+0xe4c], R65 ;  /* 0x000e4c4101007387 */ /* 0x000fe80000100800 */
[----:B------:R-:W-:Y:S04]  /*18270*/  STL [R1+0xf50], R65 ;  /* 0x000f504101007387 */ /* 0x000fe80000100800 */
[----:B------:R-:W4:Y:S04]  /*18280*/  LDL.LU R17, [R1+0xb30] ;  /* 0x000b300001117983 */ /* 0x000f280000300800 */
[----:B---3--:R-:W3:Y:S04]  /*18290*/  @P6 LDG.E.U16 R118, desc[UR6][R62.64] ;  /* 0x000000063e766981 */ /* 0x008ee8000c1e1500 */
[----:B------:R-:W3:Y:S04]  /*182a0*/  LDL.LU R16, [R1+0xb3c] ;  /* 0x000b3c0001107983 */ /* 0x000ee80000300800 */
[----:B------:R-:W3:Y:S04]  /*182b0*/  LDL.LU R19, [R1+0xb34] ;  /* 0x000b340001137983 */ /* 0x000ee80000300800 */
[----:B------:R-:W3:Y:S01]  /*182c0*/  LDL.LU R18, [R1+0xb38] ;  /* 0x000b380001127983 */ /* 0x000ee20000300800 */
[----:B------:R-:W-:-:S02]  /*182d0*/  ISETP.GT.AND P5, PT, R74, 0x78, PT ;  /* 0x000000784a00780c */ /* 0x000fc40003fa4270 */
[----:B------:R-:W-:Y:S01]  /*182e0*/  ISETP.GT.AND P2, PT, R74, 0x55, PT ;  /* 0x000000554a00780c */ /* 0x000fe20003f44270 */
[----:B------:R-:W3:Y:S04]  /*182f0*/  LDL.LU R13, [R1+0xb40] ;  /* 0x000b4000010d7983 */ /* 0x000ee80000300800 */
[----:B------:R-:W3:Y:S04]  /*18300*/  LDL.LU R12, [R1+0xb4c] ;  /* 0x000b4c00010c7983 */ /* 0x000ee80000300800 */
[----:B------:R-:W3:Y:S04]  /*18310*/  LDL.LU R15, [R1+0xb44] ;  /* 0x000b4400010f7983 */ /* 0x000ee80000300800 */
[----:B------:R-:W3:Y:S04]  /*18320*/  LDL.LU R14, [R1+0xb48] ;  /* 0x000b4800010e7983 */ /* 0x000ee80000300800 */
[----:B--2---:R0:W-:Y:S04]  /*18330*/  @P6 STL [R1+0x704], R117 ;  /* 0x0007047501006387 */ /* 0x0041e80000100800 */
[----:B0-----:R-:W2:Y:S01]  /*18340*/  LDL R117, [R1+0x76c] ;  /* 0x00076c0001757983 */ /* 0x001ea20000100800 */
[----:B----4-:R-:W-:-:S02]  /*18350*/  IMAD.MOV.U32 R59, RZ, RZ, R6 ;  /* 0x000000ffff3b7224 */ /* 0x010fc400078e0006 */
[----:B------:R-:W-:-:S05]  /*18360*/  IMAD.MOV.U32 R58, RZ, RZ, R5 ;  /* 0x000000ffff3a7224 */ /* 0x000fca00078e0005 */
[----:B------:R-:W4:Y:S01]  /*18370*/  @P5 LDG.E.U16 R0, desc[UR6][R58.64] ;  /* 0x000000063a005981 */ /* 0x000f22000c1e1500 */
[----:B------:R-:W-:Y:S02]  /*18380*/  IMAD.MOV.U32 R61, RZ, RZ, R4 ;  /* 0x000000ffff3d7224 */ /* 0x000fe400078e0004 */
[----:B------:R-:W-:-:S05]  /*18390*/  IMAD.MOV.U32 R60, RZ, RZ, R2 ;  /* 0x000000ffff3c7224 */ /* 0x000fca00078e0002 */
[----:B------:R-:W4:Y:S04]  /*183a0*/  @P5 LDG.E.U16 R119, desc[UR6][R60.64] ;  /* 0x000000063c775981 */ /* 0x000f28000c1e1500 */
[----:B---3--:R0:W-:Y:S04]  /*183b0*/  @P6 STL [R1+0x700], R118 ;  /* 0x0007007601006387 */ /* 0x0081e80000100800 */
[----:B------:R-:W3:Y:S04]  /*183c0*/  @P2 LDG.E.U16 R71, desc[UR6][R16.64] ;  /* 0x0000000610472981 */ /* 0x000ee8000c1e1500 */
[----:B0-----:R-:W3:Y:S04]  /*183d0*/  LDL R118, [R1+0x768] ;  /* 0x0007680001767983 */ /* 0x001ee80000100800 */
[----:B------:R-:W3:Y:S04]  /*183e0*/  LDL.LU R11, [R1+0xb7c] ;  /* 0x000b7c00010b7983 */ /* 0x000ee80000300800 */
[----:B------:R-:W3:Y:S04]  /*183f0*/  LDL.LU R10, [R1+0xb8c] ;  /* 0x000b8c00010a7983 */ /* 0x000ee80000300800 */
[----:B------:R-:W3:Y:S04]  /*18400*/  LDL.LU R7, [R1+0xb80] ;  /* 0x000b800001077983 */ /* 0x000ee80000300800 */
[----:B------:R-:W3:Y:S04]  /*18410*/  @P2 LDG.E.U16 R70, desc[UR6][R18.64] ;  /* 0x0000000612462981 */ /* 0x000ee8000c1e1500 */
[----:B------:R-:W3:Y:S04]  /*18420*/  LDL.LU R3, [R1+0xb84] ;  /* 0x000b840001037983 */ /* 0x000ee80000300800 */
[----:B------:R-:W-:Y:S04]  /*18430*/  STL [R1+0xe58], R62 ;  /* 0x000e583e01007387 */ /* 0x000fe80000100800 */
[----:B------:R0:W-:Y:S04]  /*18440*/  STL [R1+0xf54], R62 ;  /* 0x000f543e01007387 */ /* 0x0001e80000100800 */
[----:B0-----:R-:W3:Y:S04]  /*18450*/  LDL.LU R62, [R1+0x738] ;  /* 0x00073800013e7983 */ /* 0x001ee80000300800 */
[----:B------:R-:W-:Y:S04]  /*18460*/  STL [R1+0xe54], R63 ;  /* 0x000e543f01007387 */ /* 0x000fe80000100800 */
[----:B------:R0:W-:Y:S04]  /*18470*/  STL [R1+0xf58], R63 ;  /* 0x000f583f01007387 */ /* 0x0001e80000100800 */
[----:B0-----:R-:W3:Y:S01]  /*18480*/  LDL.LU R63, [R1+0x73c] ;  /* 0x00073c00013f7983 */ /* 0x001ee20000300800 */
[----:B------:R-:W-:-:S03]  /*18490*/  ISETP.GT.AND P3, PT, R74, 0x59, PT ;  /* 0x000000594a00780c */ /* 0x000fc60003f64270 */
[----:B------:R-:W3:Y:S04]  /*184a0*/  LDL.LU R65, [R1+0x71c] ;  /* 0x00071c0001417983 */ /* 0x000ee80000300800 */
[----:B------:R-:W-:Y:S04]  /*184b0*/  STL [R1+0xe60], R60 ;  /* 0x000e603c01007387 */ /* 0x000fe80000100800 */
[----:B------:R-:W-:Y:S04]  /*184c0*/  STL [R1+0xf5c], R60 ;  /* 0x000f5c3c01007387 */ /* 0x000fe80000100800 */
[----:B------:R-:W-:Y:S04]  /*184d0*/  STL [R1+0xe5c], R61 ;  /* 0x000e5c3d01007387 */ /* 0x000fe80000100800 */
[----:B------:R-:W-:Y:S01]  /*184e0*/  STL [R1+0xf60], R61 ;  /* 0x000f603d01007387 */ /* 0x000fe20000100800 */
[----:B------:R-:W-:-:S03]  /*184f0*/  ISETP.GT.AND P6, PT, R74, 0x61, PT ;  /* 0x000000614a00780c */ /* 0x000fc60003fc4270 */
[----:B--2---:R0:W2:Y:S04]  /*18500*/  @P3 LDG.E.U16 R117, desc[UR6][R14.64] ;  /* 0x000000060e753981 */ /* 0x0040a8000c1e1500 */
[----:B----4-:R1:W-:Y:S04]  /*18510*/  STL [R1+0x6e0], R0 ;  /* 0x0006e00001007387 */ /* 0x0103e80000100800 */
[----:B-1----:R-:W4:Y:S04]  /*18520*/  LDL.LU R0, [R1+0xff4] ;  /* 0x000ff40001007983 */ /* 0x002f280000300800 */
[----:B------:R-:W2:Y:S04]  /*18530*/  LDL.LU R6, [R1+0xbcc] ;  /* 0x000bcc0001067983 */ /* 0x000ea80000300800 */
[----:B------:R-:W4:Y:S04]  /*18540*/  LDL.LU R5, [R1+0xbe8] ;  /* 0x000be80001057983 */ /* 0x000f280000300800 */
[----:B------:R-:W4:Y:S04]  /*18550*/  LDL.LU R4, [R1+0xbd0] ;  /* 0x000bd00001047983 */ /* 0x000f280000300800 */
[----:B------:R-:W4:Y:S04]  /*18560*/  LDL.LU R2, [R1+0xbd8] ;  /* 0x000bd80001027983 */ /* 0x000f280000300800 */
[----:B------:R-:W-:Y:S04]  /*18570*/  STL [R1+0xe68], R58 ;  /* 0x000e683a01007387 */ /* 0x000fe80000100800 */
[----:B------:R-:W-:Y:S04]  /*18580*/  STL [R1+0xe64], R59 ;  /* 0x000e643b01007387 */ /* 0x000fe80000100800 */
[----:B------:R-:W-:Y:S04]  /*18590*/  STL [R1+0xf64], R59 ;  /* 0x000f643b01007387 */ /* 0x000fe80000100800 */
[----:B---3--:R-:W3:Y:S04]  /*185a0*/  @P3 LDG.E.U16 R118, desc[UR6][R12.64] ;  /* 0x000000060c763981 */ /* 0x008ee8000c1e1500 */
[----:B------:R-:W-:Y:S04]  /*185b0*/  STL.64 [R1+0xd8], R18 ;  /* 0x0000d81201007387 */ /* 0x000fe80000100a00 */
[----:B------:R-:W-:Y:S04]  /*185c0*/  STL [R1+0xf68], R70 ;  /* 0x000f684601007387 */ /* 0x000fe80000100800 */
[----:B------:R1:W-:Y:S04]  /*185d0*/  STL.64 [R1+0xd0], R16 ;  /* 0x0000d01001007387 */ /* 0x0003e80000100a00 */
[----:B------:R-:W-:Y:S04]  /*185e0*/  STL [R1+0xf6c], R71 ;  /* 0x000f6c4701007387 */ /* 0x000fe80000100800 */
[----:B------:R-:W-:Y:S01]  /*185f0*/  STL.64 [R1+0x98], R14 ;  /* 0x0000980e01007387 */ /* 0x000fe20000100a00 */
[----:B-1----:R-:W-:-:S02]  /*18600*/  IMAD.MOV.U32 R16, RZ, RZ, R3 ;  /* 0x000000ffff107224 */ /* 0x002fc400078e0003 */
[----:B------:R-:W-:Y:S01]  /*18610*/  IMAD.MOV.U32 R17, RZ, RZ, R7 ;  /* 0x000000ffff117224 */ /* 0x000fe200078e0007 */
[----:B------:R-:W-:Y:S04]  /*18620*/  STL.64 [R1+0x90], R12 ;  /* 0x0000900c01007387 */ /* 0x000fe80000100a00 */
[----:B------:R1:W-:Y:S04]  /*18630*/  @P5 STL [R1+0x6e4], R119 ;  /* 0x0006e47701005387 */ /* 0x0003e80000100800 */
[----:B-1----:R-:W3:Y:S04]  /*18640*/  LDL R119, [R1+0x718] ;  /* 0x0007180001777983 */ /* 0x002ee80000100800 */
[----:B------:R-:W3:Y:S01]  /*18650*/  @P6 LDG.E.U16 R63, desc[UR6][R16.64] ;  /* 0x00000006103f6981 */ /* 0x000ee2000c1e1500 */
[----:B0-----:R-:W-:-:S02]  /*18660*/  IMAD.MOV.U32 R14, RZ, RZ, R10 ;  /* 0x000000ffff0e7224 */ /* 0x001fc400078e000a */
[----:B------:R-:W-:Y:S01]  /*18670*/  IMAD.MOV.U32 R15, RZ, RZ, R11 ;  /* 0x000000ffff0f7224 */ /* 0x000fe200078e000b */
[----:B------:R-:W-:-:S04]  /*18680*/  ISETP.GT.AND P2, PT, R74, 0x69, PT ;  /* 0x000000694a00780c */ /* 0x000fc80003f44270 */
[----:B------:R-:W3:Y:S01]  /*18690*/  @P6 LDG.E.U16 R62, desc[UR6][R14.64] ;  /* 0x000000060e3e6981 */ /* 0x000ee2000c1e1500 */
[----:B--2---:R-:W-:Y:S02]  /*186a0*/  IMAD.MOV.U32 R55, RZ, RZ, R6 ;  /* 0x000000ffff377224 */ /* 0x004fe400078e0006 */
[----:B----4-:R-:W-:Y:S02]  /*186b0*/  IMAD.MOV.U32 R57, RZ, RZ, R4 ;  /* 0x000000ffff397224 */ /* 0x010fe400078e0004 */
[----:B------:R-:W-:Y:S02]  /*186c0*/  IMAD.MOV.U32 R56, RZ, RZ, R2 ;  /* 0x000000ffff387224 */ /* 0x000fe400078e0002 */
[----:B------:R-:W-:-:S03]  /*186d0*/  IMAD.MOV.U32 R54, RZ, RZ, R5 ;  /* 0x000000ffff367224 */ /* 0x000fc600078e0005 */
[----:B------:R-:W2:Y:S04]  /*186e0*/  @P2 LDG.E.U16 R65, desc[UR6][R56.64] ;  /* 0x0000000638412981 */ /* 0x000ea8000c1e1500 */
[----:B---3--:R-:W-:Y:S04]  /*186f0*/  @P3 STL [R1+0x768], R118 ;  /* 0x0007687601003387 */ /* 0x008fe80000100800 */
[----:B------:R0:W-:Y:S04]  /*18700*/  @P3 STL [R1+0x76c], R117 ;  /* 0x00076c7501003387 */ /* 0x0001e80000100800 */
[----:B------:R-:W3:Y:S04]  /*18710*/  LDL.LU R13, [R1+0xc24] ;  /* 0x000c2400010d7983 */ /* 0x000ee80000300800 */
[----:B------:R-:W4:Y:S04]  /*18720*/  LDL.LU R12, [R1+0xc44] ;  /* 0x000c4400010c7983 */ /* 0x000f280000300800 */
[----:B------:R1:W-:Y:S04]  /*18730*/  STL.64 [R1+0x10], R14 ;  /* 0x0000100e01007387 */ /* 0x0003e80000100a00 */
[----:B------:R0:W-:Y:S04]  /*18740*/  STL.64 [R1+0x18], R16 ;  /* 0x0000181001007387 */ /* 0x0001e80000100a00 */
[----:B------:R-:W4:Y:S04]  /*18750*/  LDL.LU R11, [R1+0xc28] ;  /* 0x000c2800010b7983 */ /* 0x000f280000300800 */
[----:B------:R-:W4:Y:S04]  /*18760*/  LDL.LU R3, [R1+0xc34] ;  /* 0x000c340001037983 */ /* 0x000f280000300800 */
[----:B0-----:R-:W4:Y:S04]  /*18770*/  LDL R117, [R1+0x6fc] ;  /* 0x0006fc0001757983 */ /* 0x001f280000100800 */
[----:B------:R-:W4:Y:S04]  /*18780*/  @P2 LDG.E.U16 R119, desc[UR6][R54.64] ;  /* 0x0000000636772981 */ /* 0x000f28000c1e1500 */
[----:B------:R-:W-:Y:S04]  /*18790*/  STL [R1+0xfc8], R63 ;  /* 0x000fc83f01007387 */ /* 0x000fe80000100800 */
[----:B------:R-:W4:Y:S04]  /*187a0*/  LDL R118, [R1+0x6f8] ;  /* 0x0006f80001767983 */ /* 0x000f280000100800 */
[----:B------:R-:W-:Y:S04]  /*187b0*/  STL [R1+0xfcc], R62 ;  /* 0x000fcc3e01007387 */ /* 0x000fe80000100800 */
[----:B------:R-:W4:Y:S04]  /*187c0*/  LDL.LU R10, [R1+0xca0] ;  /* 0x000ca000010a7983 */ /* 0x000f280000300800 */
[----:B------:R-:W4:Y:S01]  /*187d0*/  LDL.LU R7, [R1+0xce8] ;  /* 0x000ce80001077983 */ /* 0x000f220000300800 */
[----:B------:R-:W-:-:S03]  /*187e0*/  ISETP.GT.AND P3, PT, R74, 0x71, PT ;  /* 0x000000714a00780c */ /* 0x000fc60003f64270 */
        /* <DEDUP_REMOVED lines=8> */
[----:B--2---:R-:W-:Y:S04]  /*18870*/  STL [R1+0xfd0], R65 ;  /* 0x000fd04101007387 */ /* 0x004fe80000100800 */
[----:B------:R-:W-:Y:S04]  /*18880*/  STL [R1+0xe70], R56 ;  /* 0x000e703801007387 */ /* 0x000fe80000100800 */
[----:B------:R-:W-:Y:S04]  /*18890*/  STL [R1+0xe6c], R57 ;  /* 0x000e6c3901007387 */ /* 0x000fe80000100800 */
[----:B------:R-:W2:Y:S04]  /*188a0*/  LDL.LU R19, [R1+0xb64] ;  /* 0x000b640001137983 */ /* 0x000ea80000300800 */
[----:B------:R-:W2:Y:S01]  /*188b0*/  LDL.LU R18, [R1+0xb74] ;  /* 0x000b740001127983 */ /* 0x000ea20000300800 */
[----:B---3--:R-:W-:-:S03]  /*188c0*/  IMAD.MOV.U32 R51, RZ, RZ, R13 ;  /* 0x000000ffff337224 */ /* 0x008fc600078e000d */
[----:B------:R-:W-:Y:S01]  /*188d0*/  STL [R1+0xe78], R54 ;  /* 0x000e783601007387 */ /* 0x000fe20000100800 */
[----:B----4-:R-:W-:-:S03]  /*188e0*/  IMAD.MOV.U32 R50, RZ, RZ, R12 ;  /* 0x000000ffff327224 */ /* 0x010fc600078e000c */
[----:B------:R-:W-:Y:S01]  /*188f0*/  STL [R1+0xe74], R55 ;  /* 0x000e743701007387 */ /* 0x000fe20000100800 */
[----:B------:R-:W-:Y:S02]  /*18900*/  IMAD.MOV.U32 R53, RZ, RZ, R11 ;  /* 0x000000ffff357224 */ /* 0x000fe400078e000b */
[----:B------:R-:W-:-:S05]  /*18910*/  IMAD.MOV.U32 R52, RZ, RZ, R3 ;  /* 0x000000ffff347224 */ /* 0x000fca00078e0003 */
[----:B------:R-:W3:Y:S04]  /*18920*/  @P3 LDG.E.U16 R117, desc[UR6][R52.64] ;  /* 0x0000000634753981 */ /* 0x000ee8000c1e1500 */
[----:B------:R-:W-:Y:S04]  /*18930*/  @P2 STL [R1+0x718], R119 ;  /* 0x0007187701002387 */ /* 0x000fe80000100800 */
[----:B------:R-:W4:Y:S04]  /*18940*/  LDL.LU R69, [R1+0x714] ;  /* 0x0007140001457983 */ /* 0x000f280000300800 */
[----:B------:R-:W-:Y:S04]  /*18950*/  STL [R1+0xe80], R52 ;  /* 0x000e803401007387 */ /* 0x000fe80000100800 */
[----:B------:R-:W3:Y:S04]  /*18960*/  @P3 LDG.E.U16 R118, desc[UR6][R50.64] ;  /* 0x0000000632763981 */ /* 0x000ee8000c1e1500 */
[----:B------:R-:W-:Y:S04]  /*18970*/  STL [R1+0xe7c], R53 ;  /* 0x000e7c3501007387 */ /* 0x000fe80000100800 */
[----:B-1----:R-:W4:Y:S04]  /*18980*/  LDL.LU R15, [R1+0xb68] ;  /* 0x000b6800010f7983 */ /* 0x002f280000300800 */
[----:B------:R-:W4:Y:S04]  /*18990*/  LDL.LU R14, [R1+0xb88] ;  /* 0x000b8800010e7983 */ /* 0x000f280000300800 */
[----:B------:R-:W4:Y:S04]  /*189a0*/  LDL.LU R13, [R1+0xb6c] ;  /* 0x000b6c00010d7983 */ /* 0x000f280000300800 */
[----:B------:R-:W4:Y:S01]  /*189b0*/  LDL.LU R3, [R1+0xb78] ;  /* 0x000b780001037983 */ /* 0x000f220000300800 */
[----:B------:R-:W-:-:S02]  /*189c0*/  ISETP.GT.AND P5, PT, R74, 0x79, PT ;  /* 0x000000794a00780c */ /* 0x000fc40003fa4270 */
[C---:B------:R-:W-:Y:S01]  /*189d0*/  ISETP.GT.AND P2, PT, R74.reuse, 0x5a, PT ;  /* 0x0000005a4a00780c */ /* 0x040fe20003f44270 */
[----:B------:R-:W-:Y:S02]  /*189e0*/  IMAD.MOV.U32 R48, RZ, RZ, R5 ;  /* 0x000000ffff307224 */ /* 0x000fe400078e0005 */
[----:B------:R-:W-:Y:S01]  /*189f0*/  IMAD.MOV.U32 R49, RZ, RZ, R6 ;  /* 0x000000ffff317224 */ /* 0x000fe200078e0006 */
[----:B------:R-:W-:Y:S01]  /*18a00*/  STL [R1+0xe88], R50 ;  /* 0x000e883201007387 */ /* 0x000fe20000100800 */
[----:B------:R-:W-:Y:S01]  /*18a10*/  ISETP.GT.AND P6, PT, R74, 0x5b, PT ;  /* 0x0000005b4a00780c */ /* 0x000fe20003fc4270 */
[----:B------:R-:W-:Y:S02]  /*18a20*/  IMAD.MOV.U32 R46, RZ, RZ, R7 ;  /* 0x000000ffff2e7224 */ /* 0x000fe400078e0007 */
[----:B------:R-:W-:Y:S01]  /*18a30*/  STL [R1+0xe84], R51 ;  /* 0x000e843301007387 */ /* 0x000fe20000100800 */
[----:B------:R-:W-:Y:S02]  /*18a40*/  IMAD.MOV.U32 R47, RZ, RZ, R10 ;  /* 0x000000ffff2f7224 */ /* 0x000fe400078e000a */
[----:B------:R-:W-:Y:S01]  /*18a50*/  IMAD.MOV.U32 R16, RZ, RZ, R2 ;  /* 0x000000ffff107224 */ /* 0x000fe200078e0002 */
[----:B------:R-:W4:Y:S01]  /*18a60*/  @P5 LDG.E.U16 R125, desc[UR6][R48.64] ;  /* 0x00000006307d5981 */ /* 0x000f22000c1e1500 */
[----:B------:R-:W-:-:S03]  /*18a70*/  IMAD.MOV.U32 R17, RZ, RZ, R4 ;  /* 0x000000ffff117224 */ /* 0x000fc600078e0004 */
[----:B------:R-:W4:Y:S04]  /*18a80*/  @P5 LDG.E.U16 R75, desc[UR6][R46.64] ;  /* 0x000000062e4b5981 */ /* 0x000f28000c1e1500 */
[----:B------:R4:W4:Y:S04]  /*18a90*/  @P2 LDG.E.U16 R67, desc[UR6][R16.64] ;  /* 0x0000000610432981 */ /* 0x000928000c1e1500 */
[----:B--2---:R-:W2:Y:S04]  /*18aa0*/  @P2 LDG.E.U16 R64, desc[UR6][R18.64] ;  /* 0x0000000612402981 */ /* 0x004ea8000c1e1500 */
[----:B---3--:R-:W-:Y:S04]  /*18ab0*/  @P3 STL [R1+0x6f8], R118 ;  /* 0x0006f87601003387 */ /* 0x008fe80000100800 */
[----:B------:R0:W-:Y:S04]  /*18ac0*/  @P3 STL [R1+0x6fc], R117 ;  /* 0x0006fc7501003387 */ /* 0x0001e80000100800 */
[----:B------:R-:W3:Y:S04]  /*18ad0*/  LDL.LU R11, [R1+0xb98] ;  /* 0x000b9800010b7983 */ /* 0x000ee80000300800 */
[----:B------:R-:W3:Y:S04]  /*18ae0*/  LDL.LU R10, [R1+0xbb0] ;  /* 0x000bb000010a7983 */ /* 0x000ee80000300800 */
[----:B------:R-:W3:Y:S04]  /*18af0*/  LDL.LU R12, [R1+0xb9c] ;  /* 0x000b9c00010c7983 */ /* 0x000ee80000300800 */
[----:B------:R4:W-:Y:S04]  /*18b00*/  STL.64 [R1+0x80], R16 ;  /* 0x0000801001007387 */ /* 0x0009e80000100a00 */
[----:B------:R-:W3:Y:S04]  /*18b10*/  LDL.LU R7, [R1+0xbb4] ;  /* 0x000bb40001077983 */ /* 0x000ee80000300800 */
[----:B0-----:R-:W3:Y:S01]  /*18b20*/  LDL R117, [R1+0x734] ;  /* 0x0007340001757983 */ /* 0x001ee20000100800 */
[----:B----4-:R-:W-:-:S03]  /*18b30*/  IMAD.MOV.U32 R16, RZ, RZ, R3 ;  /* 0x000000ffff107224 */ /* 0x010fc600078e0003 */
[----:B------:R-:W4:Y:S01]  /*18b40*/  LDL R118, [R1+0x730] ;  /* 0x0007300001767983 */ /* 0x000f220000100800 */
[----:B------:R-:W-:-:S03]  /*18b50*/  IMAD.MOV.U32 R17, RZ, RZ, R13 ;  /* 0x000000ffff117224 */ /* 0x000fc600078e000d */
[----:B------:R-:W3:Y:S04]  /*18b60*/  LDL.LU R6, [R1+0xbec] ;  /* 0x000bec0001067983 */ /* 0x000ee80000300800 */
[----:B------:R-:W3:Y:S04]  /*18b70*/  @P6 LDG.E.U16 R73, desc[UR6][R16.64] ;  /* 0x0000000610496981 */ /* 0x000ee8000c1e1500 */
[----:B------:R-:W4:Y:S04]  /*18b80*/  LDL.LU R5, [R1+0xbf8] ;  /* 0x000bf80001057983 */ /* 0x000f280000300800 */
[----:B------:R-:W4:Y:S04]  /*18b90*/  LDL.LU R4, [R1+0xbf0] ;  /* 0x000bf00001047983 */ /* 0x000f280000300800 */
[----:B------:R-:W4:Y:S04]  /*18ba0*/  LDL.LU R2, [R1+0xbfc] ;  /* 0x000bfc0001027983 */ /* 0x000f280000300800 */
[----:B------:R-:W4:Y:S04]  /*18bb0*/  LDL.LU R68, [R1+0x710] ;  /* 0x0007100001447983 */ /* 0x000f280000300800 */
[----:B------:R0:W-:Y:S04]  /*18bc0*/  STL [R1+0x6dc], R125 ;  /* 0x0006dc7d01007387 */ /* 0x0001e80000100800 */
[----:B------:R-:W4:Y:S04]  /*18bd0*/  @P6 LDG.E.U16 R72, desc[UR6][R14.64] ;  /* 0x000000060e486981 */ /* 0x000f28000c1e1500 */
[----:B0-----:R-:W4:Y:S04]  /*18be0*/  LDL.LU R125, [R1+0xff0] ;  /* 0x000ff000017d7983 */ /* 0x001f280000300800 */
[----:B------:R-:W-:Y:S04]  /*18bf0*/  STL [R1+0xe90], R48 ;  /* 0x000e903001007387 */ /* 0x000fe80000100800 */
[----:B------:R-:W-:Y:S04]  /*18c00*/  STL [R1+0xe8c], R49 ;  /* 0x000e8c3101007387 */ /* 0x000fe80000100800 */
[----:B------:R-:W-:Y:S04]  /*18c10*/  STL.64 [R1+0x88], R18 ;  /* 0x0000881201007387 */ /* 0x000fe80000100a00 */
[----:B------:R0:W-:Y:S04]  /*18c20*/  STL [R1+0x6d8], R75 ;  /* 0x0006d84b01007387 */ /* 0x0001e80000100800 */
[----:B0-----:R-:W4:Y:S04]  /*18c30*/  LDL.LU R75, [R1+0xfec] ;  /* 0x000fec00014b7983 */ /* 0x001f280000300800 */
[----:B------:R-:W-:Y:S04]  /*18c40*/  STL [R1+0xe98], R46 ;  /* 0x000e982e01007387 */ /* 0x000fe80000100800 */
[----:B------:R-:W-:Y:S04]  /*18c50*/  STL [R1+0xe94], R47 ;  /* 0x000e942f01007387 */ /* 0x000fe80000100800 */
[----:B--2---:R-:W-:Y:S04]  /*18c60*/  STL [R1+0xfb4], R64 ;  /* 0x000fb44001007387 */ /* 0x004fe80000100800 */
[----:B------:R-:W-:Y:S04]  /*18c70*/  STL [R1+0xfb8], R67 ;  /* 0x000fb84301007387 */ /* 0x000fe80000100800 */
[----:B------:R0:W-:Y:S04]  /*18c80*/  STL.64 [R1+0x78], R16 ;  /* 0x0000781001007387 */ /* 0x0001e80000100a00 */
[----:B---3--:R-:W-:Y:S04]  /*18c90*/  STL [R1+0xfa8], R73 ;  /* 0x000fa84901007387 */ /* 0x008fe80000100800 */
[----:B------:R1:W-:Y:S04]  /*18ca0*/  STL.64 [R1+0x70], R14 ;  /* 0x0000700e01007387 */ /* 0x0003e80000100a00 */
[----:B0-----:R-:W2:Y:S04]  /*18cb0*/  LDL.LU R16, [R1+0xc3c] ;  /* 0x000c3c0001107983 */ /* 0x001ea80000300800 */
[----:B-1----:R-:W3:Y:S04]  /*18cc0*/  LDL.LU R15, [R1+0xc48] ;  /* 0x000c4800010f7983 */ /* 0x002ee80000300800 */
[----:B------:R-:W3:Y:S04]  /*18cd0*/  LDL.LU R14, [R1+0xc40] ;  /* 0x000c4000010e7983 */ /* 0x000ee80000300800 */
[----:B------:R-:W3:Y:S01]  /*18ce0*/  LDL.LU R3, [R1+0xc4c] ;  /* 0x000c4c0001037983 */ /* 0x000ee20000300800 */
[----:B------:R-:W-:Y:S01]  /*18cf0*/  ISETP.GT.AND P3, PT, R74, 0x62, PT ;  /* 0x000000624a00780c */ /* 0x000fe20003f64270 */
[----:B------:R-:W-:-:S02]  /*18d00*/  IMAD.MOV.U32 R13, RZ, RZ, R12 ;  /* 0x000000ffff0d7224 */ /* 0x000fc400078e000c */
[----:B------:R-:W-:Y:S01]  /*18d10*/  IMAD.MOV.U32 R12, RZ, RZ, R7 ;  /* 0x000000ffff0c7224 */ /* 0x000fe200078e0007 */
[C---:B------:R-:W-:Y:S01]  /*18d20*/  ISETP.GT.AND P2, PT, R74.reuse, 0x6a, PT ;  /* 0x0000006a4a00780c */ /* 0x040fe20003f44270 */
[----:B----4-:R-:W-:Y:S01]  /*18d30*/  IMAD.MOV.U32 R44, RZ, RZ, R2 ;  /* 0x000000ffff2c7224 */ /* 0x010fe200078e0002 */
[----:B------:R-:W-:-:S07]  /*18d40*/  ISETP.GT.AND P5, PT, R74, 0x72, PT ;  /* 0x000000724a00780c */ /* 0x000fce0003fa4270 */
[----:B------:R-:W4:Y:S04]  /*18d50*/  @P3 LDG.E.U16 R118, desc[UR6][R10.64] ;  /* 0x000000060a763981 */ /* 0x000f28000c1e1500 */
[----:B------:R-:W4:Y:S01]  /*18d60*/  @P3 LDG.E.U16 R117, desc[UR6][R12.64] ;  /* 0x000000060c753981 */ /* 0x000f22000c1e1500 */
[----:B------:R-:W-:Y:S02]  /*18d70*/  IMAD.MOV.U32 R45, RZ, RZ, R4 ;  /* 0x000000ffff2d7224 */ /* 0x000fe400078e0004 */
[----:B------:R-:W-:Y:S02]  /*18d80*/  IMAD.MOV.U32 R42, RZ, RZ, R5 ;  /* 0x000000ffff2a7224 */ /* 0x000fe400078e0005 */
[----:B------:R-:W-:Y:S01]  /*18d90*/  IMAD.MOV.U32 R43, RZ, RZ, R6 ;  /* 0x000000ffff2b7224 */ /* 0x000fe200078e0006 */
[----:B------:R-:W4:Y:S04]  /*18da0*/  @P2 LDG.E.U16 R69, desc[UR6][R44.64] ;  /* 0x000000062c452981 */ /* 0x000f28000c1e1500 */
[----:B------:R-:W4:Y:S01]  /*18db0*/  @P2 LDG.E.U16 R68, desc[UR6][R42.64] ;  /* 0x000000062a442981 */ /* 0x000f22000c1e1500 */
[----:B--2---:R-:W-:-:S02]  /*18dc0*/  IMAD.MOV.U32 R39, RZ, RZ, R16 ;  /* 0x000000ffff277224 */ /* 0x004fc400078e0010 */
[----:B---3--:R-:W-:Y:S02]  /*18dd0*/  IMAD.MOV.U32 R41, RZ, RZ, R14 ;  /* 0x000000ffff297224 */ /* 0x008fe400078e000e */
[----:B------:R-:W-:Y:S02]  /*18de0*/  IMAD.MOV.U32 R40, RZ, RZ, R3 ;  /* 0x000000ffff287224 */ /* 0x000fe400078e0003 */
[----:B------:R-:W-:-:S03]  /*18df0*/  IMAD.MOV.U32 R38, RZ, RZ, R15 ;  /* 0x000000ffff267224 */ /* 0x000fc600078e000f */
[----:B------:R-:W2:Y:S04]  /*18e00*/  @P5 LDG.E.U16 R75, desc[UR6][R40.64] ;  /* 0x00000006284b5981 */ /* 0x000ea8000c1e1500 */
[----:B------:R-:W3:Y:S04]  /*18e10*/  @P5 LDG.E.U16 R125, desc[UR6][R38.64] ;  /* 0x00000006267d5981 */ /* 0x000ee8000c1e1500 */
[----:B------:R-:W-:Y:S04]  /*18e20*/  STL [R1+0xfac], R72 ;  /* 0x000fac4801007387 */ /* 0x000fe80000100800 */
[----:B------:R0:W-:Y:S04]  /*18e30*/  STL.64 [R1+0x8], R12 ;  /* 0x0000080c01007387 */ /* 0x0001e80000100a00 */
[----:B------:R1:W-:Y:S04]  /*18e40*/  STL.64 [R1], R10 ;  /* 0x0000000a01007387 */ /* 0x0003e80000100a00 */
[----:B----4-:R-:W-:Y:S04]  /*18e50*/  @P3 STL [R1+0x730], R118 ;  /* 0x0007307601003387 */ /* 0x010fe80000100800 */
[----:B------:R-:W-:Y:S04]  /*18e60*/  @P3 STL [R1+0x734], R117 ;  /* 0x0007347501003387 */ /* 0x000fe80000100800 */
[----:B0-----:R-:W4:Y:S04]  /*18e70*/  LDL.LU R13, [R1+0xcc0] ;  /* 0x000cc000010d7983 */ /* 0x001f280000300800 */
[----:B------:R-:W3:Y:S04]  /*18e80*/  LDL.LU R12, [R1+0xce0] ;  /* 0x000ce000010c7983 */ /* 0x000ee80000300800 */
[----:B-1----:R-:W3:Y:S04]  /*18e90*/  LDL.LU R11, [R1+0xcc4] ;  /* 0x000cc400010b7983 */ /* 0x002ee80000300800 */
[----:B------:R-:W3:Y:S04]  /*18ea0*/  LDL.LU R10, [R1+0xce4] ;  /* 0x000ce400010a7983 */ /* 0x000ee80000300800 */
[----:B------:R-:W4:Y:S04]  /*18eb0*/  LDL.LU R7, [R1+0xba0] ;  /* 0x000ba00001077983 */ /* 0x000f280000300800 */
[----:B------:R-:W4:Y:S04]  /*18ec0*/  LDL.LU R6, [R1+0xbc0] ;  /* 0x000bc00001067983 */ /* 0x000f280000300800 */
[----:B------:R-:W4:Y:S04]  /*18ed0*/  LDL.LU R5, [R1+0xba4] ;  /* 0x000ba40001057983 */ /* 0x000f280000300800 */
[----:B------:R-:W4:Y:S04]  /*18ee0*/  LDL.LU R4, [R1+0xbc4] ;  /* 0x000bc40001047983 */ /* 0x000f280000300800 */
[----:B------:R-:W4:Y:S04]  /*18ef0*/  LDL.LU R72, [R1+0x6d4] ;  /* 0x0006d40001487983 */ /* 0x000f280000300800 */
[----:B------:R-:W4:Y:S04]  /*18f00*/  LDL.LU R73, [R1+0x6d0] ;  /* 0x0006d00001497983 */ /* 0x000f280000300800 */
[----:B------:R-:W-:Y:S04]  /*18f10*/  STL [R1+0xfb0], R69 ;  /* 0x000fb04501007387 */ /* 0x000fe80000100800 */
[----:B------:R0:W-:Y:S04]  /*18f20*/  STL [R1+0xea0], R44 ;  /* 0x000ea02c01007387 */ /* 0x0001e80000100800 */
[----:B0-----:R-:W4:Y:S04]  /*18f30*/  LDL.LU R44, [R1+0x754] ;  /* 0x00075400012c7983 */ /* 0x001f280000300800 */
[----:B------:R-:W-:Y:S04]  /*18f40*/  STL [R1+0xe9c], R45 ;  /* 0x000e9c2d01007387 */ /* 0x000fe80000100800 */
[----:B------:R-:W-:Y:S04]  /*18f50*/  STL [R1+0xfbc], R68 ;  /* 0x000fbc4401007387 */ /* 0x000fe80000100800 */
[----:B------:R-:W-:Y:S04]  /*18f60*/  STL [R1+0xea8], R42 ;  /* 0x000ea82a01007387 */ /* 0x000fe80000100800 */
[----:B------:R-:W-:Y:S04]  /*18f70*/  STL [R1+0xea4], R43 ;  /* 0x000ea42b01007387 */ /* 0x000fe80000100800 */
[----:B--2---:R0:W-:Y:S04]  /*18f80*/  STL [R1+0x6f4], R75 ;  /* 0x0006f44b01007387 */ /* 0x0041e80000100800 */
[----:B0-----:R-:W2:Y:S04]  /*18f90*/  LDL.LU R75, [R1+0xfe8] ;  /* 0x000fe800014b7983 */ /* 0x001ea80000300800 */
[----:B------:R0:W-:Y:S04]  /*18fa0*/  STL [R1+0xeb0], R40 ;  /* 0x000eb02801007387 */ /* 0x0001e80000100800 */
[----:B0-----:R-:W2:Y:S04]  /*18fb0*/  LDL.LU R40, [R1+0x748] ;  /* 0x0007480001287983 */ /* 0x001ea80000300800 */
[----:B------:R0:W-:Y:S04]  /*18fc0*/  STL [R1+0xeac], R41 ;  /* 0x000eac2901007387 */ /* 0x0001e80000100800 */
[----:B0-----:R-:W2:Y:S04]  /*18fd0*/  LDL.LU R41, [R1+0x74c] ;  /* 0x00074c0001297983 */ /* 0x001ea80000300800 */
[----:B---3--:R0:W-:Y:S04]  /*18fe0*/  STL [R1+0x6f0], R125 ;  /* 0x0006f07d01007387 */ /* 0x0081e80000100800 */
[----:B0-----:R-:W3:Y:S04]  /*18ff0*/  LDL.LU R125, [R1+0xfe4] ;  /* 0x000fe400017d7983 */ /* 0x001ee80000300800 */
[----:B------:R-:W2:Y:S04]  /*19000*/  LDL.LU R16, [R1+0xbb8] ;  /* 0x000bb80001107983 */ /* 0x000ea80000300800 */
[----:B------:R-:W2:Y:S04]  /*19010*/  LDL.LU R15, [R1+0xbd4] ;  /* 0x000bd400010f7983 */ /* 0x000ea80000300800 */
[----:B------:R-:W2:Y:S04]  /*19020*/  LDL.LU R14, [R1+0xbbc] ;  /* 0x000bbc00010e7983 */ /* 0x000ea80000300800 */
[----:B------:R-:W2:Y:S04]  /*19030*/  LDL.LU R3, [R1+0xbc8] ;  /* 0x000bc80001037983 */ /* 0x000ea80000300800 */
[----:B------:R0:W-:Y:S04]  /*19040*/  STL [R1+0xeb8], R38 ;  /* 0x000eb82601007387 */ /* 0x0001e80000100800 */
[----:B0-----:R-:W2:Y:S01]  /*19050*/  LDL.LU R38, [R1+0x750] ;  /* 0x0007500001267983 */ /* 0x001ea20000300800 */
[----:B------:R-:W-:-:S02]  /*19060*/  ISETP.GT.AND P3, PT, R74, 0x5c, PT ;  /* 0x0000005c4a00780c */ /* 0x000fc40003f64270 */
[----:B------:R-:W-:Y:S01]  /*19070*/  ISETP.GT.AND P2, PT, R74, 0x7a, PT ;  /* 0x0000007a4a00780c */ /* 0x000fe20003f44270 */
[----:B------:R-:W-:Y:S02]  /*19080*/  IMAD.MOV.U32 R36, RZ, RZ, R10 ;  /* 0x000000ffff247224 */ /* 0x000fe400078e000a */
[----:B------:R-:W-:Y:S02]  /*19090*/  IMAD.MOV.U32 R37, RZ, RZ, R11 ;  /* 0x000000ffff257224 */ /* 0x000fe400078e000b */
[----:B------:R-:W-:Y:S02]  /*190a0*/  IMAD.MOV.U32 R34, RZ, RZ, R12 ;  /* 0x000000ffff227224 */ /* 0x000fe400078e000c */
[----:B----4-:R-:W-:Y:S02]  /*190b0*/  IMAD.MOV.U32 R35, RZ, RZ, R13 ;  /* 0x000000ffff237224 */ /* 0x010fe400078e000d */
[----:B------:R-:W-:Y:S02]  /*190c0*/  IMAD.MOV.U32 R18, RZ, RZ, R6 ;  /* 0x000000ffff127224 */ /* 0x000fe400078e0006 */
[----:B------:R-:W4:Y:S01]  /*190d0*/  @P3 LDG.E.U16 R44, desc[UR6][R4.64] ;  /* 0x00000006042c3981 */ /* 0x000f22000c1e1500 */
[----:B------:R-:W-:-:S03]  /*190e0*/  IMAD.MOV.U32 R19, RZ, RZ, R7 ;  /* 0x000000ffff137224 */ /* 0x000fc600078e0007 */
[----:B------:R-:W3:Y:S04]  /*190f0*/  @P2 LDG.E.U16 R72, desc[UR6][R36.64] ;  /* 0x0000000624482981 */ /* 0x000ee8000c1e1500 */
[----:B------:R-:W3:Y:S04]  /*19100*/  @P2 LDG.E.U16 R73, desc[UR6][R34.64] ;  /* 0x0000000622492981 */ /* 0x000ee8000c1e1500 */
[----:B--2---:R0:W2:Y:S04]  /*19110*/  @P3 LDG.E.U16 R38, desc[UR6][R18.64] ;  /* 0x0000000612263981 */ /* 0x0040a8000c1e1500 */
[----:B------:R-:W-:Y:S04]  /*19120*/  STL [R1+0xeb4], R39 ;  /* 0x000eb42701007387 */ /* 0x000fe80000100800 */
[----:B------:R1:W-:Y:S04]  /*19130*/  STL.64 [R1+0x68], R4 ;  /* 0x0000680401007387 */ /* 0x0003e80000100a00 */
[----:B------:R-:W2:Y:S04]  /*19140*/  LDL.LU R13, [R1+0xbdc] ;  /* 0x000bdc00010d7983 */ /* 0x000ea80000300800 */
[----:B------:R0:W-:Y:S04]  /*19150*/  STL.64 [R1+0x60], R18 ;  /* 0x0000601201007387 */ /* 0x0001e80000100a00 */
[----:B------:R-:W2:Y:S04]  /*19160*/  LDL.LU R12, [R1+0xbf4] ;  /* 0x000bf400010c7983 */ /* 0x000ea80000300800 */
[----:B------:R-:W2:Y:S04]  /*19170*/  LDL.LU R11, [R1+0xbe0] ;  /* 0x000be000010b7983 */ /* 0x000ea80000300800 */
[----:B------:R-:W2:Y:S04]  /*19180*/  LDL.LU R10, [R1+0xbe4] ;  /* 0x000be400010a7983 */ /* 0x000ea80000300800 */
[----:B------:R-:W2:Y:S04]  /*19190*/  LDL R117, [R1+0x72c] ;  /* 0x00072c0001757983 */ /* 0x000ea80000100800 */
[----:B------:R-:W2:Y:S04]  /*191a0*/  LDL R118, [R1+0x728] ;  /* 0x0007280001767983 */ /* 0x000ea80000100800 */
[----:B------:R-:W2:Y:S04]  /*191b0*/  LDL.LU R7, [R1+0xc10] ;  /* 0x000c100001077983 */ /* 0x000ea80000300800 */
[----:B------:R-:W2:Y:S01]  /*191c0*/  LDL.LU R6, [R1+0xc38] ;  /* 0x000c380001067983 */ /* 0x000ea20000300800 */
[----:B------:R-:W-:-:S03]  /*191d0*/  ISETP.GT.AND P6, PT, R74, 0x5d, PT ;  /* 0x0000005d4a00780c */ /* 0x000fc60003fc4270 */
[----:B-1----:R-:W2:Y:S04]  /*191e0*/  LDL.LU R5, [R1+0xc14] ;  /* 0x000c140001057983 */ /* 0x002ea80000300800 */
[----:B------:R-:W2:Y:S01]  /*191f0*/  LDL.LU R4, [R1+0xc20] ;  /* 0x000c200001047983 */ /* 0x000ea20000300800 */
[----:B0-----:R-:W-:-:S03]  /*19200*/  IMAD.MOV.U32 R18, RZ, RZ, R15 ;  /* 0x000000ffff127224 */ /* 0x001fc600078e000f */
[----:B------:R-:W2:Y:S01]  /*19210*/  LDL.LU R60, [R1+0x6ec] ;  /* 0x0006ec00013c7983 */ /* 0x000ea20000300800 */
[----:B------:R-:W-:-:S03]  /*19220*/  IMAD.MOV.U32 R15, RZ, RZ, R14 ;  /* 0x000000ffff0f7224 */ /* 0x000fc600078e000e */
[----:B----4-:R-:W-:Y:S01]  /*19230*/  STL [R1+0xf78], R44 ;  /* 0x000f782c01007387 */ /* 0x010fe20000100800 */
[----:B------:R-:W-:-:S03]  /*19240*/  IMAD.MOV.U32 R14, RZ, RZ, R3 ;  /* 0x000000ffff0e7224 */ /* 0x000fc600078e0003 */
[----:B---3--:R-:W-:Y:S01]  /*19250*/  STL [R1+0xfc0], R72 ;  /* 0x000fc04801007387 */ /* 0x008fe20000100800 */
[----:B------:R-:W-:-:S03]  /*19260*/  IMAD.MOV.U32 R19, RZ, RZ, R16 ;  /* 0x000000ffff137224 */ /* 0x000fc600078e0010 */
[----:B------:R-:W-:Y:S04]  /*19270*/  STL [R1+0xec0], R36 ;  /* 0x000ec02401007387 */ /* 0x000fe80000100800 */
[----:B------:R-:W-:Y:S04]  /*19280*/  STL [R1+0xebc], R37 ;  /* 0x000ebc2501007387 */ /* 0x000fe80000100800 */
[----:B------:R-:W-:Y:S04]  /*19290*/  STL [R1+0xfc4], R73 ;  /* 0x000fc44901007387 */ /* 0x000fe80000100800 */
[----:B------:R-:W-:Y:S04]  /*192a0*/  STL [R1+0xec8], R34 ;  /* 0x000ec82201007387 */ /* 0x000fe80000100800 */
[----:B------:R-:W-:Y:S04]  /*192b0*/  STL [R1+0xec4], R35 ;  /* 0x000ec42301007387 */ /* 0x000fe80000100800 */
[----:B------:R-:W3:Y:S04]  /*192c0*/  @P6 LDG.E.U16 R41, desc[UR6][R14.64] ;  /* 0x000000060e296981 */ /* 0x000ee8000c1e1500 */
[----:B------:R-:W4:Y:S04]  /*192d0*/  @P6 LDG.E.U16 R40, desc[UR6][R18.64] ;  /* 0x0000000612286981 */ /* 0x000f28000c1e1500 */
[----:B--2---:R-:W-:Y:S04]  /*192e0*/  STL [R1+0xf7c], R38 ;  /* 0x000f7c2601007387 */ /* 0x004fe80000100800 */
[----:B------:R0:W-:Y:S04]  /*192f0*/  STL.64 [R1+0x58], R14 ;  /* 0x0000580e01007387 */ /* 0x0001e80000100a00 */
[----:B------:R-:W2:Y:S04]  /*19300*/  LDL.LU R16, [R1+0xc58] ;  /* 0x000c580001107983 */ /* 0x000ea80000300800 */
[----:B------:R-:W-:Y:S04]  /*19310*/  STL.64 [R1+0x50], R18 ;  /* 0x0000501201007387 */ /* 0x000fe80000100a00 */
[----:B0-----:R-:W2:Y:S04]  /*19320*/  LDL.LU R15, [R1+0xc8c] ;  /* 0x000c8c00010f7983 */ /* 0x001ea80000300800 */
[----:B------:R-:W2:Y:S04]  /*19330*/  LDL.LU R14, [R1+0xc5c] ;  /* 0x000c5c00010e7983 */ /* 0x000ea80000300800 */
[----:B------:R-:W2:Y:S01]  /*19340*/  LDL.LU R3, [R1+0xc60] ;  /* 0x000c600001037983 */ /* 0x000ea20000300800 */
[----:B------:R-:W-:-:S02]  /*19350*/  ISETP.GT.AND P5, PT, R74, 0x63, PT ;  /* 0x000000634a00780c */ /* 0x000fc40003fa4270 */
[----:B------:R-:W-:Y:S01]  /*19360*/  ISETP.GT.AND P3, PT, R74, 0x6b, PT ;  /* 0x0000006b4a00780c */ /* 0x000fe20003f64270 */
[----:B------:R-:W-:Y:S02]  /*19370*/  IMAD.MOV.U32 R30, RZ, RZ, R12 ;  /* 0x000000ffff1e7224 */ /* 0x000fe400078e000c */
[----:B------:R-:W-:Y:S02]  /*19380*/  IMAD.MOV.U32 R31, RZ, RZ, R13 ;  /* 0x000000ffff1f7224 */ /* 0x000fe400078e000d */
[----:B------:R-:W-:Y:S02]  /*19390*/  IMAD.MOV.U32 R32, RZ, RZ, R10 ;  /* 0x000000ffff207224 */ /* 0x000fe400078e000a */
[----:B------:R-:W-:-:S04]  /*193a0*/  IMAD.MOV.U32 R33, RZ, RZ, R11 ;  /* 0x000000ffff217224 */ /* 0x000fc800078e000b */
[----:B------:R-:W2:Y:S01]  /*193b0*/  @P5 LDG.E.U16 R118, desc[UR6][R30.64] ;  /* 0x000000061e765981 */ /* 0x000ea2000c1e1500 */
[----:B------:R-:W-:-:S03]  /*193c0*/  IMAD.MOV.U32 R27, RZ, RZ, R7 ;  /* 0x000000ffff1b7224 */ /* 0x000fc600078e0007 */
[----:B------:R-:W2:Y:S01]  /*193d0*/  @P5 LDG.E.U16 R117, desc[UR6][R32.64] ;  /* 0x0000000620755981 */ /* 0x000ea2000c1e1500 */
[----:B------:R-:W-:Y:S02]  /*193e0*/  IMAD.MOV.U32 R26, RZ, RZ, R6 ;  /* 0x000000ffff1a7224 */ /* 0x000fe400078e0006 */
[----:B------:R-:W-:-:S03]  /*193f0*/  IMAD.MOV.U32 R29, RZ, RZ, R5 ;  /* 0x000000ffff1d7224 */ /* 0x000fc600078e0005 */
[----:B------:R-:W2:Y:S01]  /*19400*/  @P3 LDG.E.U16 R75, desc[UR6][R26.64] ;  /* 0x000000061a4b3981 */ /* 0x000ea2000c1e1500 */
[----:B------:R-:W-:-:S05]  /*19410*/  IMAD.MOV.U32 R28, RZ, RZ, R4 ;  /* 0x000000ffff1c7224 */ /* 0x000fca00078e0004 */
[----:B------:R-:W2:Y:S01]  /*19420*/  @P3 LDG.E.U16 R125, desc[UR6][R28.64] ;  /* 0x000000061c7d3981 */ /* 0x000ea2000c1e1500 */
[----:B------:R-:W-:-:S03]  /*19430*/  ISETP.GT.AND P2, PT, R74, 0x73, PT ;  /* 0x000000734a00780c */ /* 0x000fc60003f44270 */
[----:B---3--:R-:W-:Y:S04]  /*19440*/  STL [R1+0xf70], R41 ;  /* 0x000f702901007387 */ /* 0x008fe80000100800 */
[----:B----4-:R-:W-:Y:S04]  /*19450*/  STL [R1+0xf74], R40 ;  /* 0x000f742801007387 */ /* 0x010fe80000100800 */
[----:B------:R-:W-:Y:S04]  /*19460*/  STL [R1+0xed0], R32 ;  /* 0x000ed02001007387 */ /* 0x000fe80000100800 */
[----:B------:R-:W-:Y:S04]  /*19470*/  STL [R1+0xecc], R33 ;  /* 0x000ecc2101007387 */ /* 0x000fe80000100800 */
[----:B------:R-:W3:Y:S04]  /*19480*/  LDL.LU R13, [R1+0xd00] ;  /* 0x000d0000010d7983 */ /* 0x000ee80000300800 */
[----:B------:R-:W4:Y:S01]  /*19490*/  LDL.LU R12, [R1+0xd28] ;  /* 0x000d2800010c7983 */ /* 0x000f220000300800 */
[----:B------:R-:W0:Y:S03]  /*194a0*/  S2R R2, SR_TID.X ;  /* 0x0000000000027919 */ /* 0x000e260000002100 */
[----:B------:R-:W3:Y:S04]  /*194b0*/  LDL.LU R11, [R1+0xd04] ;  /* 0x000d0400010b7983 */ /* 0x000ee80000300800 */
[----:B------:R-:W4:Y:S01]  /*194c0*/  LDL.LU R10, [R1+0xd10] ;  /* 0x000d1000010a7983 */ /* 0x000f220000300800 */
[----:B--2---:R-:W-:-:S02]  /*194d0*/  IMAD.MOV.U32 R23, RZ, RZ, R16 ;  /* 0x000000ffff177224 */ /* 0x004fc400078e0010 */
[----:B------:R-:W-:Y:S02]  /*194e0*/  IMAD.MOV.U32 R22, RZ, RZ, R15 ;  /* 0x000000ffff167224 */ /* 0x000fe400078e000f */
[----:B------:R-:W-:-:S03]  /*194f0*/  IMAD.MOV.U32 R25, RZ, RZ, R14 ;  /* 0x000000ffff197224 */ /* 0x000fc600078e000e */
[----:B------:R-:W2:Y:S01]  /*19500*/  @P2 LDG.E.U16 R0, desc[UR6][R22.64] ;  /* 0x0000000616002981 */ /* 0x000ea2000c1e1500 */
[----:B------:R-:W-:-:S05]  /*19510*/  IMAD.MOV.U32 R24, RZ, RZ, R3 ;  /* 0x000000ffff187224 */ /* 0x000fca00078e0003 */
[----:B------:R-:W2:Y:S04]  /*19520*/  @P2 LDG.E.U16 R60, desc[UR6][R24.64] ;  /* 0x00000006183c2981 */ /* 0x000ea8000c1e1500 */
[----:B------:R-:W-:Y:S04]  /*19530*/  STL [R1+0xed8], R30 ;  /* 0x000ed81e01007387 */ /* 0x000fe80000100800 */
[----:B------:R-:W-:Y:S04]  /*19540*/  STL [R1+0xed4], R31 ;  /* 0x000ed41f01007387 */ /* 0x000fe80000100800 */
[----:B------:R-:W-:Y:S04]  /*19550*/  @P5 STL [R1+0x728], R118 ;  /* 0x0007287601005387 */ /* 0x000fe80000100800 */
[----:B------:R-:W-:Y:S04]  /*19560*/  @P5 STL [R1+0x72c], R117 ;  /* 0x00072c7501005387 */ /* 0x000fe80000100800 */
[----:B------:R1:W-:Y:S04]  /*19570*/  STL [R1+0x70c], R125 ;  /* 0x00070c7d01007387 */ /* 0x0003e80000100800 */
[----:B-1----:R-:W2:Y:S04]  /*19580*/  LDL.LU R125, [R1+0xfe0] ;  /* 0x000fe000017d7983 */ /* 0x002ea80000300800 */
[----:B------:R-:W-:Y:S04]  /*19590*/  STL [R1+0xee0], R28 ;  /* 0x000ee01c01007387 */ /* 0x000fe80000100800 */
[----:B------:R-:W-:Y:S04]  /*195a0*/  STL [R1+0xedc], R29 ;  /* 0x000edc1d01007387 */ /* 0x000fe80000100800 */
[----:B------:R1:W-:Y:S04]  /*195b0*/  STL [R1+0x708], R75 ;  /* 0x0007084b01007387 */ /* 0x0003e80000100800 */
[----:B-1----:R-:W2:Y:S04]  /*195c0*/  LDL.LU R75, [R1+0xfdc] ;  /* 0x000fdc00014b7983 */ /* 0x002ea80000300800 */
[----:B------:R-:W2:Y:S04]  /*195d0*/  LDL.LU R7, [R1+0xc18] ;  /* 0x000c180001077983 */ /* 0x000ea80000300800 */
[----:B------:R-:W2:Y:S04]  /*195e0*/  LDL.LU R6, [R1+0xc2c] ;  /* 0x000c2c0001067983 */ /* 0x000ea80000300800 */
[----:B------:R-:W2:Y:S04]  /*195f0*/  LDL.LU R5, [R1+0xc1c] ;  /* 0x000c1c0001057983 */ /* 0x000ea80000300800 */
[----:B------:R-:W2:Y:S01]  /*19600*/  LDL.LU R4, [R1+0xc30] ;  /* 0x000c300001047983 */ /* 0x000ea20000300800 */
[----:B0-----:R-:W-:-:S03]  /*19610*/  LOP3.LUT R2, R2, 0x7f, RZ, 0xc0, !PT ;  /* 0x0000007f02027812 */ /* 0x001fc600078ec0ff */
[----:B------:R-:W-:Y:S04]  /*19620*/  STL [R1+0xee8], R26 ;  /* 0x000ee81a01007387 */ /* 0x000fe80000100800 */
[----:B------:R-:W-:Y:S01]  /*19630*/  STL [R1+0xee4], R27 ;  /* 0x000ee41b01007387 */ /* 0x000fe20000100800 */
[----:B------:R-:W-:Y:S01]  /*19640*/  ISETP.GE.AND P3, PT, R2, R74, PT ;  /* 0x0000004a0200720c */ /* 0x000fe20003f66270 */
[----:B---3--:R-:W-:Y:S02]  /*19650*/  IMAD.MOV.U32 R19, RZ, RZ, R13 ;  /* 0x000000ffff137224 */ /* 0x008fe400078e000d */
[----:B----4-:R-:W-:Y:S01]  /*19660*/  IMAD.MOV.U32 R18, RZ, RZ, R12 ;  /* 0x000000ffff127224 */ /* 0x010fe200078e000c */
[----:B--2---:R-:W-:Y:S04]  /*19670*/  STL [R1+0xf98], R60 ;  /* 0x000f983c01007387 */ /* 0x004fe80000100800 */
[----:B------:R-:W-:Y:S04]  /*19680*/  STL [R1+0xef0], R24 ;  /* 0x000ef01801007387 */ /* 0x000fe80000100800 */
[----:B------:R-:W-:Y:S04]  /*19690*/  STL [R1+0xeec], R25 ;  /* 0x000eec1901007387 */ /* 0x000fe80000100800 */
[----:B------:R0:W-:Y:S04]  /*196a0*/  STL [R1+0x6e8], R0 ;  /* 0x0006e80001007387 */ /* 0x0001e80000100800 */
[----:B0-----:R-:W2:Y:S04]  /*196b0*/  LDL.LU R0, [R1+0xfd8] ;  /* 0x000fd80001007983 */ /* 0x001ea80000300800 */
[----:B------:R-:W3:Y:S04]  /*196c0*/  LDL.LU R3, [R1+0xc50] ;  /* 0x000c500001037983 */ /* 0x000ee80000300800 */
[----:B------:R-:W4:Y:S04]  /*196d0*/  LDL.LU R2, [R1+0xc64] ;  /* 0x000c640001027983 */ /* 0x000f280000300800 */
[----:B------:R-:W-:Y:S04]  /*196e0*/  STL [R1+0xef8], R22 ;  /* 0x000ef81601007387 */ /* 0x000fe80000100800 */
[----:B------:R-:W-:Y:S04]  /*196f0*/  STL [R1+0xef4], R23 ;  /* 0x000ef41701007387 */ /* 0x000fe80000100800 */
[----:B------:R-:W2:Y:S04]  /*19700*/  LDL.LU R13, [R1+0xc54] ;  /* 0x000c5400010d7983 */ /* 0x000ea80000300800 */
[----:B------:R-:W2:Y:S01]  /*19710*/  LDL.LU R12, [R1+0xc68] ;  /* 0x000c6800010c7983 */ /* 0x000ea20000300800 */
[----:B------:R-:W-:-:S02]  /*19720*/  ISETP.GT.AND P5, PT, R74, 0x7b, PT ;  /* 0x0000007b4a00780c */ /* 0x000fc40003fa4270 */
[----:B------:R-:W-:Y:S01]  /*19730*/  ISETP.GT.AND P6, PT, R74, 0x64, PT ;  /* 0x000000644a00780c */ /* 0x000fe20003fc4270 */
[----:B------:R-:W-:Y:S01]  /*19740*/  IMAD.MOV.U32 R20, RZ, RZ, R10 ;  /* 0x000000ffff147224 */ /* 0x000fe200078e000a */
[----:B------:R-:W-:Y:S01]  /*19750*/  PRMT R9, RZ, 0x7610, R9 ;  /* 0x00007610ff097816 */ /* 0x000fe20000000009 */
[----:B------:R-:W-:Y:S01]  /*19760*/  IMAD.MOV.U32 R21, RZ, RZ, R11 ;  /* 0x000000ffff157224 */ /* 0x000fe200078e000b */
[----:B------:R-:W-:Y:S02]  /*19770*/  PRMT R8, RZ, 0x7610, R8 ;  /* 0x00007610ff087816 */ /* 0x000fe40000000008 */
[----:B------:R-:W-:Y:S02]  /*19780*/  PRMT R40, RZ, 0x7610, R40 ;  /* 0x00007610ff287816 */ /* 0x000fe40000000028 */
[----:B------:R-:W-:-:S03]  /*19790*/  PRMT R41, RZ, 0x7610, R41 ;  /* 0x00007610ff297816 */ /* 0x000fc60000000029 */
[----:B------:R-:W2:Y:S01]  /*197a0*/  @P5 LDG.E.U16 R9, desc[UR6][R20.64] ;  /* 0x0000000614095981 */ /* 0x000ea2000c1e1500 */
[----:B------:R-:W-:-:S03]  /*197b0*/  ISETP.GT.AND P2, PT, R74, 0x6c, PT ;  /* 0x0000006c4a00780c */ /* 0x000fc60003f44270 */
[----:B------:R-:W2:Y:S01]  /*197c0*/  @P5 LDG.E.U16 R8, desc[UR6][R18.64] ;  /* 0x0000000612085981 */ /* 0x000ea2000c1e1500 */
[----:B------:R-:W-:Y:S02]  /*197d0*/  IMAD.MOV.U32 R15, RZ, RZ, R7 ;  /* 0x000000ffff0f7224 */ /* 0x000fe400078e0007 */
[----:B------:R-:W-:Y:S02]  /*197e0*/  IMAD.MOV.U32 R14, RZ, RZ, R6 ;  /* 0x000000ffff0e7224 */ /* 0x000fe400078e0006 */
[----:B------:R-:W-:-:S03]  /*197f0*/  IMAD.MOV.U32 R17, RZ, RZ, R5 ;  /* 0x000000ffff117224 */ /* 0x000fc600078e0005 */
[----:B------:R-:W2:Y:S01]  /*19800*/  @P6 LDG.E.U16 R41, desc[UR6][R14.64] ;  /* 0x000000060e296981 */ /* 0x000ea2000c1e1500 */
[----:B------:R-:W-:-:S05]  /*19810*/  IMAD.MOV.U32 R16, RZ, RZ, R4 ;  /* 0x000000ffff107224 */ /* 0x000fca00078e0004 */
[----:B------:R-:W2:Y:S01]  /*19820*/  @P6 LDG.E.U16 R40, desc[UR6][R16.64] ;  /* 0x0000000610286981 */ /* 0x000ea2000c1e1500 */
[----:B------:R-:W-:Y:S02]  /*19830*/  PRMT R71, RZ, 0x7610, R71 ;  /* 0x00007610ff477816 */ /* 0x000fe40000000047 */
[----:B------:R-:W-:Y:S01]  /*19840*/  PRMT R70, RZ, 0x7610, R70 ;  /* 0x00007610ff467816 */ /* 0x000fe20000000046 */
[----:B---3--:R-:W-:Y:S02]  /*19850*/  IMAD.MOV.U32 R11, RZ, RZ, R3 ;  /* 0x000000ffff0b7224 */ /* 0x008fe400078e0003 */
[----:B----4-:R-:W-:-:S05]  /*19860*/  IMAD.MOV.U32 R10, RZ, RZ, R2 ;  /* 0x000000ffff0a7224 */ /* 0x010fca00078e0002 */
[----:B------:R-:W3:Y:S04]  /*19870*/  @P2 LDG.E.U16 R70, desc[UR6][R10.64] ;  /* 0x000000060a462981 */ /* 0x000ee8000c1e1500 */
[----:B--2---:R-:W2:Y:S04]  /*19880*/  @P2 LDG.E.U16 R71, desc[UR6][R12.64] ;  /* 0x000000060c472981 */ /* 0x004ea8000c1e1500 */
[----:B------:R-:W-:Y:S04]  /*19890*/  STL [R1+0xf00], R20 ;  /* 0x000f001401007387 */ /* 0x000fe80000100800 */
[----:B------:R-:W-:Y:S04]  /*198a0*/  STL [R1+0xefc], R21 ;  /* 0x000efc1501007387 */ /* 0x000fe80000100800 */
[----:B------:R-:W-:Y:S04]  /*198b0*/  STL [R1+0xf08], R18 ;  /* 0x000f081201007387 */ /* 0x000fe80000100800 */
[----:B------:R-:W-:Y:S04]  /*198c0*/  STL [R1+0xf04], R19 ;  /* 0x000f041301007387 */ /* 0x000fe80000100800 */
[----:B------:R-:W4:Y:S04]  /*198d0*/  LDL.LU R7, [R1+0xcc8] ;  /* 0x000cc80001077983 */ /* 0x000f280000300800 */
[----:B------:R-:W4:Y:S04]  /*198e0*/  LDL.LU R6, [R1+0xcec] ;  /* 0x000cec0001067983 */ /* 0x000f280000300800 */
[----:B------:R0:W-:Y:S04]  /*198f0*/  STL [R1+0x628], R9 ;  /* 0x0006280901007387 */ /* 0x0001e80000100800 */
[----:B0-----:R-:W4:Y:S04]  /*19900*/  LDL.LU R9, [R1+0xccc] ;  /* 0x000ccc0001097983 */ /* 0x001f280000300800 */
[----:B------:R0:W-:Y:S04]  /*19910*/  STL [R1+0x624], R8 ;  /* 0x0006240801007387 */ /* 0x0001e80000100800 */
[----:B0-----:R-:W4:Y:S04]  /*19920*/  LDL.LU R8, [R1+0xcf0] ;  /* 0x000cf00001087983 */ /* 0x001f280000300800 */
[----:B------:R-:W-:Y:S04]  /*19930*/  STL [R1+0xf80], R40 ;  /* 0x000f802801007387 */ /* 0x000fe80000100800 */
[----:B------:R-:W-:Y:S04]  /*19940*/  STL [R1+0xf10], R16 ;  /* 0x000f101001007387 */ /* 0x000fe80000100800 */
[----:B------:R-:W-:Y:S04]  /*19950*/  STL [R1+0xf0c], R17 ;  /* 0x000f0c1101007387 */ /* 0x000fe80000100800 */
[----:B------:R0:W-:Y:S04]  /*19960*/  STL [R1+0xf88], R41 ;  /* 0x000f882901007387 */ /* 0x0001e80000100800 */
[----:B------:R-:W-:Y:S04]  /*19970*/  STL [R1+0xf84], R14 ;  /* 0x000f840e01007387 */ /* 0x000fe80000100800 */
[----:B------:R-:W-:Y:S04]  /*19980*/  STL [R1+0xf14], R15 ;  /* 0x000f140f01007387 */ /* 0x000fe80000100800 */
[----:B------:R-:W4:Y:S04]  /*19990*/  LDL.LU R3, [R1+0xd3c] ;  /* 0x000d3c0001037983 */ /* 0x000f280000300800 */
[----:B------:R-:W4:Y:S04]  /*199a0*/  LDL.LU R2, [R1+0xd60] ;  /* 0x000d600001027983 */ /* 0x000f280000300800 */
[----:B------:R-:W4:Y:S04]  /*199b0*/  LDL.LU R5, [R1+0xd40] ;  /* 0x000d400001057983 */ /* 0x000f280000300800 */
[----:B------:R-:W4:Y:S04]  /*199c0*/  LDL.LU R4, [R1+0xd64] ;  /* 0x000d640001047983 */ /* 0x000f280000300800 */
[----:B------:R-:W4:Y:S04]  /*199d0*/  LDL.LU R42, [R1+0xc6c] ;  /* 0x000c6c00012a7983 */ /* 0x000f280000300800 */
[----:B0-----:R-:W4:Y:S04]  /*199e0*/  LDL.LU R41, [R1+0xcb0] ;  /* 0x000cb00001297983 */ /* 0x001f280000300800 */
[----:B------:R-:W4:Y:S04]  /*199f0*/  LDL.LU R40, [R1+0xc70] ;  /* 0x000c700001287983 */ /* 0x000f280000300800 */
[----:B------:R-:W4:Y:S04]  /*19a00*/  LDL.LU R39, [R1+0xc7c] ;  /* 0x000c7c0001277983 */ /* 0x000f280000300800 */
[----:B--2---:R-:W-:Y:S04]  /*19a10*/  STL [R1+0xf94], R71 ;  /* 0x000f944701007387 */ /* 0x004fe80000100800 */
[----:B------:R-:W-:Y:S04]  /*19a20*/  STL [R1+0xf90], R12 ;  /* 0x000f900c01007387 */ /* 0x000fe80000100800 */
[----:B------:R-:W-:Y:S04]  /*19a30*/  STL [R1+0xf8c], R13 ;  /* 0x000f8c0d01007387 */ /* 0x000fe80000100800 */
[----:B---3--:R-:W-:Y:S04]  /*19a40*/  STL [R1+0xfa4], R70 ;  /* 0x000fa44601007387 */ /* 0x008fe80000100800 */
[----:B------:R0:W-:Y:S04]  /*19a50*/  STL [R1+0xfa0], R10 ;  /* 0x000fa00a01007387 */ /* 0x0001e80000100800 */
[----:B------:R1:W-:Y:S04]  /*19a60*/  STL [R1+0xf9c], R11 ;  /* 0x000f9c0b01007387 */ /* 0x0003e80000100800 */
[----:B------:R-:W2:Y:S04]  /*19a70*/  LDL.LU R38, [R1+0xcd8] ;  /* 0x000cd80001267983 */ /* 0x000ea80000300800 */
[----:B0-----:R-:W3:Y:S04]  /*19a80*/  LDL.LU R10, [R1+0xd1c] ;  /* 0x000d1c00010a7983 */ /* 0x001ee80000300800 */
[----:B------:R-:W2:Y:S04]  /*19a90*/  LDL.LU R37, [R1+0xcdc] ;  /* 0x000cdc0001257983 */ /* 0x000ea80000300800 */
[----:B------:R-:W2:Y:S04]  /*19aa0*/  LDL.LU R36, [R1+0xcf4] ;  /* 0x000cf40001247983 */ /* 0x000ea80000300800 */
[----:B----4-:R0:W-:Y:S04]  /*19ab0*/  STL [R1+0xfd4], R9 ;  /* 0x000fd40901007387 */ /* 0x0101e80000100800 */
[----:B------:R-:W4:Y:S04]  /*19ac0*/  LDL.LU R45, [R1+0xd2c] ;  /* 0x000d2c00012d7983 */ /* 0x000f280000300800 */
[----:B------:R-:W4:Y:S04]  /*19ad0*/  LDL.LU R44, [R1+0xd6c] ;  /* 0x000d6c00012c7983 */ /* 0x000f280000300800 */
[----:B------:R-:W4:Y:S04]  /*19ae0*/  LDL.LU R14, [R1+0xd30] ;  /* 0x000d3000010e7983 */ /* 0x000f280000300800 */
[----:B------:R-:W4:Y:S01]  /*19af0*/  LDL.LU R13, [R1+0xd44] ;  /* 0x000d4400010d7983 */ /* 0x000f220000300800 */
[----:B------:R-:W-:-:S03]  /*19b00*/  IMAD.MOV.U32 R78, RZ, RZ, R41 ;  /* 0x000000ffff4e7224 */ /* 0x000fc600078e0029 */
[----:B------:R-:W4:Y:S01]  /*19b10*/  LDL.LU R41, [R1+0xd80] ;  /* 0x000d800001297983 */ /* 0x000f220000300800 */
[----:B------:R-:W-:-:S03]  /*19b20*/  IMAD.MOV.U32 R77, RZ, RZ, R40 ;  /* 0x000000ffff4d7224 */ /* 0x000fc600078e0028 */
[----:B------:R-:W4:Y:S04]  /*19b30*/  LDL.LU R40, [R1+0xda4] ;  /* 0x000da40001287983 */ /* 0x000f280000300800 */
[----:B------:R-:W4:Y:S04]  /*19b40*/  LDL.LU R12, [R1+0xd84] ;  /* 0x000d8400010c7983 */ /* 0x000f280000300800 */
[----:B-1----:R-:W4:Y:S01]  /*19b50*/  LDL.LU R11, [R1+0xd90] ;  /* 0x000d9000010b7983 */ /* 0x002f220000300800 */
[----:B---3--:R-:W-:-:S03]  /*19b60*/  IMAD.MOV.U32 R82, RZ, RZ, R10 ;  /* 0x000000ffff527224 */ /* 0x008fc600078e000a */
[----:B------:R-:W3:Y:S01]  /*19b70*/  LDL.LU R10, [R1+0xc74] ;  /* 0x000c7400010a7983 */ /* 0x000ee20000300800 */
[----:B------:R-:W-:Y:S02]  /*19b80*/  ISETP.GT.AND P5, PT, R74, 0x74, PT ;  /* 0x000000744a00780c */ /* 0x000fe40003fa4270 */
[----:B------:R-:W-:Y:S01]  /*19b90*/  PRMT R31, RZ, 0x7610, R31 ;  /* 0x00007610ff1f7816 */ /* 0x000fe2000000001f */
[----:B------:R-:W-:Y:S02]  /*19ba0*/  IMAD.MOV.U32 R79, RZ, RZ, R42 ;  /* 0x000000ffff4f7224 */ /* 0x000fe400078e002a */
[----:B--2---:R-:W-:-:S08]  /*19bb0*/  IMAD.MOV.U32 R81, RZ, RZ, R37 ;  /* 0x000000ffff517224 */ /* 0x004fd000078e0025 */
[----:B------:R-:W2:Y:S01]  /*19bc0*/  @P5 LDG.E.U16 R31, desc[UR6][R8.64] ;  /* 0x00000006081f5981 */ /* 0x000ea2000c1e1500 */
[----:B------:R-:W-:Y:S02]  /*19bd0*/  IMAD.MOV.U32 R80, RZ, RZ, R36 ;  /* 0x000000ffff507224 */ /* 0x000fe400078e0024 */
[----:B------:R-:W-:Y:S01]  /*19be0*/  IMAD.MOV.U32 R76, RZ, RZ, R39 ;  /* 0x000000ffff4c7224 */ /* 0x000fe200078e0027 */
[----:B0-----:R-:W2:Y:S04]  /*19bf0*/  LDL.LU R9, [R1+0xc90] ;  /* 0x000c900001097983 */ /* 0x001ea80000300800 */
[----:B------:R-:W2:Y:S01]  /*19c00*/  LDL.LU R43, [R1+0xc78] ;  /* 0x000c7800012b7983 */ /* 0x000ea20000300800 */
[----:B------:R-:W-:-:S03]  /*19c10*/  IMAD.MOV.U32 R83, RZ, RZ, R38 ;  /* 0x000000ffff537224 */ /* 0x000fc600078e0026 */
[----:B------:R-:W2:Y:S04]  /*19c20*/  LDL.LU R42, [R1+0xc94] ;  /* 0x000c9400012a7983 */ /* 0x000ea80000300800 */
[----:B------:R-:W2:Y:S04]  /*19c30*/  LDL.LU R37, [R1+0xc98] ;  /* 0x000c980001257983 */ /* 0x000ea80000300800 */
[----:B------:R-:W2:Y:S01]  /*19c40*/  LDL.LU R36, [R1+0xcb4] ;  /* 0x000cb40001247983 */ /* 0x000ea20000300800 */
[----:B----4-:R-:W-:-:S03]  /*19c50*/  IMAD.MOV.U32 R85, RZ, RZ, R14 ;  /* 0x000000ffff557224 */ /* 0x010fc600078e000e */
[----:B------:R-:W4:Y:S01]  /*19c60*/  LDL.LU R39, [R1+0xc9c] ;  /* 0x000c9c0001277983 */ /* 0x000f220000300800 */
[----:B------:R-:W-:-:S03]  /*19c70*/  IMAD.MOV.U32 R84, RZ, RZ, R13 ;  /* 0x000000ffff547224 */ /* 0x000fc600078e000d */
[----:B------:R-:W4:Y:S04]  /*19c80*/  LDL.LU R38, [R1+0xcb8] ;  /* 0x000cb80001267983 */ /* 0x000f280000300800 */
[----:B------:R-:W4:Y:S04]  /*19c90*/  LDL.LU R14, [R1+0xcd0] ;  /* 0x000cd000010e7983 */ /* 0x000f280000300800 */
[----:B------:R-:W4:Y:S01]  /*19ca0*/  LDL.LU R13, [R1+0xcf8] ;  /* 0x000cf800010d7983 */ /* 0x000f220000300800 */
[----:B------:R-:W-:Y:S02]  /*19cb0*/  IMAD.MOV.U32 R91, RZ, RZ, R41 ;  /* 0x000000ffff5b7224 */ /* 0x000fe400078e0029 */
[----:B------:R-:W-:-:S02]  /*19cc0*/  IMAD.MOV.U32 R89, RZ, RZ, R12 ;  /* 0x000000ffff597224 */ /* 0x000fc400078e000c */
[----:B------:R-:W4:Y:S01]  /*19cd0*/  LDL.LU R12, [R1+0xcd4] ;  /* 0x000cd400010c7983 */ /* 0x000f220000300800 */
[----:B------:R-:W-:-:S03]  /*19ce0*/  IMAD.MOV.U32 R88, RZ, RZ, R11 ;  /* 0x000000ffff587224 */ /* 0x000fc600078e000b */
[----:B------:R-:W4:Y:S01]  /*19cf0*/  LDL.LU R11, [R1+0xcfc] ;  /* 0x000cfc00010b7983 */ /* 0x000f220000300800 */
[----:B---3--:R-:W-:-:S03]  /*19d00*/  IMAD.MOV.U32 R41, RZ, RZ, R10 ;  /* 0x000000ffff297224 */ /* 0x008fc600078e000a */
[----:B------:R-:W3:Y:S01]  /*19d10*/  LDL.LU R10, [R1+0xd08] ;  /* 0x000d0800010a7983 */ /* 0x000ee20000300800 */
[C---:B------:R-:W-:Y:S02]  /*19d20*/  ISETP.GT.AND P2, PT, R74.reuse, 0x7c, PT ;  /* 0x0000007c4a00780c */ /* 0x040fe40003f44270 */
[----:B------:R-:W-:Y:S02]  /*19d30*/  PRMT R61, RZ, 0x7610, R61 ;  /* 0x00007610ff3d7816 */ /* 0x000fe4000000003d */
[----:B------:R-:W-:Y:S02]  /*19d40*/  PRMT R125, RZ, 0x7610, R125 ;  /* 0x00007610ff7d7816 */ /* 0x000fe4000000007d */
[----:B------:R-:W-:Y:S02]  /*19d50*/  ISETP.GT.AND P6, PT, R74, 0x65, PT ;  /* 0x000000654a00780c */ /* 0x000fe40003fc4270 */
[----:B------:R-:W-:Y:S02]  /*19d60*/  PRMT R59, RZ, 0x7610, R59 ;  /* 0x00007610ff3b7816 */ /* 0x000fe4000000003b */
[----:B------:R-:W-:-:S03]  /*19d70*/  PRMT R35, RZ, 0x7610, R35 ;  /* 0x00007610ff237816 */ /* 0x000fc60000000023 */
[----:B------:R-:W3:Y:S01]  /*19d80*/  @P2 LDG.E.U16 R61, desc[UR6][R4.64] ;  /* 0x00000006043d2981 */ /* 0x000ee2000c1e1500 */
[----:B------:R-:W-:-:S03]  /*19d90*/  PRMT R34, RZ, 0x7610, R34 ;  /* 0x00007610ff227816 */ /* 0x000fc60000000022 */
[----:B------:R-:W3:Y:S01]  /*19da0*/  @P2 LDG.E.U16 R125, desc[UR6][R2.64] ;  /* 0x00000006027d2981 */ /* 0x000ee2000c1e1500 */
[----:B------:R-:W-:-:S03]  /*19db0*/  ISETP.GT.AND P2, PT, R74, 0x75, PT ;  /* 0x000000754a00780c */ /* 0x000fc60003f44270 */
[----:B------:R-:W3:Y:S01]  /*19dc0*/  @P5 LDG.E.U16 R59, desc[UR6][R6.64] ;  /* 0x00000006063b5981 */ /* 0x000ee2000c1e1500 */
[C---:B------:R-:W-:Y:S01]  /*19dd0*/  ISETP.GT.AND P5, PT, R74.reuse, 0x6d, PT ;  /* 0x0000006d4a00780c */ /* 0x040fe20003fa4270 */
[----:B------:R-:W-:Y:S01]  /*19de0*/  IMAD.MOV.U32 R86, RZ, RZ, R44 ;  /* 0x000000ffff567224 */ /* 0x000fe200078e002c */
[----:B------:R-:W-:Y:S01]  /*19df0*/  PRMT R26, RZ, 0x7610, R26 ;  /* 0x00007610ff1a7816 */ /* 0x000fe2000000001a */
[----:B------:R-:W3:Y:S01]  /*19e00*/  @P6 LDG.E.U16 R35, desc[UR6][R76.64] ;  /* 0x000000064c236981 */ /* 0x000ee2000c1e1500 */
[----:B------:R-:W-:Y:S01]  /*19e10*/  PRMT R30, RZ, 0x7610, R30 ;  /* 0x00007610ff1e7816 */ /* 0x000fe2000000001e */
[----:B------:R-:W-:Y:S02]  /*19e20*/  IMAD.MOV.U32 R87, RZ, RZ, R45 ;  /* 0x000000ffff577224 */ /* 0x000fe400078e002d */
[----:B------:R-:W3:Y:S01]  /*19e30*/  @P6 LDG.E.U16 R34, desc[UR6][R78.64] ;  /* 0x000000064e226981 */ /* 0x000ee2000c1e1500 */
[----:B------:R-:W-:Y:S02]  /*19e40*/  ISETP.GT.AND P6, PT, R74, 0x4e, PT ;  /* 0x0000004e4a00780c */ /* 0x000fe40003fc4270 */
[----:B------:R-:W-:Y:S01]  /*19e50*/  PRMT R33, RZ, 0x7610, R33 ;  /* 0x00007610ff217816 */ /* 0x000fe20000000021 */
[----:B------:R-:W3:Y:S01]  /*19e60*/  @P2 LDG.E.U16 R26, desc[UR6][R84.64] ;  /* 0x00000006541a2981 */ /* 0x000ee2000c1e1500 */
[----:B------:R-:W-:Y:S01]  /*19e70*/  PRMT R32, RZ, 0x7610, R32 ;  /* 0x00007610ff207816 */ /* 0x000fe20000000020 */
[----:B------:R-:W-:-:S02]  /*19e80*/  IMAD.MOV.U32 R90, RZ, RZ, R40 ;  /* 0x000000ffff5a7224 */ /* 0x000fc400078e0028 */
[----:B------:R-:W3:Y:S01]  /*19e90*/  @P2 LDG.E.U16 R30, desc[UR6][R86.64] ;  /* 0x00000006561e2981 */ /* 0x000ee2000c1e1500 */
[----:B------:R-:W-:Y:S01]  /*19ea0*/  ISETP.GT.AND P2, PT, R74, 0x4f, PT ;  /* 0x0000004f4a00780c */ /* 0x000fe20003f44270 */
[----:B--2---:R-:W-:Y:S01]  /*19eb0*/  IMAD.MOV.U32 R40, RZ, RZ, R9 ;  /* 0x000000ffff287224 */ /* 0x004fe200078e0009 */
[----:B------:R-:W-:Y:S01]  /*19ec0*/  PRMT R28, RZ, 0x7610, R28 ;  /* 0x00007610ff1c7816 */ /* 0x000fe2000000001c */
[----:B------:R-:W2:Y:S01]  /*19ed0*/  @P5 LDG.E.U16 R33, desc[UR6][R80.64] ;  /* 0x0000000650215981 */ /* 0x000ea2000c1e1500 */
[----:B------:R-:W-:-:S03]  /*19ee0*/  PRMT R29, RZ, 0x7610, R29 ;  /* 0x00007610ff1d7816 */ /* 0x000fc6000000001d */
[----:B------:R-:W2:Y:S01]  /*19ef0*/  @P5 LDG.E.U16 R32, desc[UR6][R82.64] ;  /* 0x0000000652205981 */ /* 0x000ea2000c1e1500 */
[----:B------:R-:W-:-:S03]  /*19f00*/  ISETP.GT.AND P5, PT, R74, 0x7d, PT ;  /* 0x0000007d4a00780c */ /* 0x000fc60003fa4270 */
[----:B------:R-:W2:Y:S01]  /*19f10*/  LDL.LU R9, [R1+0xd14] ;  /* 0x000d140001097983 */ /* 0x000ea20000300800 */
[----:B------:R-:W-:-:S03]  /*19f20*/  PRMT R46, RZ, 0x7610, R46 ;  /* 0x00007610ff2e7816 */ /* 0x000fc6000000002e */
[----:B------:R0:W-:Y:S01]  /*19f30*/  STL.64 [R1+0x140], R40 ;  /* 0x0001402801007387 */ /* 0x0001e20000100a00 */
[----:B------:R-:W-:-:S03]  /*19f40*/  PRMT R47, RZ, 0x7610, R47 ;  /* 0x00007610ff2f7816 */ /* 0x000fc6000000002f */
[----:B------:R1:W-:Y:S01]  /*19f50*/  STL.64 [R1+0x148], R42 ;  /* 0x0001482a01007387 */ /* 0x0003e20000100a00 */
[----:B------:R-:W-:-:S03]  /*19f60*/  PRMT R124, RZ, 0x7610, R124 ;  /* 0x00007610ff7c7816 */ /* 0x000fc6000000007c */
[----:B------:R-:W2:Y:S01]  /*19f70*/  @P6 LDG.E.U16 R28, desc[UR6][R40.64] ;  /* 0x00000006281c6981 */ /* 0x000ea2000c1e1500 */
[----:B------:R-:W-:-:S03]  /*19f80*/  PRMT R75, RZ, 0x7610, R75 ;  /* 0x00007610ff4b7816 */ /* 0x000fc6000000004b */
[----:B------:R-:W2:Y:S04]  /*19f90*/  @P6 LDG.E.U16 R29, desc[UR6][R42.64] ;  /* 0x000000062a1d6981 */ /* 0x000ea8000c1e1500 */
[----:B----4-:R4:W2:Y:S04]  /*19fa0*/  @P2 LDG.E.U16 R46, desc[UR6][R38.64] ;  /* 0x00000006262e2981 */ /* 0x0108a8000c1e1500 */
[----:B0-----:R-:W2:Y:S04]  /*19fb0*/  LDL.LU R41, [R1+0xd0c] ;  /* 0x000d0c0001297983 */ /* 0x001ea80000300800 */
[----:B------:R-:W2:Y:S04]  /*19fc0*/  LDL.LU R40, [R1+0xd18] ;  /* 0x000d180001287983 */ /* 0x000ea80000300800 */
[----:B------:R4:W-:Y:S04]  /*19fd0*/  STL.64 [R1+0x138], R38 ;  /* 0x0001382601007387 */ /* 0x0009e80000100a00 */
[----:B------:R0:W-:Y:S04]  /*19fe0*/  STL.64 [R1+0x130], R36 ;  /* 0x0001302401007387 */ /* 0x0001e80000100a00 */
[----:B-1----:R-:W2:Y:S04]  /*19ff0*/  LDL.LU R43, [R1+0xd20] ;  /* 0x000d2000012b7983 */ /* 0x002ea80000300800 */
[----:B------:R-:W2:Y:S01]  /*1a000*/  LDL.LU R42, [R1+0xd34] ;  /* 0x000d3400012a7983 */ /* 0x000ea20000300800 */
[----:B----4-:R-:W-:-:S02]  /*1a010*/  IMAD.MOV.U32 R38, RZ, RZ, R13 ;  /* 0x000000ffff267224 */ /* 0x010fc400078e000d */
[----:B------:R-:W-:Y:S01]  /*1a020*/  IMAD.MOV.U32 R39, RZ, RZ, R14 ;  /* 0x000000ffff277224 */ /* 0x000fe200078e000e */
[----:B------:R-:W4:Y:S04]  /*1a030*/  LDL.LU R45, [R1+0xd24] ;  /* 0x000d2400012d7983 */ /* 0x000f280000300800 */
[----:B------:R-:W4:Y:S04]  /*1a040*/  @P2 LDG.E.U16 R47, desc[UR6][R36.64] ;  /* 0x00000006242f2981 */ /* 0x000f28000c1e1500 */
[----:B------:R-:W4:Y:S04]  /*1a050*/  LDL.LU R44, [R1+0xd38] ;  /* 0x000d3800012c7983 */ /* 0x000f280000300800 */
[----:B------:R-:W4:Y:S04]  /*1a060*/  @P5 LDG.E.U16 R124, desc[UR6][R88.64] ;  /* 0x00000006587c5981 */ /* 0x000f28000c1e1500 */
[----:B------:R-:W4:Y:S01]  /*1a070*/  @P5 LDG.E.U16 R75, desc[UR6][R90.64] ;  /* 0x000000065a4b5981 */ /* 0x000f22000c1e1500 */
[----:B------:R-:W-:-:S03]  /*1a080*/  ISETP.GT.AND P5, PT, R74, 0x56, PT ;  /* 0x000000564a00780c */ /* 0x000fc60003fa4270 */
[----:B0-----:R-:W4:Y:S04]  /*1a090*/  LDL.LU R37, [R1+0xd48] ;  /* 0x000d480001257983 */ /* 0x001f280000300800 */
[----:B------:R-:W4:Y:S04]  /*1a0a0*/  LDL.LU R36, [R1+0xd54] ;  /* 0x000d540001247983 */ /* 0x000f280000300800 */
[----:B------:R-:W4:Y:S04]  /*1a0b0*/  LDL.LU R14, [R1+0xd4c] ;  /* 0x000d4c00010e7983 */ /* 0x000f280000300800 */
[----:B------:R3:W-:Y:S04]  /*1a0c0*/  STL.64 [R1+0xc0], R38 ;  /* 0x0000c02601007387 */ /* 0x0007e80000100a00 */
[----:B------:R-:W4:Y:S01]  /*1a0d0*/  LDL.LU R13, [R1+0xd58] ;  /* 0x000d5800010d7983 */ /* 0x000f220000300800 */
[----:B------:R-:W-:Y:S01]  /*1a0e0*/  PRMT R16, RZ, 0x7610, R16 ;  /* 0x00007610ff107816 */ /* 0x000fe20000000010 */
[----:B------:R-:W-:-:S02]  /*1a0f0*/  IMAD.MOV.U32 R62, RZ, RZ, R11 ;  /* 0x000000ffff3e7224 */ /* 0x000fc400078e000b */
[----:B------:R-:W-:-:S03]  /*1a100*/  IMAD.MOV.U32 R63, RZ, RZ, R12 ;  /* 0x000000ffff3f7224 */ /* 0x000fc600078e000c */
[----:B------:R3:W4:Y:S04]  /*1a110*/  @P5 LDG.E.U16 R16, desc[UR6][R38.64] ;  /* 0x0000000626105981 */ /* 0x000728000c1e1500 */
[----:B------:R-:W-:Y:S04]  /*1a120*/  STL.64 [R1+0xc8], R62 ;  /* 0x0000c83e01007387 */ /* 0x000fe80000100a00 */
[----:B------:R-:W4:Y:S04]  /*1a130*/  LDL.LU R12, [R1+0xd70] ;  /* 0x000d7000010c7983 */ /* 0x000f280000300800 */
[----:B------:R-:W4:Y:S01]  /*1a140*/  LDL.LU R11, [R1+0xd78] ;  /* 0x000d7800010b7983 */ /* 0x000f220000300800 */
[----:B---3--:R-:W-:-:S03]  /*1a150*/  IMAD.MOV.U32 R39, RZ, RZ, R10 ;  /* 0x000000ffff277224 */ /* 0x008fc600078e000a */
[----:B------:R-:W3:Y:S01]  /*1a160*/  LDL.LU R10, [R1+0xd74] ;  /* 0x000d7400010a7983 */ /* 0x000ee20000300800 */
[C---:B------:R-:W-:Y:S02]  /*1a170*/  ISETP.GT.AND P2, PT, R74.reuse, 0x57, PT ;  /* 0x000000574a00780c */ /* 0x040fe40003f44270 */
[----:B------:R-:W-:Y:S02]  /*1a180*/  PRMT R15, RZ, 0x7610, R15 ;  /* 0x00007610ff0f7816 */ /* 0x000fe4000000000f */
[----:B------:R-:W-:Y:S02]  /*1a190*/  PRMT R48, RZ, 0x7610, R48 ;  /* 0x00007610ff307816 */ /* 0x000fe40000000030 */
[----:B------:R-:W-:Y:S02]  /*1a1a0*/  PRMT R49, RZ, 0x7610, R49 ;  /* 0x00007610ff317816 */ /* 0x000fe40000000031 */
[----:B------:R-:W3:Y:S01]  /*1a1b0*/  @P5 LDG.E.U16 R15, desc[UR6][R62.64] ;  /* 0x000000063e0f5981 */ /* 0x000ee2000c1e1500 */
[----:B------:R-:W-:-:S02]  /*1a1c0*/  ISETP.GT.AND P5, PT, R74, 0x5e, PT ;  /* 0x0000005e4a00780c */ /* 0x000fc40003fa4270 */
[----:B------:R-:W-:Y:S02]  /*1a1d0*/  PRMT R18, RZ, 0x7610, R18 ;  /* 0x00007610ff127816 */ /* 0x000fe40000000012 */
[----:B------:R-:W-:Y:S01]  /*1a1e0*/  PRMT R51, RZ, 0x7610, R51 ;  /* 0x00007610ff337816 */ /* 0x000fe20000000033 */
[----:B--2---:R-:W-:-:S05]  /*1a1f0*/  IMAD.MOV.U32 R38, RZ, RZ, R9 ;  /* 0x000000ffff267224 */ /* 0x004fca00078e0009 */
[----:B------:R-:W-:Y:S04]  /*1a200*/  STL.64 [R1+0xb0], R38 ;  /* 0x0000b02601007387 */ /* 0x000fe80000100a00 */
[----:B------:R-:W2:Y:S04]  /*1a210*/  LDL.LU R9, [R1+0xd7c] ;  /* 0x000d7c0001097983 */ /* 0x000ea80000300800 */
[----:B------:R-:W2:Y:S04]  /*1a220*/  @P2 LDG.E.U16 R49, desc[UR6][R38.64] ;  /* 0x0000000626312981 */ /* 0x000ea8000c1e1500 */
[----:B------:R-:W2:Y:S01]  /*1a230*/  @P2 LDG.E.U16 R48, desc[UR6][R40.64] ;  /* 0x0000000628302981 */ /* 0x000ea2000c1e1500 */
[----:B------:R-:W-:-:S03]  /*1a240*/  ISETP.GT.AND P2, PT, R74, 0x5f, PT ;  /* 0x0000005f4a00780c */ /* 0x000fc60003f44270 */
[----:B------:R0:W-:Y:S04]  /*1a250*/  STL.64 [R1+0xb8], R40 ;  /* 0x0000b82801007387 */ /* 0x0001e80000100a00 */
[----:B0-----:R-:W2:Y:S04]  /*1a260*/  LDL.LU R41, [R1+0xd88] ;  /* 0x000d880001297983 */ /* 0x001ea80000300800 */
[----:B------:R-:W2:Y:S04]  /*1a270*/  LDL.LU R40, [R1+0xd94] ;  /* 0x000d940001287983 */ /* 0x000ea80000300800 */
[----:B------:R-:W2:Y:S04]  /*1a280*/  LDL.LU R39, [R1+0xd8c] ;  /* 0x000d8c0001277983 */ /* 0x000ea80000300800 */
[----:B------:R-:W2:Y:S04]  /*1a290*/  LDL.LU R38, [R1+0xd98] ;  /* 0x000d980001267983 */ /* 0x000ea80000300800 */
[----:B----4-:R-:W-:Y:S04]  /*1a2a0*/  STL.64 [R1+0x48], R44 ;  /* 0x0000482c01007387 */ /* 0x010fe80000100a00 */
[----:B------:R0:W-:Y:S04]  /*1a2b0*/  STL.64 [R1+0x40], R42 ;  /* 0x0000402a01007387 */ /* 0x0001e80000100a00 */
[----:B------:R0:W4:Y:S04]  /*1a2c0*/  @P5 LDG.E.U16 R18, desc[UR6][R42.64] ;  /* 0x000000062a125981 */ /* 0x000128000c1e1500 */
[----:B------:R-:W4:Y:S01]  /*1a2d0*/  @P2 LDG.E.U16 R51, desc[UR6][R36.64] ;  /* 0x0000000624332981 */ /* 0x000f22000c1e1500 */
[----:B0-----:R-:W-:-:S02]  /*1a2e0*/  IMAD.MOV.U32 R43, RZ, RZ, R14 ;  /* 0x000000ffff2b7224 */ /* 0x001fc400078e000e */
[----:B------:R-:W-:-:S05]  /*1a2f0*/  IMAD.MOV.U32 R42, RZ, RZ, R13 ;  /* 0x000000ffff2a7224 */ /* 0x000fca00078e000d */
[----:B------:R-:W-:Y:S04]  /*1a300*/  STL.64 [R1+0x38], R42 ;  /* 0x0000382a01007387 */ /* 0x000fe80000100a00 */
[----:B------:R0:W-:Y:S01]  /*1a310*/  STL.64 [R1+0x30], R36 ;  /* 0x0000302401007387 */ /* 0x0001e20000100a00 */
[----:B------:R-:W-:-:S03]  /*1a320*/  IMAD.MOV.U32 R95, RZ, RZ, R12 ;  /* 0x000000ffff5f7224 */ /* 0x000fc600078e000c */
[----:B0-----:R-:W4:Y:S01]  /*1a330*/  LDL.LU R37, [R1+0xd9c] ;  /* 0x000d9c0001257983 */ /* 0x001f220000300800 */
[----:B------:R-:W-:-:S03]  /*1a340*/  IMAD.MOV.U32 R94, RZ, RZ, R11 ;  /* 0x000000ffff5e7224 */ /* 0x000fc600078e000b */
[----:B------:R-:W4:Y:S04]  /*1a350*/  LDL.LU R36, [R1+0xda8] ;  /* 0x000da80001247983 */ /* 0x000f280000300800 */
[----:B------:R-:W4:Y:S04]  /*1a360*/  LDL.LU R14, [R1+0xda0] ;  /* 0x000da000010e7983 */ /* 0x000f280000300800 */
[----:B------:R-:W4:Y:S04]  /*1a370*/  LDL.LU R13, [R1+0xdac] ;  /* 0x000dac00010d7983 */ /* 0x000f280000300800 */
[----:B------:R-:W4:Y:S04]  /*1a380*/  LDL.LU R12, [R1+0xdb0] ;  /* 0x000db000010c7983 */ /* 0x000f280000300800 */
[----:B------:R-:W4:Y:S01]  /*1a390*/  LDL.LU R11, [R1+0xdb8] ;  /* 0x000db800010b7983 */ /* 0x000f220000300800 */
[----:B---3--:R-:W-:-:S03]  /*1a3a0*/  IMAD.MOV.U32 R93, RZ, RZ, R10 ;  /* 0x000000ffff5d7224 */ /* 0x008fc600078e000a */
[----:B------:R-:W3:Y:S01]  /*1a3b0*/  LDL.LU R10, [R1+0xdb4] ;  /* 0x000db400010a7983 */ /* 0x000ee20000300800 */
[----:B------:R-:W-:Y:S02]  /*1a3c0*/  PRMT R17, RZ, 0x7610, R17 ;  /* 0x00007610ff117816 */ /* 0x000fe40000000011 */
[----:B------:R-:W-:-:S04]  /*1a3d0*/  PRMT R50, RZ, 0x7610, R50 ;  /* 0x00007610ff327816 */ /* 0x000fc80000000032 */
[----:B------:R-:W3:Y:S04]  /*1a3e0*/  @P5 LDG.E.U16 R17, desc[UR6][R44.64] ;  /* 0x000000062c115981 */ /* 0x000ee8000c1e1500 */
[----:B------:R-:W3:Y:S01]  /*1a3f0*/  @P2 LDG.E.U16 R50, desc[UR6][R42.64] ;  /* 0x000000062a322981 */ /* 0x000ee2000c1e1500 */
[----:B--2---:R-:W-:-:S03]  /*1a400*/  IMAD.MOV.U32 R92, RZ, RZ, R9 ;  /* 0x000000ffff5c7224 */ /* 0x004fc600078e0009 */
[----:B------:R-:W2:Y:S04]  /*1a410*/  LDL.LU R9, [R1+0xdbc] ;  /* 0x000dbc0001097983 */ /* 0x000ea80000300800 */
[----:B------:R-:W2:Y:S04]  /*1a420*/  LDL.LU R45, [R1+0xdc0] ;  /* 0x000dc000012d7983 */ /* 0x000ea80000300800 */
[----:B------:R-:W2:Y:S04]  /*1a430*/  LDL.LU R44, [R1+0xdc8] ;  /* 0x000dc800012c7983 */ /* 0x000ea80000300800 */
[----:B------:R-:W2:Y:S04]  /*1a440*/  LDL.LU R43, [R1+0xdc4] ;  /* 0x000dc400012b7983 */ /* 0x000ea80000300800 */
[----:B------:R-:W2:Y:S01]  /*1a450*/  LDL.LU R42, [R1+0xdcc] ;  /* 0x000dcc00012a7983 */ /* 0x000ea20000300800 */
[----:B------:R-:W-:-:S03]  /*1a460*/  IMAD.MOV.U32 R99, RZ, RZ, R41 ;  /* 0x000000ffff637224 */ /* 0x000fc600078e0029 */
[----:B------:R-:W2:Y:S01]  /*1a470*/  LDL.LU R41, [R1+0xdd0] ;  /* 0x000dd00001297983 */ /* 0x000ea20000300800 */
[----:B------:R-:W-:-:S03]  /*1a480*/  IMAD.MOV.U32 R98, RZ, RZ, R40 ;  /* 0x000000ffff627224 */ /* 0x000fc600078e0028 */
[----:B------:R-:W2:Y:S01]  /*1a490*/  LDL.LU R40, [R1+0xdd8] ;  /* 0x000dd80001287983 */ /* 0x000ea20000300800 */
[----:B------:R-:W-:-:S03]  /*1a4a0*/  IMAD.MOV.U32 R97, RZ, RZ, R39 ;  /* 0x000000ffff617224 */ /* 0x000fc600078e0027 */
[----:B------:R-:W2:Y:S01]  /*1a4b0*/  LDL.LU R39, [R1+0xdd4] ;  /* 0x000dd40001277983 */ /* 0x000ea20000300800 */
[----:B------:R-:W-:-:S03]  /*1a4c0*/  IMAD.MOV.U32 R96, RZ, RZ, R38 ;  /* 0x000000ffff607224 */ /* 0x000fc600078e0026 */
[----:B------:R-:W2:Y:S01]  /*1a4d0*/  LDL.LU R38, [R1+0xddc] ;  /* 0x000ddc0001267983 */ /* 0x000ea20000300800 */
[----:B----4-:R-:W-:-:S03]  /*1a4e0*/  IMAD.MOV.U32 R103, RZ, RZ, R37 ;  /* 0x000000ffff677224 */ /* 0x010fc600078e0025 */
[----:B------:R-:W4:Y:S01]  /*1a4f0*/  LDL.LU R37, [R1+0xde0] ;  /* 0x000de00001257983 */ /* 0x000f220000300800 */
[----:B------:R-:W-:-:S03]  /*1a500*/  IMAD.MOV.U32 R102, RZ, RZ, R36 ;  /* 0x000000ffff667224 */ /* 0x000fc600078e0024 */
        /* <DEDUP_REMOVED lines=9> */
[----:B---3--:R-:W-:-:S03]  /*1a5a0*/  IMAD.MOV.U32 R105, RZ, RZ, R10 ;  /* 0x000000ffff697224 */ /* 0x008fc600078e000a */
[----:B------:R-:W3:Y:S01]  /*1a5b0*/  LDL.LU R10, [R1+0xdec] ;  /* 0x000dec00010a7983 */ /* 0x000ee20000300800 */
[----:B--2---:R-:W-:-:S03]  /*1a5c0*/  IMAD.MOV.U32 R104, RZ, RZ, R9 ;  /* 0x000000ffff687224 */ /* 0x004fc600078e0009 */
[----:B------:R-:W2:Y:S01]  /*1a5d0*/  LDL.LU R9, [R1+0xdfc] ;  /* 0x000dfc0001097983 */ /* 0x000ea20000300800 */
[----:B------:R-:W-:Y:S02]  /*1a5e0*/  IMAD.MOV.U32 R110, RZ, RZ, R44 ;  /* 0x000000ffff6e7224 */ /* 0x000fe400078e002c */
[----:B------:R-:W-:Y:S02]  /*1a5f0*/  IMAD.MOV.U32 R109, RZ, RZ, R43 ;  /* 0x000000ffff6d7224 */ /* 0x000fe400078e002b */
[----:B------:R-:W-:Y:S02]  /*1a600*/  IMAD.MOV.U32 R111, RZ, RZ, R45 ;  /* 0x000000ffff6f7224 */ /* 0x000fe400078e002d */
[----:B------:R-:W-:Y:S02]  /*1a610*/  IMAD.MOV.U32 R108, RZ, RZ, R42 ;  /* 0x000000ffff6c7224 */ /* 0x000fe400078e002a */
[----:B------:R-:W-:Y:S02]  /*1a620*/  IMAD.MOV.U32 R115, RZ, RZ, R41 ;  /* 0x000000ffff737224 */ /* 0x000fe400078e0029 */
[----:B------:R-:W-:-:S02]  /*1a630*/  IMAD.MOV.U32 R114, RZ, RZ, R40 ;  /* 0x000000ffff727224 */ /* 0x000fc400078e0028 */
[----:B------:R-:W-:Y:S02]  /*1a640*/  IMAD.MOV.U32 R112, RZ, RZ, R38 ;  /* 0x000000ffff707224 */ /* 0x000fe400078e0026 */
[----:B------:R-:W-:Y:S02]  /*1a650*/  IMAD.MOV.U32 R113, RZ, RZ, R39 ;  /* 0x000000ffff717224 */ /* 0x000fe400078e0027 */
[----:B----4-:R-:W-:Y:S02]  /*1a660*/  IMAD.MOV.U32 R123, RZ, RZ, R37 ;  /* 0x000000ffff7b7224 */ /* 0x010fe400078e0025 */
[----:B------:R-:W-:Y:S02]  /*1a670*/  IMAD.MOV.U32 R121, RZ, RZ, R14 ;  /* 0x000000ffff797224 */ /* 0x000fe400078e000e */
[----:B------:R-:W-:Y:S02]  /*1a680*/  IMAD.MOV.U32 R120, RZ, RZ, R13 ;  /* 0x000000ffff787224 */ /* 0x000fe400078e000d */
[----:B------:R-:W-:-:S02]  /*1a690*/  IMAD.MOV.U32 R119, RZ, RZ, R12 ;  /* 0x000000ffff777224 */ /* 0x000fc400078e000c */
[----:B------:R-:W-:Y:S02]  /*1a6a0*/  IMAD.MOV.U32 R122, RZ, RZ, R36 ;  /* 0x000000ffff7a7224 */ /* 0x000fe400078e0024 */
[----:B---3--:R-:W-:Y:S02]  /*1a6b0*/  IMAD.MOV.U32 R117, RZ, RZ, R10 ;  /* 0x000000ffff757224 */ /* 0x008fe400078e000a */
[----:B------:R-:W3:Y:S04]  /*1a6c0*/  LDL.LU R10, [R1+0x99c] ;  /* 0x00099c00010a7983 */ /* 0x000ee80000300800 */
[----:B------:R-:W4:Y:S04]  /*1a6d0*/  LDL.LU R70, [R1+0x998] ;  /* 0x0009980001467983 */ /* 0x000f280000300800 */
[----:B------:R-:W3:Y:S04]  /*1a6e0*/  LDL.LU R13, [R1+0x964] ;  /* 0x00096400010d7983 */ /* 0x000ee80000300800 */
        /* <DEDUP_REMOVED lines=19> */
[----:B------:R-:W3:Y:S01]  /*1a820*/  LDL.LU R64, [R1+0x774] ;  /* 0x0007740001407983 */ /* 0x000ee20000300800 */
[----:B------:R-:W-:-:S02]  /*1a830*/  ISETP.GT.AND P5, PT, R74, 0x66, PT ;  /* 0x000000664a00780c */ /* 0x000fc40003fa4270 */
[C---:B------:R-:W-:Y:S02]  /*1a840*/  ISETP.GT.AND P2, PT, R74.reuse, 0x67, PT ;  /* 0x000000674a00780c */ /* 0x040fe40003f44270 */
[----:B------:R-:W-:Y:S02]  /*1a850*/  PRMT R19, RZ, 0x7610, R19 ;  /* 0x00007610ff137816 */ /* 0x000fe40000000013 */
[----:B------:R-:W-:Y:S02]  /*1a860*/  PRMT R20, RZ, 0x7610, R20 ;  /* 0x00007610ff147816 */ /* 0x000fe40000000014 */
[----:B------:R-:W-:Y:S02]  /*1a870*/  PRMT R52, RZ, 0x7610, R52 ;  /* 0x00007610ff347816 */ /* 0x000fe40000000034 */
[----:B------:R-:W-:Y:S02]  /*1a880*/  PRMT R53, RZ, 0x7610, R53 ;  /* 0x00007610ff357816 */ /* 0x000fe40000000035 */
[----:B------:R-:W-:Y:S01]  /*1a890*/  PRMT R21, RZ, 0x7610, R21 ;  /* 0x00007610ff157816 */ /* 0x000fe20000000015 */
[----:B------:R-:W4:Y:S04]  /*1a8a0*/  @P5 LDG.E.U16 R19, desc[UR6][R92.64] ;  /* 0x000000065c135981 */ /* 0x000f28000c1e1500 */
[----:B------:R-:W4:Y:S01]  /*1a8b0*/  @P5 LDG.E.U16 R20, desc[UR6][R94.64] ;  /* 0x000000065e145981 */ /* 0x000f22000c1e1500 */
[----:B------:R-:W-:-:S03]  /*1a8c0*/  ISETP.GT.AND P5, PT, R74, 0x6e, PT ;  /* 0x0000006e4a00780c */ /* 0x000fc60003fa4270 */
[----:B------:R-:W4:Y:S04]  /*1a8d0*/  @P2 LDG.E.U16 R52, desc[UR6][R96.64] ;  /* 0x0000000660342981 */ /* 0x000f28000c1e1500 */
[----:B------:R-:W4:Y:S01]  /*1a8e0*/  @P2 LDG.E.U16 R53, desc[UR6][R98.64] ;  /* 0x0000000662352981 */ /* 0x000f22000c1e1500 */
[----:B------:R-:W-:Y:S02]  /*1a8f0*/  ISETP.GT.AND P2, PT, R74, 0x6f, PT ;  /* 0x0000006f4a00780c */ /* 0x000fe40003f44270 */
[----:B------:R-:W-:Y:S02]  /*1a900*/  PRMT R22, RZ, 0x7610, R22 ;  /* 0x00007610ff167816 */ /* 0x000fe40000000016 */
[----:B------:R-:W-:Y:S01]  /*1a910*/  PRMT R54, RZ, 0x7610, R54 ;  /* 0x00007610ff367816 */ /* 0x000fe20000000036 */
[----:B------:R-:W4:Y:S01]  /*1a920*/  @P5 LDG.E.U16 R21, desc[UR6][R100.64] ;  /* 0x0000000664155981 */ /* 0x000f22000c1e1500 */
[----:B------:R-:W-:-:S03]  /*1a930*/  PRMT R55, RZ, 0x7610, R55 ;  /* 0x00007610ff377816 */ /* 0x000fc60000000037 */
[----:B------:R-:W4:Y:S01]  /*1a940*/  @P5 LDG.E.U16 R22, desc[UR6][R102.64] ;  /* 0x0000000666165981 */ /* 0x000f22000c1e1500 */
[----:B------:R-:W-:-:S03]  /*1a950*/  ISETP.GT.AND P5, PT, R74, 0x76, PT ;  /* 0x000000764a00780c */ /* 0x000fc60003fa4270 */
[----:B------:R-:W4:Y:S04]  /*1a960*/  @P2 LDG.E.U16 R54, desc[UR6][R104.64] ;  /* 0x0000000668362981 */ /* 0x000f28000c1e1500 */
[----:B------:R-:W4:Y:S01]  /*1a970*/  @P2 LDG.E.U16 R55, desc[UR6][R106.64] ;  /* 0x000000066a372981 */ /* 0x000f22000c1e1500 */
[----:B------:R-:W-:Y:S02]  /*1a980*/  ISETP.GT.AND P2, PT, R74, 0x77, PT ;  /* 0x000000774a00780c */ /* 0x000fe40003f44270 */
[----:B------:R-:W-:Y:S02]  /*1a990*/  PRMT R23, RZ, 0x7610, R23 ;  /* 0x00007610ff177816 */ /* 0x000fe40000000017 */
[----:B------:R-:W-:Y:S02]  /*1a9a0*/  PRMT R24, RZ, 0x7610, R24 ;  /* 0x00007610ff187816 */ /* 0x000fe40000000018 */
[----:B------:R-:W-:-:S02]  /*1a9b0*/  PRMT R56, RZ, 0x7610, R56 ;  /* 0x00007610ff387816 */ /* 0x000fc40000000038 */
[----:B------:R-:W-:Y:S01]  /*1a9c0*/  PRMT R57, RZ, 0x7610, R57 ;  /* 0x00007610ff397816 */ /* 0x000fe20000000039 */
[----:B------:R-:W4:Y:S04]  /*1a9d0*/  @P5 LDG.E.U16 R23, desc[UR6][R108.64] ;  /* 0x000000066c175981 */ /* 0x000f28000c1e1500 */
[----:B------:R-:W4:Y:S01]  /*1a9e0*/  @P5 LDG.E.U16 R24, desc[UR6][R110.64] ;  /* 0x000000066e185981 */ /* 0x000f22000c1e1500 */
[----:B------:R-:W-:-:S03]  /*1a9f0*/  ISETP.GT.AND P5, PT, R74, 0x7e, PT ;  /* 0x0000007e4a00780c */ /* 0x000fc60003fa4270 */
[----:B------:R-:W4:Y:S04]  /*1aa00*/  @P2 LDG.E.U16 R56, desc[UR6][R112.64] ;  /* 0x0000000670382981 */ /* 0x000f28000c1e1500 */
[----:B------:R-:W4:Y:S01]  /*1aa10*/  @P2 LDG.E.U16 R57, desc[UR6][R114.64] ;  /* 0x0000000672392981 */ /* 0x000f22000c1e1500 */
[----:B------:R-:W-:Y:S01]  /*1aa20*/  ISETP.GT.AND P2, PT, R74, 0x7f, PT ;  /* 0x0000007f4a00780c */ /* 0x000fe20003f44270 */
[----:B------:R-:W-:Y:S01]  /*1aa30*/  IMAD.MOV.U32 R118, RZ, RZ, R11 ;  /* 0x000000ffff767224 */ /* 0x000fe200078e000b */
[----:B------:R-:W-:Y:S01]  /*1aa40*/  PRMT R25, RZ, 0x7610, R25 ;  /* 0x00007610ff197816 */ /* 0x000fe20000000019 */
[----:B--2---:R-:W-:Y:S01]  /*1aa50*/  IMAD.MOV.U32 R116, RZ, RZ, R9 ;  /* 0x000000ffff747224 */ /* 0x004fe200078e0009 */
[----:B------:R-:W-:Y:S01]  /*1aa60*/  PRMT R27, RZ, 0x7610, R27 ;  /* 0x00007610ff1b7816 */ /* 0x000fe2000000001b */
[----:B------:R-:W2:Y:S01]  /*1aa70*/  LDL.LU R65, [R1+0x770] ;  /* 0x0007700001417983 */ /* 0x000ea20000300800 */
[----:B------:R-:W-:-:S02]  /*1aa80*/  PRMT R58, RZ, 0x7610, R58 ;  /* 0x00007610ff3a7816 */ /* 0x000fc4000000003a */
[----:B------:R-:W-:Y:S01]  /*1aa90*/  PRMT R66, RZ, 0x7610, R66 ;  /* 0x00007610ff427816 */ /* 0x000fe20000000042 */
[----:B------:R-:W2:Y:S04]  /*1aaa0*/  LDL.LU R62, [R1+0x744] ;  /* 0x00074400013e7983 */ /* 0x000ea80000300800 */
[----:B------:R-:W2:Y:S04]  /*1aab0*/  @P5 LDG.E.U16 R25, desc[UR6][R116.64] ;  /* 0x0000000674195981 */ /* 0x000ea8000c1e1500 */
[----:B------:R-:W2:Y:S04]  /*1aac0*/  @P5 LDG.E.U16 R27, desc[UR6][R118.64] ;  /* 0x00000006761b5981 */ /* 0x000ea8000c1e1500 */
[----:B------:R-:W2:Y:S04]  /*1aad0*/  @P2 LDG.E.U16 R58, desc[UR6][R120.64] ;  /* 0x00000006783a2981 */ /* 0x000ea8000c1e1500 */
[----:B------:R-:W2:Y:S04]  /*1aae0*/  @P2 LDG.E.U16 R66, desc[UR6][R122.64] ;  /* 0x000000067a422981 */ /* 0x000ea8000c1e1500 */
[----:B------:R-:W2:Y:S01]  /*1aaf0*/  LDL.LU R63, [R1+0x740] ;  /* 0x00074000013f7983 */ /* 0x000ea20000300800 */
[----:B------:R-:W-:Y:S06]  /*1ab00*/  BAR.SYNC.DEFER_BLOCKING 0x0 ;  /* 0x0000000000007b1d */ /* 0x000fec0000010000 */
[----:B------:R-:W2:Y:S04]  /*1ab10*/  LDL.LU R9, [R1+0x724] ;  /* 0x0007240001097983 */ /* 0x000ea80000300800 */
[----:B---3--:R0:W-:Y:S04]  /*1ab20*/  STS.U16 [R0+UR76+0x22c00], R64 ;  /* 0x022c004000007988 */ /* 0x0081e8000800044c */
[----:B0-----:R-:W3:Y:S04]  /*1ab30*/  LDL.LU R64, [R1+0x720] ;  /* 0x0007200001407983 */ /* 0x001ee80000300800 */
[----:B------:R0:W-:Y:S04]  /*1ab40*/  STS.U16 [R0+UR76+0x32800], R67 ;  /* 0x0328004300007988 */ /* 0x0001e8000800044c */
[----:B------:R-:W-:Y:S04]  /*1ab50*/  STS.U16 [R0+UR76+0x20000], R10 ;  /* 0x0200000a00007988 */ /* 0x000fe8000800044c */
[----:B0-----:R-:W3:Y:S04]  /*1ab60*/  LDL.LU R67, [R1+0x704] ;  /* 0x0007040001437983 */ /* 0x001ee80000300800 */
[----:B----4-:R-:W-:Y:S04]  /*1ab70*/  STS.U16 [R0+UR76+0x30000], R70 ;  /* 0x0300004600007988 */ /* 0x010fe8000800044c */
[----:B------:R-:W-:Y:S04]  /*1ab80*/  STS.U16 [R0+UR76+0x20400], R13 ;  /* 0x0204000d00007988 */ /* 0x000fe8000800044c */
[----:B------:R-:W-:Y:S04]  /*1ab90*/  STS.U16 [R0+UR76+0x30400], R12 ;  /* 0x0304000c00007988 */ /* 0x000fe8000800044c */
[----:B------:R-:W-:Y:S04]  /*1aba0*/  STS.U16 [R0+UR76+0x20800], R71 ;  /* 0x0208004700007988 */ /* 0x000fe8000800044c */
[----:B------:R-:W-:Y:S04]  /*1abb0*/  STS.U16 [R0+UR76+0x30800], R14 ;  /* 0x0308000e00007988 */ /* 0x000fe8000800044c */
[----:B------:R-:W-:Y:S04]  /*1abc0*/  STS.U16 [R0+UR76+0x20c00], R41 ;  /* 0x020c002900007988 */ /* 0x000fe8000800044c */
[----:B------:R-:W-:Y:S04]  /*1abd0*/  STS.U16 [R0+UR76+0x30c00], R40 ;  /* 0x030c002800007988 */ /* 0x000fe8000800044c */
[----:B------:R-:W-:Y:S04]  /*1abe0*/  STS.U16 [R0+UR76+0x21000], R60 ;  /* 0x0210003c00007988 */ /* 0x000fe8000800044c */
[----:B--2---:R0:W-:Y:S04]  /*1abf0*/  STS.U16 [R0+UR76+0x32c00], R65 ;  /* 0x032c004100007988 */ /* 0x0041e8000800044c */
[----:B------:R1:W-:Y:S04]  /*1ac00*/  STS.U16 [R0+UR76+0x23000], R62 ;  /* 0x0230003e00007988 */ /* 0x0003e8000800044c */
[----:B0-----:R-:W2:Y:S04]  /*1ac10*/  LDL.LU R65, [R1+0x700] ;  /* 0x0007000001417983 */ /* 0x001ea80000300800 */
        /* <DEDUP_REMOVED lines=13> */
[----:B------:R0:W-:Y:S04]  /*1acf0*/  STS.U16 [R0+UR76+0x31000], R38 ;  /* 0x0310002600007988 */ /* 0x0001e8000800044c */
[----:B------:R-:W4:Y:S04]  /*1ad00*/  LDL.LU R60, [R1+0x88c] ;  /* 0x00088c00013c7983 */ /* 0x000f280000300800 */
[----:B------:R1:W-:Y:S04]  /*1ad10*/  STS.U16 [R0+UR76+0x21400], R73 ;  /* 0x0214004900007988 */ /* 0x0003e8000800044c */
[----:B0-----:R-:W4:Y:S04]  /*1ad20*/  LDL.LU R38, [R1+0x888] ;  /* 0x0008880001267983 */ /* 0x001f280000300800 */
[----:B------:R0:W-:Y:S04]  /*1ad30*/  STS.U16 [R0+UR76+0x31400], R37 ;  /* 0x0314002500007988 */ /* 0x0001e8000800044c */
[----:B-1----:R-:W4:Y:S04]  /*1ad40*/  LDL.LU R73, [R1+0x85c] ;  /* 0x00085c0001497983 */ /* 0x002f280000300800 */
        /* <DEDUP_REMOVED lines=20> */
[----:B0-----:R-:W5:Y:S04]  /*1ae90*/  LDL.LU R9, [R1+0xfd4] ;  /* 0x000fd40001097983 */ /* 0x001f680000300800 */
[----:B---3--:R0:W-:Y:S04]  /*1aea0*/  STS.U16 [R0+UR76+0x33400], R64 ;  /* 0x0334004000007988 */ /* 0x0081e8000800044c */
[----:B0-----:R-:W3:Y:S04]  /*1aeb0*/  LDL.LU R64, [R1+0x768] ;  /* 0x0007680001407983 */ /* 0x001ee80000300800 */
[----:B------:R0:W-:Y:S02]  /*1aec0*/  STS.U16 [R0+UR76+0x23800], R67 ;  /* 0x0238004300007988 */ /* 0x0001e4000800044c */
[----:B0-----:R-:W-:-:S02]  /*1aed0*/  LOP3.LUT R67, R0, 0x10, RZ, 0x3c, !PT ;  /* 0x0000001000437812 */ /* 0x001fc400078e3cff */
[----:B--2---:R0:W-:Y:S04]  /*1aee0*/  STS.U16 [R0+UR76+0x33800], R65 ;  /* 0x0338004100007988 */ /* 0x0041e8000800044c */
[----:B----4-:R1:W-:Y:S04]  /*1aef0*/  STS.U16 [R0+UR76+0x23c00], R62 ;  /* 0x023c003e00007988 */ /* 0x0103e8000800044c */
[----:B0-----:R-:W2:Y:S04]  /*1af00*/  LDL.LU R65, [R1+0xfd0] ;  /* 0x000fd00001417983 */ /* 0x001ea80000300800 */
[----:B-1----:R-:W4:Y:S04]  /*1af10*/  LDL.LU R62, [R1+0xfcc] ;  /* 0x000fcc00013e7983 */ /* 0x002f280000300800 */
[----:B------:R0:W-:Y:S04]  /*1af20*/  STS.U16 [R0+UR76+0x33c00], R63 ;  /* 0x033c003f00007988 */ /* 0x0001e8000800044c */
        /* <DEDUP_REMOVED lines=10> */
[----:B0-----:R-:W2:Y:S04]  /*1afd0*/  LDL.LU R63, [R1+0xfc8] ;  /* 0x000fc800013f7983 */ /* 0x001ea80000300800 */
[----:B------:R-:W-:Y:S04]  /*1afe0*/  STS.U16 [R67+UR76+0x21480], R60 ;  /* 0x0214803c43007988 */ /* 0x000fe8000800044c */
[----:B------:R-:W-:Y:S04]  /*1aff0*/  STS.U16 [R67+UR76+0x31480], R38 ;  /* 0x0314802643007988 */ /* 0x000fe8000800044c */
[----:B------:R0:W-:Y:S04]  /*1b000*/  STS.U16 [R67+UR76+0x21880], R73 ;  /* 0x0218804943007988 */ /* 0x0001e8000800044c */
[----:B------:R-:W-:Y:S04]  /*1b010*/  STS.U16 [R67+UR76+0x31880], R37 ;  /* 0x0318802543007988 */ /* 0x000fe8000800044c */
[----:B0-----:R-:W4:Y:S04]  /*1b020*/  LDL.LU R73, [R1+0x718] ;  /* 0x0007180001497983 */ /* 0x001f280000300800 */
[----:B------:R-:W-:Y:S04]  /*1b030*/  STS.U16 [R67+UR76+0x21c80], R36 ;  /* 0x021c802443007988 */ /* 0x000fe8000800044c */
[----:B------:R-:W4:Y:S04]  /*1b040*/  LDL.LU R10, [R1+0x6fc] ;  /* 0x0006fc00010a7983 */ /* 0x000f280000300800 */
[----:B------:R0:W-:Y:S04]  /*1b050*/  STS.U16 [R67+UR76+0x31c80], R72 ;  /* 0x031c804843007988 */ /* 0x0001e8000800044c */
[----:B------:R-:W-:Y:S04]  /*1b060*/  STS.U16 [R67+UR76+0x22080], R44 ;  /* 0x0220802c43007988 */ /* 0x000fe8000800044c */
[----:B0-----:R-:W4:Y:S04]  /*1b070*/  LDL.LU R72, [R1+0x6f8] ;  /* 0x0006f80001487983 */ /* 0x001f280000300800 */
[----:B------:R-:W-:Y:S04]  /*1b080*/  STS.U16 [R67+UR76+0x32080], R39 ;  /* 0x0320802743007988 */ /* 0x000fe8000800044c */
[----:B------:R-:W-:Y:S04]  /*1b090*/  STS.U16 [R67+UR76+0x22480], R43 ;  /* 0x0224802b43007988 */ /* 0x000fe8000800044c */
[----:B------:R-:W-:Y:S04]  /*1b0a0*/  STS.U16 [R67+UR76+0x32480], R42 ;  /* 0x0324802a43007988 */ /* 0x000fe8000800044c */
[----:B------:R0:W-:Y:S04]  /*1b0b0*/  STS.U16 [R67+UR76+0x22880], R68 ;  /* 0x0228804443007988 */ /* 0x0001e8000800044c */
[----:B------:R-:W-:Y:S04]  /*1b0c0*/  STS.U16 [R67+UR76+0x32880], R45 ;  /* 0x0328802d43007988 */ /* 0x000fe8000800044c */
[----:B0-----:R-:W4:Y:S04]  /*1b0d0*/  LDL.LU R68, [R1+0x6dc] ;  /* 0x0006dc0001447983 */ /* 0x001f280000300800 */
[----:B------:R-:W-:Y:S04]  /*1b0e0*/  STS.U16 [R67+UR76+0x22c80], R69 ;  /* 0x022c804543007988 */ /* 0x000fe8000800044c */
[----:B---3--:R0:W-:Y:S04]  /*1b0f0*/  STS.U16 [R67+UR76+0x32c80], R64 ;  /* 0x032c804043007988 */ /* 0x0081e8000800044c */
[----:B0-----:R-:W3:Y:S04]  /*1b100*/  LDL.LU R64, [R1+0x6d8] ;  /* 0x0006d80001407983 */ /* 0x001ee80000300800 */
        /* <DEDUP_REMOVED lines=19> */
[----:B--2---:R0:W-:Y:S04]  /*1b240*/  STS.U16 [R67+UR76+0x23080], R63 ;  /* 0x0230803f43007988 */ /* 0x0041e8000800044c */
[----:B----4-:R1:W-:Y:S04]  /*1b250*/  STS.U16 [R67+UR76+0x33080], R62 ;  /* 0x0330803e43007988 */ /* 0x0103e8000800044c */
[----:B------:R2:W-:Y:S04]  /*1b260*/  STS.U16 [R67+UR76+0x23480], R65 ;  /* 0x0234804143007988 */ /* 0x0005e8000800044c */
[----:B0-----:R-:W4:Y:S04]  /*1b270*/  LDL.LU R63, [R1+0x7c0] ;  /* 0x0007c000013f7983 */ /* 0x001f280000300800 */
[----:B-1----:R-:W4:Y:S04]  /*1b280*/  LDL.LU R62, [R1+0x794] ;  /* 0x00079400013e7983 */ /* 0x002f280000300800 */
[----:B--2---:R-:W2:Y:S04]  /*1b290*/  LDL.LU R65, [R1+0x790] ;  /* 0x0007900001417983 */ /* 0x004ea80000300800 */
[----:B------:R0:W-:Y:S04]  /*1b2a0*/  STS.U16 [R67+UR76+0x33480], R73 ;  /* 0x0334804943007988 */ /* 0x0001e8000800044c */
[----:B------:R1:W-:Y:S04]  /*1b2b0*/  STS.U16 [R67+UR76+0x23880], R10 ;  /* 0x0238800a43007988 */ /* 0x0003e8000800044c */
[----:B0-----:R-:W2:Y:S01]  /*1b2c0*/  LDL.LU R73, [R1+0xfc4] ;  /* 0x000fc40001497983 */ /* 0x001ea20000300800 */
[----:B-1----:R-:W-:-:S03]  /*1b2d0*/  LOP3.LUT R10, R0, 0x20, RZ, 0x3c, !PT ;  /* 0x00000020000a7812 */ /* 0x002fc600078e3cff */
[----:B------:R0:W-:Y:S04]  /*1b2e0*/  STS.U16 [R67+UR76+0x33880], R72 ;  /* 0x0338804843007988 */ /* 0x0001e8000800044c */
[----:B0-----:R-:W2:Y:S04]  /*1b2f0*/  LDL.LU R72, [R1+0xfc0] ;  /* 0x000fc00001487983 */ /* 0x001ea80000300800 */
[----:B------:R0:W-:Y:S04]  /*1b300*/  STS.U16 [R67+UR76+0x23c80], R68 ;  /* 0x023c804443007988 */ /* 0x0001e8000800044c */
[----:B0-----:R-:W2:Y:S04]  /*1b310*/  LDL.LU R68, [R1+0xfbc] ;  /* 0x000fbc0001447983 */ /* 0x001ea80000300800 */
[----:B---3--:R0:W-:Y:S04]  /*1b320*/  STS.U16 [R67+UR76+0x33c80], R64 ;  /* 0x033c804043007988 */ /* 0x0081e8000800044c */
        /* <DEDUP_REMOVED lines=14> */
[----:B0-----:R-:W3:Y:S04]  /*1b410*/  LDL.LU R67, [R1+0xfb8] ;  /* 0x000fb80001437983 */ /* 0x001ee80000300800 */
[----:B------:R-:W-:Y:S04]  /*1b420*/  STS.U16 [R10+UR76+0x21d00], R39 ;  /* 0x021d00270a007988 */ /* 0x000fe8000800044c */
[----:B------:R-:W3:Y:S04]  /*1b430*/  LDL.LU R64, [R1+0xfb4] ;  /* 0x000fb40001407983 */ /* 0x000ee80000300800 */
[----:B------:R-:W-:Y:S04]  /*1b440*/  STS.U16 [R10+UR76+0x31d00], R43 ;  /* 0x031d002b0a007988 */ /* 0x000fe8000800044c */
[----:B------:R0:W-:Y:S04]  /*1b450*/  STS.U16 [R10+UR76+0x22100], R69 ;  /* 0x022100450a007988 */ /* 0x0001e8000800044c */
        /* <DEDUP_REMOVED lines=16> */
[----:B------:R0:W-:Y:S04]  /*1b560*/  STS.U16 [R10+UR76+0x32100], R42 ;  /* 0x0321002a0a007988 */ /* 0x0001e8000800044c */
[----:B------:R-:W3:Y:S04]  /*1b570*/  LDL.LU R43, [R1+0x84c] ;  /* 0x00084c00012b7983 */ /* 0x000ee80000300800 */
[----:B------:R1:W-:Y:S04]  /*1b580*/  STS.U16 [R10+UR76+0x22500], R45 ;  /* 0x0225002d0a007988 */ /* 0x0003e8000800044c */
[----:B0-----:R-:W3:Y:S04]  /*1b590*/  LDL.LU R42, [R1+0x848] ;  /* 0x00084800012a7983 */ /* 0x001ee80000300800 */
[----:B----4-:R0:W-:Y:S04]  /*1b5a0*/  STS.U16 [R10+UR76+0x32500], R63 ;  /* 0x0325003f0a007988 */ /* 0x0101e8000800044c */
[----:B-1----:R-:W4:Y:S04]  /*1b5b0*/  LDL.LU R45, [R1+0x81c] ;  /* 0x00081c00012d7983 */ /* 0x002f280000300800 */
[----:B------:R1:W-:Y:S04]  /*1b5c0*/  STS.U16 [R10+UR76+0x22900], R62 ;  /* 0x0229003e0a007988 */ /* 0x0003e8000800044c */
[----:B0-----:R-:W4:Y:S04]  /*1b5d0*/  LDL.LU R63, [R1+0x818] ;  /* 0x00081800013f7983 */ /* 0x001f280000300800 */
[----:B--2---:R0:W-:Y:S04]  /*1b5e0*/  STS.U16 [R10+UR76+0x32900], R65 ;  /* 0x032900410a007988 */ /* 0x0041e8000800044c */
[----:B-1----:R-:W2:Y:S04]  /*1b5f0*/  LDL.LU R62, [R1+0x7ec] ;  /* 0x0007ec00013e7983 */ /* 0x002ea80000300800 */
[----:B0-----:R-:W2:Y:S04]  /*1b600*/  LDL.LU R65, [R1+0x7e8] ;  /* 0x0007e80001417983 */ /* 0x001ea80000300800 */
[----:B---3--:R0:W-:Y:S04]  /*1b610*/  STS.U16 [R10+UR76+0x22d00], R64 ;  /* 0x022d00400a007988 */ /* 0x0081e8000800044c */
[----:B------:R1:W-:Y:S04]  /*1b620*/  STS.U16 [R10+UR76+0x32d00], R67 ;  /* 0x032d00430a007988 */ /* 0x0003e8000800044c */
[----:B0-----:R-:W3:Y:S04]  /*1b630*/  LDL.LU R64, [R1+0x7bc] ;  /* 0x0007bc0001407983 */ /* 0x001ee80000300800 */
[----:B-1----:R-:W2:Y:S04]  /*1b640*/  LDL.LU R67, [R1+0x7b8] ;  /* 0x0007b80001437983 */ /* 0x002ea80000300800 */
[----:B------:R0:W-:Y:S04]  /*1b650*/  STS.U16 [R10+UR76+0x23100], R69 ;  /* 0x023100450a007988 */ /* 0x0001e8000800044c */
[----:B0-----:R-:W2:Y:S04]  /*1b660*/  LDL.LU R69, [R1+0xfb0] ;  /* 0x000fb00001457983 */ /* 0x001ea80000300800 */
[----:B------:R-:W-:Y:S04]  /*1b670*/  STS.U16 [R10+UR76+0x33100], R74 ;  /* 0x0331004a0a007988 */ /* 0x000fe8000800044c */
[----:B--2---:R0:W-:Y:S04]  /*1b680*/  STS.U16 [R10+UR76+0x23500], R69 ;  /* 0x023500450a007988 */ /* 0x0041e8000800044c */
[----:B------:R-:W-:Y:S04]  /*1b690*/  STS.U16 [R10+UR76+0x33500], R68 ;  /* 0x033500440a007988 */ /* 0x000fe8000800044c */
[----:B------:R1:W-:Y:S04]  /*1b6a0*/  STS.U16 [R10+UR76+0x23900], R13 ;  /* 0x0239000d0a007988 */ /* 0x0003e8000800044c */
[----:B------:R-:W-:Y:S04]  /*1b6b0*/  STS.U16 [R10+UR76+0x33900], R11 ;  /* 0x0339000b0a007988 */ /* 0x000fe8000800044c */
[----:B0-----:R-:W2:Y:S01]  /*1b6c0*/  LDL.LU R69, [R1+0x78c] ;  /* 0x00078c0001457983 */ /* 0x001ea20000300800 */
[----:B-1----:R-:W-:-:S03]  /*1b6d0*/  LOP3.LUT R13, R0, 0x30, RZ, 0x3c, !PT ;  /* 0x00000030000d7812 */ /* 0x002fc600078e3cff */
[----:B------:R0:W-:Y:S04]  /*1b6e0*/  STS.U16 [R10+UR76+0x23d00], R72 ;  /* 0x023d00480a007988 */ /* 0x0001e8000800044c */
[----:B------:R1:W-:Y:S04]  /*1b6f0*/  STS.U16 [R10+UR76+0x33d00], R73 ;  /* 0x033d00490a007988 */ /* 0x0003e8000800044c */
[----:B------:R-:W2:Y:S04]  /*1b700*/  LDL.LU R68, [R1+0x788] ;  /* 0x0007880001447983 */ /* 0x000ea80000300800 */
[----:B------:R1:W-:Y:S04]  /*1b710*/  STS.U16 [R13+UR76+0x20180], R70 ;  /* 0x020180460d007988 */ /* 0x0003e8000800044c */
[----:B0-----:R-:W2:Y:S04]  /*1b720*/  LDL.LU R72, [R1+0xfac] ;  /* 0x000fac0001487983 */ /* 0x001ea80000300800 */
[----:B------:R-:W-:Y:S04]  /*1b730*/  STS.U16 [R13+UR76+0x30180], R12 ;  /* 0x0301800c0d007988 */ /* 0x000fe8000800044c */
[----:B-1----:R-:W2:Y:S04]  /*1b740*/  LDL.LU R73, [R1+0xfa8] ;  /* 0x000fa80001497983 */ /* 0x002ea80000300800 */
[----:B------:R-:W-:Y:S04]  /*1b750*/  STS.U16 [R13+UR76+0x20580], R71 ;  /* 0x020580470d007988 */ /* 0x000fe8000800044c */
[----:B------:R-:W-:Y:S04]  /*1b760*/  STS.U16 [R13+UR76+0x30580], R14 ;  /* 0x0305800e0d007988 */ /* 0x000fe8000800044c */
[----:B------:R-:W-:Y:S04]  /*1b770*/  STS.U16 [R13+UR76+0x20980], R41 ;  /* 0x020980290d007988 */ /* 0x000fe8000800044c */
[----:B------:R-:W2:Y:S04]  /*1b780*/  LDL.LU R70, [R1+0x72c] ;  /* 0x00072c0001467983 */ /* 0x000ea80000300800 */
[----:B------:R-:W-:Y:S04]  /*1b790*/  STS.U16 [R13+UR76+0x30980], R40 ;  /* 0x030980280d007988 */ /* 0x000fe8000800044c */
[----:B------:R-:W2:Y:S04]  /*1b7a0*/  LDL.LU R10, [R1+0x728] ;  /* 0x00072800010a7983 */ /* 0x000ea80000300800 */
[----:B------:R0:W-:Y:S04]  /*1b7b0*/  STS.U16 [R13+UR76+0x20d80], R60 ;  /* 0x020d803c0d007988 */ /* 0x0001e8000800044c */
[----:B------:R-:W2:Y:S04]  /*1b7c0*/  LDL.LU R11, [R1+0x70c] ;  /* 0x00070c00010b7983 */ /* 0x000ea80000300800 */
[----:B0-----:R-:W2:Y:S04]  /*1b7d0*/  LDL.LU R60, [R1+0x708] ;  /* 0x00070800013c7983 */ /* 0x001ea80000300800 */
[----:B------:R-:W-:Y:S04]  /*1b7e0*/  STS.U16 [R13+UR76+0x30d80], R38 ;  /* 0x030d80260d007988 */ /* 0x000fe8000800044c */
[----:B------:R-:W-:Y:S04]  /*1b7f0*/  STS.U16 [R13+UR76+0x21180], R37 ;  /* 0x021180250d007988 */ /* 0x000fe8000800044c */
        /* <DEDUP_REMOVED lines=8> */
[----:B----4-:R1:W-:Y:S04]  /*1b880*/  STS.U16 [R13+UR76+0x21d80], R45 ;  /* 0x021d802d0d007988 */ /* 0x0103e8000800044c */
[----:B0-----:R-:W4:Y:S04]  /*1b890*/  LDL.LU R42, [R1+0x97c] ;  /* 0x00097c00012a7983 */ /* 0x001f280000300800 */
[----:B-1----:R-:W4:Y:S04]  /*1b8a0*/  LDL.LU R45, [R1+0x978] ;  /* 0x00097800012d7983 */ /* 0x002f280000300800 */
        /* <DEDUP_REMOVED lines=14> */
[----:B---3--:R1:W-:Y:S04]  /*1b990*/  STS.U16 [R13+UR76+0x22580], R64 ;  /* 0x022580400d007988 */ /* 0x0083e8000800044c */
[----:B0-----:R-:W3:Y:S04]  /*1b9a0*/  LDL.LU R65, [R1+0x840] ;  /* 0x0008400001417983 */ /* 0x001ee80000300800 */
[----:B------:R0:W-:Y:S04]  /*1b9b0*/  STS.U16 [R13+UR76+0x32580], R67 ;  /* 0x032580430d007988 */ /* 0x0001e8000800044c */
[----:B-1----:R-:W3:Y:S04]  /*1b9c0*/  LDL.LU R64, [R1+0x814] ;  /* 0x0008140001407983 */ /* 0x002ee80000300800 */
[----:B0-----:R-:W3:Y:S04]  /*1b9d0*/  LDL.LU R67, [R1+0x810] ;  /* 0x0008100001437983 */ /* 0x001ee80000300800 */
[----:B--2---:R0:W-:Y:S04]  /*1b9e0*/  STS.U16 [R13+UR76+0x22980], R69 ;  /* 0x022980450d007988 */ /* 0x0041e8000800044c */
[----:B0-----:R-:W2:Y:S04]  /*1b9f0*/  LDL.LU R69, [R1+0x7e4] ;  /* 0x0007e40001457983 */ /* 0x001ea80000300800 */
[----:B------:R0:W-:Y:S04]  /*1ba00*/  STS.U16 [R13+UR76+0x32980], R68 ;  /* 0x032980440d007988 */ /* 0x0001e8000800044c */
[----:B0-----:R-:W2:Y:S04]  /*1ba10*/  LDL.LU R68, [R1+0x7e0] ;  /* 0x0007e00001447983 */ /* 0x001ea80000300800 */
[----:B------:R0:W-:Y:S04]  /*1ba20*/  STS.U16 [R13+UR76+0x22d80], R73 ;  /* 0x022d80490d007988 */ /* 0x0001e8000800044c */
[----:B------:R1:W-:Y:S04]  /*1ba30*/  STS.U16 [R13+UR76+0x32d80], R72 ;  /* 0x032d80480d007988 */ /* 0x0003e8000800044c */
[----:B0-----:R-:W2:Y:S04]  /*1ba40*/  LDL.LU R73, [R1+0x7b4] ;  /* 0x0007b40001497983 */ /* 0x001ea80000300800 */
[----:B-1----:R-:W2:Y:S04]  /*1ba50*/  LDL.LU R72, [R1+0x7b0] ;  /* 0x0007b00001487983 */ /* 0x002ea80000300800 */
[----:B------:R0:W-:Y:S04]  /*1ba60*/  STS.U16 [R13+UR76+0x23180], R70 ;  /* 0x023180460d007988 */ /* 0x0001e8000800044c */
[----:B------:R1:W-:Y:S04]  /*1ba70*/  STS.U16 [R13+UR76+0x33180], R10 ;  /* 0x0331800a0d007988 */ /* 0x0003e8000800044c */
[----:B0-----:R-:W2:Y:S04]  /*1ba80*/  LDL.LU R70, [R1+0xfa4] ;  /* 0x000fa40001467983 */ /* 0x001ea80000300800 */
[----:B------:R0:W-:Y:S04]  /*1ba90*/  STS.U16 [R13+UR76+0x23580], R11 ;  /* 0x0235800b0d007988 */ /* 0x0001e8000800044c */
[----:B-1----:R-:W5:Y:S04]  /*1baa0*/  LDL.LU R10, [R1+0xfa0] ;  /* 0x000fa000010a7983 */ /* 0x002f680000300800 */
[----:B------:R1:W-:Y:S04]  /*1bab0*/  STS.U16 [R13+UR76+0x33580], R60 ;  /* 0x0335803c0d007988 */ /* 0x0003e8000800044c */
[----:B0-----:R-:W5:Y:S04]  /*1bac0*/  LDL.LU R11, [R1+0xf9c] ;  /* 0x000f9c00010b7983 */ /* 0x001f680000300800 */
[----:B-1----:R-:W2:Y:S04]  /*1bad0*/  LDL.LU R60, [R1+0xf98] ;  /* 0x000f9800013c7983 */ /* 0x002ea80000300800 */
[----:B--2---:R0:W-:Y:S04]  /*1bae0*/  STS.U16 [R13+UR76+0x23980], R60 ;  /* 0x0239803c0d007988 */ /* 0x0041e8000800044c */
[----:B------:R1:W-:Y:S04]  /*1baf0*/  STS.U16 [R13+UR76+0x33980], R71 ;  /* 0x033980470d007988 */ /* 0x0003e8000800044c */
[----:B------:R2:W-:Y:S01]  /*1bb00*/  STS.U16 [R13+UR76+0x23d80], R12 ;  /* 0x023d800c0d007988 */ /* 0x0005e2000800044c */
[----:B0-----:R-:W-:-:S03]  /*1bb10*/  LOP3.LUT R60, R0, 0x40, RZ, 0x3c, !PT ;  /* 0x00000040003c7812 */ /* 0x001fc600078e3cff */
[----:B------:R0:W-:Y:S04]  /*1bb20*/  STS.U16 [R13+UR76+0x33d80], R41 ;  /* 0x033d80290d007988 */ /* 0x0001e8000800044c */
[----:B-1----:R-:W3:Y:S04]  /*1bb30*/  LDL.LU R71, [R1+0xf94] ;  /* 0x000f940001477983 */ /* 0x002ee80000300800 */
[----:B--2---:R-:W5:Y:S04]  /*1bb40*/  LDL.LU R12, [R1+0xf90] ;  /* 0x000f9000010c7983 */ /* 0x004f680000300800 */
[----:B0-----:R-:W5:Y:S04]  /*1bb50*/  LDL.LU R13, [R1+0xf8c] ;  /* 0x000f8c00010d7983 */ /* 0x001f680000300800 */
[----:B------:R-:W2:Y:S04]  /*1bb60*/  LDL.LU R41, [R1+0xf88] ;  /* 0x000f880001297983 */ /* 0x000ea80000300800 */
[----:B----4-:R0:W-:Y:S04]  /*1bb70*/  STS.U16 [R60+UR76+0x20200], R42 ;  /* 0x0202002a3c007988 */ /* 0x0101e8000800044c */
[----:B------:R1:W-:Y:S04]  /*1bb80*/  STS.U16 [R60+UR76+0x30200], R45 ;  /* 0x0302002d3c007988 */ /* 0x0003e8000800044c */
[----:B------:R4:W-:Y:S04]  /*1bb90*/  STS.U16 [R60+UR76+0x20600], R14 ;  /* 0x0206000e3c007988 */ /* 0x0009e8000800044c */
[----:B0-----:R-:W2:Y:S04]  /*1bba0*/  LDL.LU R42, [R1+0x784] ;  /* 0x00078400012a7983 */ /* 0x001ea80000300800 */
[----:B-1----:R-:W2:Y:S04]  /*1bbb0*/  LDL.LU R45, [R1+0x780] ;  /* 0x00078000012d7983 */ /* 0x002ea80000300800 */
[----:B----4-:R-:W5:Y:S04]  /*1bbc0*/  LDL.LU R14, [R1+0xf84] ;  /* 0x000f8400010e7983 */ /* 0x010f680000300800 */
[----:B------:R0:W-:Y:S04]  /*1bbd0*/  STS.U16 [R60+UR76+0x30600], R40 ;  /* 0x030600283c007988 */ /* 0x0001e8000800044c */
[----:B------:R1:W-:Y:S04]  /*1bbe0*/  STS.U16 [R60+UR76+0x20a00], R38 ;  /* 0x020a00263c007988 */ /* 0x0003e8000800044c */
[----:B------:R4:W-:Y:S04]  /*1bbf0*/  STS.U16 [R60+UR76+0x30a00], R44 ;  /* 0x030a002c3c007988 */ /* 0x0009e8000800044c */
[----:B0-----:R-:W2:Y:S04]  /*1bc00*/  LDL.LU R40, [R1+0xf80] ;  /* 0x000f800001287983 */ /* 0x001ea80000300800 */
[----:B-1----:R-:W2:Y:S04]  /*1bc10*/  LDL.LU R38, [R1+0xf7c] ;  /* 0x000f7c0001267983 */ /* 0x002ea80000300800 */
[----:B----4-:R-:W4:Y:S04]  /*1bc20*/  LDL.LU R44, [R1+0xf78] ;  /* 0x000f7800012c7983 */ /* 0x010f280000300800 */
[----:B------:R-:W-:Y:S04]  /*1bc30*/  STS.U16 [R60+UR76+0x20e00], R74 ;  /* 0x020e004a3c007988 */ /* 0x000fe8000800044c */
[----:B------:R-:W-:Y:S04]  /*1bc40*/  STS.U16 [R60+UR76+0x30e00], R37 ;  /* 0x030e00253c007988 */ /* 0x000fe8000800044c */
[----:B------:R-:W-:Y:S04]  /*1bc50*/  STS.U16 [R60+UR76+0x21200], R36 ;  /* 0x021200243c007988 */ /* 0x000fe8000800044c */
[----:B------:R-:W-:Y:S04]  /*1bc60*/  STS.U16 [R60+UR76+0x31200], R39 ;  /* 0x031200273c007988 */ /* 0x000fe8000800044c */
[----:B------:R-:W-:Y:S04]  /*1bc70*/  STS.U16 [R60+UR76+0x21600], R43 ;  /* 0x0216002b3c007988 */ /* 0x000fe8000800044c */
[----:B------:R0:W-:Y:S04]  /*1bc80*/  STS.U16 [R60+UR76+0x31600], R63 ;  /* 0x0316003f3c007988 */ /* 0x0001e8000800044c */
[----:B------:R1:W-:Y:S04]  /*1bc90*/  STS.U16 [R60+UR76+0x21a00], R62 ;  /* 0x021a003e3c007988 */ /* 0x0003e8000800044c */
[----:B---3--:R3:W-:Y:S04]  /*1bca0*/  STS.U16 [R60+UR76+0x31a00], R65 ;  /* 0x031a00413c007988 */ /* 0x0087e8000800044c */
[----:B0-----:R-:W4:Y:S04]  /*1bcb0*/  LDL.LU R63, [R1+0x974] ;  /* 0x00097400013f7983 */ /* 0x001f280000300800 */
[----:B-1----:R-:W4:Y:S04]  /*1bcc0*/  LDL.LU R62, [R1+0x970] ;  /* 0x00097000013e7983 */ /* 0x002f280000300800 */
[----:B------:R0:W-:Y:S04]  /*1bcd0*/  STS.U16 [R60+UR76+0x21e00], R64 ;  /* 0x021e00403c007988 */ /* 0x0001e8000800044c */
[----:B---3--:R-:W3:Y:S04]  /*1bce0*/  LDL.LU R65, [R1+0x93c] ;  /* 0x00093c0001417983 */ /* 0x008ee80000300800 */
[----:B------:R1:W-:Y:S04]  /*1bcf0*/  STS.U16 [R60+UR76+0x31e00], R67 ;  /* 0x031e00433c007988 */ /* 0x0003e8000800044c */
[----:B0-----:R-:W3:Y:S04]  /*1bd00*/  LDL.LU R64, [R1+0x938] ;  /* 0x0009380001407983 */ /* 0x001ee80000300800 */
[----:B------:R0:W-:Y:S04]  /*1bd10*/  STS.U16 [R60+UR76+0x22200], R69 ;  /* 0x022200453c007988 */ /* 0x0001e8000800044c */
[----:B-1----:R-:W3:Y:S04]  /*1bd20*/  LDL.LU R67, [R1+0x904] ;  /* 0x0009040001437983 */ /* 0x002ee80000300800 */
[----:B------:R1:W-:Y:S04]  /*1bd30*/  STS.U16 [R60+UR76+0x32200], R68 ;  /* 0x032200443c007988 */ /* 0x0003e8000800044c */
[----:B0-----:R-:W3:Y:S04]  /*1bd40*/  LDL.LU R69, [R1+0x900] ;  /* 0x0009000001457983 */ /* 0x001ee80000300800 */
[----:B------:R0:W-:Y:S04]  /*1bd50*/  STS.U16 [R60+UR76+0x22600], R73 ;  /* 0x022600493c007988 */ /* 0x0001e8000800044c */
[----:B-1----:R-:W3:Y:S04]  /*1bd60*/  LDL.LU R68, [R1+0x8cc] ;  /* 0x0008cc0001447983 */ /* 0x002ee80000300800 */
[----:B------:R1:W-:Y:S04]  /*1bd70*/  STS.U16 [R60+UR76+0x32600], R72 ;  /* 0x032600483c007988 */ /* 0x0003e8000800044c */
[----:B0-----:R-:W3:Y:S04]  /*1bd80*/  LDL.LU R73, [R1+0x8c8] ;  /* 0x0008c80001497983 */ /* 0x001ee80000300800 */
[----:B-1----:R-:W3:Y:S04]  /*1bd90*/  LDL.LU R72, [R1+0x89c] ;  /* 0x00089c0001487983 */ /* 0x002ee80000300800 */
[----:B------:R-:W3:Y:S04]  /*1bda0*/  LDL.LU R43, [R1+0x898] ;  /* 0x00089800012b7983 */ /* 0x000ee80000300800 */
[----:B--2---:R0:W-:Y:S04]  /*1bdb0*/  STS.U16 [R60+UR76+0x22a00], R42 ;  /* 0x022a002a3c007988 */ /* 0x0041e8000800044c */
[----:B------:R1:W-:Y:S04]  /*1bdc0*/  STS.U16 [R60+UR76+0x32a00], R45 ;  /* 0x032a002d3c007988 */ /* 0x0003e8000800044c */
[----:B0-----:R-:W2:Y:S04]  /*1bdd0*/  LDL.LU R42, [R1+0x86c] ;  /* 0x00086c00012a7983 */ /* 0x001ea80000300800 */
[----:B-1----:R-:W2:Y:S04]  /*1bde0*/  LDL.LU R45, [R1+0x868] ;  /* 0x00086800012d7983 */ /* 0x002ea80000300800 */
[----:B----4-:R0:W-:Y:S04]  /*1bdf0*/  STS.U16 [R60+UR76+0x22e00], R44 ;  /* 0x022e002c3c007988 */ /* 0x0101e8000800044c */
[----:B------:R1:W-:Y:S04]  /*1be00*/  STS.U16 [R60+UR76+0x32e00], R38 ;  /* 0x032e00263c007988 */ /* 0x0003e8000800044c */
[----:B------:R4:W-:Y:S04]  /*1be10*/  STS.U16 [R60+UR76+0x23200], R40 ;  /* 0x023200283c007988 */ /* 0x0009e8000800044c */
[----:B0-----:R-:W2:Y:S04]  /*1be20*/  LDL.LU R44, [R1+0x83c] ;  /* 0x00083c00012c7983 */ /* 0x001ea80000300800 */
[----:B------:R-:W2:Y:S04]  /*1be30*/  LDL.LU R74, [R1+0x838] ;  /* 0x00083800014a7983 */ /* 0x000ea80000300800 */
[----:B------:R-:W2:Y:S04]  /*1be40*/  LDL.LU R37, [R1+0x80c] ;  /* 0x00080c0001257983 */ /* 0x000ea80000300800 */
[----:B------:R-:W2:Y:S04]  /*1be50*/  LDL.LU R36, [R1+0x808] ;  /* 0x0008080001247983 */ /* 0x000ea80000300800 */
[----:B------:R0:W-:Y:S04]  /*1be60*/  STS.U16 [R60+UR76+0x33200], R41 ;  /* 0x033200293c007988 */ /* 0x0001e8000800044c */
[----:B------:R-:W2:Y:S04]  /*1be70*/  LDL.LU R39, [R1+0x7dc] ;  /* 0x0007dc0001277983 */ /* 0x000ea80000300800 */
[----:B------:R0:W-:Y:S04]  /*1be80*/  STS.U16 [R60+UR76+0x23600], R71 ;  /* 0x023600473c007988 */ /* 0x0001e8000800044c */
[----:B-1----:R-:W2:Y:S04]  /*1be90*/  LDL.LU R38, [R1+0x7d8] ;  /* 0x0007d80001267983 */ /* 0x002ea80000300800 */
[----:B------:R-:W-:Y:S04]  /*1bea0*/  STS.U16 [R60+UR76+0x33600], R70 ;  /* 0x033600463c007988 */ /* 0x000fe8000800044c */
[----:B----4-:R-:W4:Y:S04]  /*1beb0*/  LDL.LU R40, [R1+0xf74] ;  /* 0x000f740001287983 */ /* 0x010f280000300800 */
[----:B------:R1:W-:Y:S04]  /*1bec0*/  STS.U16 [R60+UR76+0x23a00], R31 ;  /* 0x023a001f3c007988 */ /* 0x0003e8000800044c */
[----:B0-----:R-:W4:Y:S04]  /*1bed0*/  LDL.LU R41, [R1+0xf70] ;  /* 0x000f700001297983 */ /* 0x001f280000300800 */
[----:B------:R-:W4:Y:S01]  /*1bee0*/  LDL.LU R71, [R1+0xf6c] ;  /* 0x000f6c0001477983 */ /* 0x000f220000300800 */
[----:B-1----:R-:W-:-:S03]  /*1bef0*/  LOP3.LUT R31, R0, 0x50, RZ, 0x3c, !PT ;  /* 0x00000050001f7812 */ /* 0x002fc600078e3cff */
[----:B------:R-:W4:Y:S04]  /*1bf00*/  LDL.LU R70, [R1+0xf68] ;  /* 0x000f680001467983 */ /* 0x000f280000300800 */
        /* <DEDUP_REMOVED lines=8> */
[----:B---3--:R3:W-:Y:S04]  /*1bf90*/  STS.U16 [R31+UR76+0x20680], R65 ;  /* 0x020680411f007988 */ /* 0x0087e8000800044c */
[----:B0-----:R-:W4:Y:S04]  /*1bfa0*/  LDL.LU R63, [R1+0xf58] ;  /* 0x000f5800013f7983 */ /* 0x001f280000300800 */
[----:B-1----:R-:W4:Y:S04]  /*1bfb0*/  LDL.LU R62, [R1+0xf54] ;  /* 0x000f5400013e7983 */ /* 0x002f280000300800 */
[----:B---3--:R-:W3:Y:S04]  /*1bfc0*/  LDL.LU R65, [R1+0xf50] ;  /* 0x000f500001417983 */ /* 0x008ee80000300800 */
        /* <DEDUP_REMOVED lines=13> */
[----:B0-----:R-:W4:Y:S04]  /*1c0a0*/  LDL.LU R43, [R1+0x96c] ;  /* 0x00096c00012b7983 */ /* 0x001f280000300800 */
[----:B--2---:R0:W-:Y:S04]  /*1c0b0*/  STS.U16 [R31+UR76+0x21680], R42 ;  /* 0x0216802a1f007988 */ /* 0x0041e8000800044c */
[----:B------:R1:W-:Y:S04]  /*1c0c0*/  STS.U16 [R31+UR76+0x31680], R45 ;  /* 0x0316802d1f007988 */ /* 0x0003e8000800044c */
[----:B0-----:R-:W2:Y:S04]  /*1c0d0*/  LDL.LU R42, [R1+0x968] ;  /* 0x00096800012a7983 */ /* 0x001ea80000300800 */
[----:B-1----:R-:W2:Y:S04]  /*1c0e0*/  LDL.LU R45, [R1+0x934] ;  /* 0x00093400012d7983 */ /* 0x002ea80000300800 */
[----:B------:R0:W-:Y:S04]  /*1c0f0*/  STS.U16 [R31+UR76+0x21a80], R44 ;  /* 0x021a802c1f007988 */ /* 0x0001e8000800044c */
[----:B------:R-:W-:Y:S04]  /*1c100*/  STS.U16 [R31+UR76+0x31a80], R74 ;  /* 0x031a804a1f007988 */ /* 0x000fe8000800044c */
[----:B------:R-:W-:Y:S04]  /*1c110*/  STS.U16 [R31+UR76+0x21e80], R37 ;  /* 0x021e80251f007988 */ /* 0x000fe8000800044c */
[----:B------:R-:W-:Y:S04]  /*1c120*/  STS.U16 [R31+UR76+0x31e80], R36 ;  /* 0x031e80241f007988 */ /* 0x000fe8000800044c */
[----:B0-----:R-:W2:Y:S04]  /*1c130*/  LDL.LU R44, [R1+0x930] ;  /* 0x00093000012c7983 */ /* 0x001ea80000300800 */
[----:B------:R-:W-:Y:S04]  /*1c140*/  STS.U16 [R31+UR76+0x22280], R39 ;  /* 0x022280271f007988 */ /* 0x000fe8000800044c */
[----:B------:R-:W-:Y:S04]  /*1c150*/  STS.U16 [R31+UR76+0x32280], R38 ;  /* 0x032280261f007988 */ /* 0x000fe8000800044c */
[----:B---3--:R0:W-:Y:S04]  /*1c160*/  STS.U16 [R31+UR76+0x22680], R72 ;  /* 0x022680481f007988 */ /* 0x0081e8000800044c */
[----:B------:R1:W-:Y:S04]  /*1c170*/  STS.U16 [R31+UR76+0x32680], R73 ;  /* 0x032680491f007988 */ /* 0x0003e8000800044c */
[----:B----4-:R3:W-:Y:S04]  /*1c180*/  STS.U16 [R31+UR76+0x22a80], R70 ;  /* 0x022a80461f007988 */ /* 0x0107e8000800044c */
[----:B------:R4:W-:Y:S04]  /*1c190*/  STS.U16 [R31+UR76+0x32a80], R71 ;  /* 0x032a80471f007988 */ /* 0x0009e8000800044c */
[----:B0-----:R-:W2:Y:S04]  /*1c1a0*/  LDL.LU R72, [R1+0xf34] ;  /* 0x000f340001487983 */ /* 0x001ea80000300800 */
[----:B------:R-:W-:Y:S04]  /*1c1b0*/  STS.U16 [R31+UR76+0x22e80], R41 ;  /* 0x022e80291f007988 */ /* 0x000fe8000800044c */
[----:B-1----:R-:W2:Y:S04]  /*1c1c0*/  LDL.LU R73, [R1+0xf30] ;  /* 0x000f300001497983 */ /* 0x002ea80000300800 */
[----:B------:R-:W-:Y:S04]  /*1c1d0*/  STS.U16 [R31+UR76+0x32e80], R40 ;  /* 0x032e80281f007988 */ /* 0x000fe8000800044c */
[----:B---3--:R-:W3:Y:S04]  /*1c1e0*/  LDL.LU R70, [R1+0xf2c] ;  /* 0x000f2c0001467983 */ /* 0x008ee80000300800 */
[----:B------:R-:W-:Y:S04]  /*1c1f0*/  STS.U16 [R31+UR76+0x23280], R35 ;  /* 0x023280231f007988 */ /* 0x000fe8000800044c */
[----:B----4-:R-:W4:Y:S04]  /*1c200*/  LDL.LU R71, [R1+0xf28] ;  /* 0x000f280001477983 */ /* 0x010f280000300800 */
[----:B------:R-:W-:Y:S04]  /*1c210*/  STS.U16 [R31+UR76+0x33280], R34 ;  /* 0x033280221f007988 */ /* 0x000fe8000800044c */
[----:B------:R-:W-:Y:S04]  /*1c220*/  STS.U16 [R31+UR76+0x23680], R33 ;  /* 0x023680211f007988 */ /* 0x000fe8000800044c */
[----:B------:R-:W3:Y:S04]  /*1c230*/  LDL R36, [R1+0x9ac] ;  /* 0x0009ac0001247983 */ /* 0x000ee80000100800 */
[----:B------:R-:W3:Y:S04]  /*1c240*/  LDL R37, [R1+0x9a8] ;  /* 0x0009a80001257983 */ /* 0x000ee80000100800 */
[----:B------:R-:W-:Y:S04]  /*1c250*/  STS.U16 [R31+UR76+0x33680], R32 ;  /* 0x033680201f007988 */ /* 0x000fe8000800044c */
[----:B------:R-:W-:Y:S04]  /*1c260*/  STS.U16 [R31+UR76+0x23a80], R26 ;  /* 0x023a801a1f007988 */ /* 0x000fe8000800044c */
[----:B------:R0:W-:Y:S04]  /*1c270*/  STS.U16 [R31+UR76+0x33a80], R30 ;  /* 0x033a801e1f007988 */ /* 0x0001e8000800044c */
[----:B------:R-:W-:Y:S04]  /*1c280*/  STS.U16 [R31+UR76+0x23e80], R124 ;  /* 0x023e807c1f007988 */ /* 0x000fe8000800044c */
[----:B------:R1:W-:Y:S04]  /*1c290*/  STS.U16 [R31+UR76+0x33e80], R75 ;  /* 0x033e804b1f007988 */ /* 0x0003e8000800044c */
[----:B0-----:R-:W3:Y:S04]  /*1c2a0*/  LDL R30, [R1+0x9cc] ;  /* 0x0009cc00011e7983 */ /* 0x001ee80000100800 */
[----:B------:R-:W3:Y:S04]  /*1c2b0*/  LDL R34, [R1+0x9ec] ;  /* 0x0009ec0001227983 */ /* 0x000ee80000100800 */
[----:B-1----:R-:W3:Y:S01]  /*1c2c0*/  LDL R31, [R1+0x9c8] ;  /* 0x0009c800011f7983 */ /* 0x002ee20000100800 */
[----:B------:R-:W-:-:S03]  /*1c2d0*/  LOP3.LUT R26, R0, 0x60, RZ, 0x3c, !PT ;  /* 0x00000060001a7812 */ /* 0x000fc600078e3cff */
[----:B------:R-:W3:Y:S01]  /*1c2e0*/  LDL R35, [R1+0x9e8] ;  /* 0x0009e80001237983 */ /* 0x000ee20000100800 */
[----:B------:R-:W-:-:S03]  /*1c2f0*/  PRMT R59, RZ, 0x7610, R59 ;  /* 0x00007610ff3b7816 */ /* 0x000fc6000000003b */
[----:B------:R-:W-:Y:S04]  /*1c300*/  STS.U16 [R26+UR76+0x20300], R43 ;  /* 0x0203002b1a007988 */ /* 0x000fe8000800044c */
[----:B------:R-:W3:Y:S04]  /*1c310*/  LDL R32, [R1+0xa0c] ;  /* 0x000a0c0001207983 */ /* 0x000ee80000100800 */
[----:B------:R-:W3:Y:S04]  /*1c320*/  LDL R33, [R1+0xa08] ;  /* 0x000a080001217983 */ /* 0x000ee80000100800 */
[----:B--2---:R-:W-:Y:S04]  /*1c330*/  STS.U16 [R26+UR76+0x30300], R42 ;  /* 0x0303002a1a007988 */ /* 0x004fe8000800044c */
[----:B------:R-:W-:Y:S04]  /*1c340*/  STS.U16 [R26+UR76+0x20700], R45 ;  /* 0x0207002d1a007988 */ /* 0x000fe8000800044c */
[----:B------:R-:W-:Y:S04]  /*1c350*/  STS.U16 [R26+UR76+0x30700], R44 ;  /* 0x0307002c1a007988 */ /* 0x000fe8000800044c */
[----:B----4-:R0:W-:Y:S04]  /*1c360*/  STS.U16 [R26+UR76+0x20b00], R71 ;  /* 0x020b00471a007988 */ /* 0x0101e8000800044c */
[----:B---3--:R1:W-:Y:S04]  /*1c370*/  STS.U16 [R26+UR76+0x30b00], R70 ;  /* 0x030b00461a007988 */ /* 0x0083e8000800044c */
[----:B------:R2:W-:Y:S01]  /*1c380*/  STS.U16 [R26+UR76+0x20f00], R73 ;  /* 0x020f00491a007988 */ /* 0x0005e2000800044c */
[----:B------:R-:W-:-:S03]  /*1c390*/  @!P3 IMAD.MOV.U32 R74, RZ, RZ, R36 ;  /* 0x000000ffff4ab224 */ /* 0x000fc600078e0024 */
[----:B0-----:R-:W3:Y:S01]  /*1c3a0*/  LDL.LU R71, [R1+0xf24] ;  /* 0x000f240001477983 */ /* 0x001ee20000300800 */
[----:B------:R-:W-:-:S03]  /*1c3b0*/  @!P3 IMAD.MOV.U32 R75, RZ, RZ, R37 ;  /* 0x000000ffff4bb224 */ /* 0x000fc600078e0025 */
[----:B-1----:R-:W4:Y:S04]  /*1c3c0*/  LDL.LU R70, [R1+0xf20] ;  /* 0x000f200001467983 */ /* 0x002f280000300800 */
[----:B--2---:R-:W2:Y:S04]  /*1c3d0*/  LDL.LU R73, [R1+0xf1c] ;  /* 0x000f1c0001497983 */ /* 0x004ea80000300800 */
[----:B------:R0:W-:Y:S04]  /*1c3e0*/  STS.U16 [R26+UR76+0x30f00], R72 ;  /* 0x030f00481a007988 */ /* 0x0001e8000800044c */
[----:B------:R1:W2:Y:S04]  /*1c3f0*/  @!P3 LDG.E.U16 R59, desc[UR6][R74.64] ;  /* 0x000000064a3bb981 */ /* 0x0002a8000c1e1500 */
[----:B0-----:R-:W2:Y:S04]  /*1c400*/  LDL.LU R72, [R1+0xf18] ;  /* 0x000f180001487983 */ /* 0x001ea80000300800 */
[----:B------:R-:W2:Y:S01]  /*1c410*/  LDL R41, [R1+0x9d0] ;  /* 0x0009d00001297983 */ /* 0x000ea20000100800 */
[----:B-1----:R-:W-:-:S03]  /*1c420*/  @!P3 IMAD.MOV.U32 R74, RZ, RZ, R30 ;  /* 0x000000ffff4ab224 */ /* 0x002fc600078e001e */
[----:B------:R-:W2:Y:S04]  /*1c430*/  LDL R30, [R1+0x9b4] ;  /* 0x0009b400011e7983 */ /* 0x000ea80000100800 */
[----:B------:R-:W3:Y:S01]  /*1c440*/  LDL R40, [R1+0x9d4] ;  /* 0x0009d40001287983 */ /* 0x000ee20000100800 */
[----:B------:R-:W-:-:S03]  /*1c450*/  @!P3 IMAD.MOV.U32 R75, RZ, RZ, R31 ;  /* 0x000000ffff4bb224 */ /* 0x000fc600078e001f */
[----:B------:R-:W3:Y:S04]  /*1c460*/  LDL R31, [R1+0x9b0] ;  /* 0x0009b000011f7983 */ /* 0x000ee80000100800 */
[----:B------:R-:W4:Y:S04]  /*1c470*/  LDL R39, [R1+0x9f0] ;  /* 0x0009f00001277983 */ /* 0x000f280000100800 */
[----:B------:R-:W4:Y:S01]  /*1c480*/  LDL R38, [R1+0x9f4] ;  /* 0x0009f40001267983 */ /* 0x000f220000100800 */
[----:B------:R-:W-:-:S03]  /*1c490*/  PRMT R60, RZ, 0x7610, R60 ;  /* 0x00007610ff3c7816 */ /* 0x000fc6000000003c */
[----:B------:R-:W4:Y:S04]  /*1c4a0*/  LDL R37, [R1+0xa10] ;  /* 0x000a100001257983 */ /* 0x000f280000100800 */
[----:B------:R-:W4:Y:S01]  /*1c4b0*/  LDL R36, [R1+0xa14] ;  /* 0x000a140001247983 */ /* 0x000f220000100800 */
[----:B------:R-:W-:-:S03]  /*1c4c0*/  PRMT R61, RZ, 0x7610, R61 ;  /* 0x00007610ff3d7816 */ /* 0x000fc6000000003d */
[----:B------:R0:W4:Y:S01]  /*1c4d0*/  @!P3 LDG.E.U16 R60, desc[UR6][R74.64] ;  /* 0x000000064a3cb981 */ /* 0x000122000c1e1500 */
[----:B------:R-:W-:Y:S01]  /*1c4e0*/  PRMT R62, RZ, 0x7610, R62 ;  /* 0x00007610ff3e7816 */ /* 0x000fe2000000003e */
[----:B0-----:R-:W-:Y:S02]  /*1c4f0*/  @!P3 IMAD.MOV.U32 R74, RZ, RZ, R34 ;  /* 0x000000ffff4ab224 */ /* 0x001fe400078e0022 */
[----:B------:R-:W-:Y:S01]  /*1c500*/  @!P3 IMAD.MOV.U32 R75, RZ, RZ, R35 ;  /* 0x000000ffff4bb224 */ /* 0x000fe200078e0023 */
[----:B------:R-:W4:Y:S04]  /*1c510*/  LDL R34, [R1+0x9bc] ;  /* 0x0009bc0001227983 */ /* 0x000f280000100800 */
[----:B------:R-:W4:Y:S04]  /*1c520*/  LDL R35, [R1+0x9b8] ;  /* 0x0009b80001237983 */ /* 0x000f280000100800 */
[----:B------:R0:W4:Y:S02]  /*1c530*/  @!P3 LDG.E.U16 R61, desc[UR6][R74.64] ;  /* 0x000000064a3db981 */ /* 0x000124000c1e1500 */
[----:B0-----:R-:W-:-:S02]  /*1c540*/  @!P3 IMAD.MOV.U32 R74, RZ, RZ, R32 ;  /* 0x000000ffff4ab224 */ /* 0x001fc400078e0020 */
[----:B------:R-:W-:Y:S01]  /*1c550*/  @!P3 IMAD.MOV.U32 R75, RZ, RZ, R33 ;  /* 0x000000ffff4bb224 */ /* 0x000fe200078e0021 */
[----:B------:R-:W4:Y:S04]  /*1c560*/  LDL R32, [R1+0x9dc] ;  /* 0x0009dc0001207983 */ /* 0x000f280000100800 */
[----:B------:R-:W4:Y:S04]  /*1c570*/  LDL R33, [R1+0x9d8] ;  /* 0x0009d80001217983 */ /* 0x000f280000100800 */
[----:B------:R2:W4:Y:S02]  /*1c580*/  @!P3 LDG.E.U16 R62, desc[UR6][R74.64] ;  /* 0x000000064a3eb981 */ /* 0x000524000c1e1500 */
[----:B--2---:R-:W-:-:S02]  /*1c590*/  @!P3 IMAD.MOV.U32 R74, RZ, RZ, R30 ;  /* 0x000000ffff4ab224 */ /* 0x004fc400078e001e */
[----:B------:R-:W2:Y:S01]  /*1c5a0*/  LDL R30, [R1+0x9fc] ;  /* 0x0009fc00011e7983 */ /* 0x000ea20000100800 */
[----:B---3--:R-:W-:-:S03]  /*1c5b0*/  @!P3 IMAD.MOV.U32 R75, RZ, RZ, R31 ;  /* 0x000000ffff4bb224 */ /* 0x008fc600078e001f */
[----:B------:R-:W3:Y:S01]  /*1c5c0*/  LDL R31, [R1+0x9f8] ;  /* 0x0009f800011f7983 */ /* 0x000ee20000100800 */
[----:B------:R-:W-:Y:S02]  /*1c5d0*/  PRMT R63, RZ, 0x7610, R63 ;  /* 0x00007610ff3f7816 */ /* 0x000fe4000000003f */
[----:B------:R-:W-:-:S04]  /*1c5e0*/  PRMT R64, RZ, 0x7610, R64 ;  /* 0x00007610ff407816 */ /* 0x000fc80000000040 */
[----:B------:R0:W3:Y:S01]  /*1c5f0*/  @!P3 LDG.E.U16 R63, desc[UR6][R74.64] ;  /* 0x000000064a3fb981 */ /* 0x0000e2000c1e1500 */
[----:B------:R-:W-:Y:S01]  /*1c600*/  PRMT R65, RZ, 0x7610, R65 ;  /* 0x00007610ff417816 */ /* 0x000fe20000000041 */
[----:B0-----:R-:W-:Y:S02]  /*1c610*/  @!P3 IMAD.MOV.U32 R74, RZ, RZ, R40 ;  /* 0x000000ffff4ab224 */ /* 0x001fe400078e0028 */
[----:B------:R-:W-:-:S05]  /*1c620*/  @!P3 IMAD.MOV.U32 R75, RZ, RZ, R41 ;  /* 0x000000ffff4bb224 */ /* 0x000fca00078e0029 */
[----:B------:R4:W3:Y:S01]  /*1c630*/  @!P3 LDG.E.U16 R64, desc[UR6][R74.64] ;  /* 0x000000064a40b981 */ /* 0x0008e2000c1e1500 */
[----:B------:R-:W-:Y:S01]  /*1c640*/  PRMT R67, RZ, 0x7610, R67 ;  /* 0x00007610ff437816 */ /* 0x000fe20000000043 */
[----:B----4-:R-:W-:Y:S02]  /*1c650*/  @!P3 IMAD.MOV.U32 R74, RZ, RZ, R38 ;  /* 0x000000ffff4ab224 */ /* 0x010fe400078e0026 */
[----:B------:R-:W-:-:S05]  /*1c660*/  @!P3 IMAD.MOV.U32 R75, RZ, RZ, R39 ;  /* 0x000000ffff4bb224 */ /* 0x000fca00078e0027 */
[----:B------:R0:W4:Y:S01]  /*1c670*/  @!P3 LDG.E.U16 R65, desc[UR6][R74.64] ;  /* 0x000000064a41b981 */ /* 0x000122000c1e1500 */
[----:B------:R-:W-:Y:S01]  /*1c680*/  PRMT R68, RZ, 0x7610, R68 ;  /* 0x00007610ff447816 */ /* 0x000fe20000000044 */
[----:B0-----:R-:W-:Y:S02]  /*1c690*/  @!P3 IMAD.MOV.U32 R74, RZ, RZ, R36 ;  /* 0x000000ffff4ab224 */ /* 0x001fe400078e0024 */
[----:B------:R-:W-:-:S05]  /*1c6a0*/  @!P3 IMAD.MOV.U32 R75, RZ, RZ, R37 ;  /* 0x000000ffff4bb224 */ /* 0x000fca00078e0025 */
[----:B------:R0:W4:Y:S01]  /*1c6b0*/  @!P3 LDG.E.U16 R67, desc[UR6][R74.64] ;  /* 0x000000064a43b981 */ /* 0x000122000c1e1500 */
[----:B------:R-:W-:Y:S01]  /*1c6c0*/  PRMT R69, RZ, 0x7610, R69 ;  /* 0x00007610ff457816 */ /* 0x000fe20000000045 */
[----:B0-----:R-:W-:Y:S02]  /*1c6d0*/  @!P3 IMAD.MOV.U32 R74, RZ, RZ, R34 ;  /* 0x000000ffff4ab224 */ /* 0x001fe400078e0022 */
[----:B------:R-:W-:Y:S01]  /*1c6e0*/  @!P3 IMAD.MOV.U32 R75, RZ, RZ, R35 ;  /* 0x000000ffff4bb224 */ /* 0x000fe200078e0023 */
[----:B------:R-:W4:Y:S04]  /*1c6f0*/  LDL R34, [R1+0x9e4] ;  /* 0x0009e40001227983 */ /* 0x000f280000100800 */
[----:B------:R0:W4:Y:S04]  /*1c700*/  @!P3 LDG.E.U16 R68, desc[UR6][R74.64] ;  /* 0x000000064a44b981 */ /* 0x000128000c1e1500 */
[----:B------:R-:W4:Y:S01]  /*1c710*/  LDL R35, [R1+0x9e0] ;  /* 0x0009e00001237983 */ /* 0x000f220000100800 */
[----:B0-----:R-:W-:-:S02]  /*1c720*/  @!P3 IMAD.MOV.U32 R74, RZ, RZ, R32 ;  /* 0x000000ffff4ab224 */ /* 0x001fc400078e0020 */
[----:B------:R-:W-:Y:S01]  /*1c730*/  @!P3 IMAD.MOV.U32 R75, RZ, RZ, R33 ;  /* 0x000000ffff4bb224 */ /* 0x000fe200078e0021 */
[----:B------:R-:W4:Y:S04]  /*1c740*/  LDL R32, [R1+0xa04] ;  /* 0x000a040001207983 */ /* 0x000f280000100800 */
[----:B------:R2:W4:Y:S04]  /*1c750*/  @!P3 LDG.E.U16 R69, desc[UR6][R74.64] ;  /* 0x000000064a45b981 */ /* 0x000528000c1e1500 */
[----:B------:R-:W4:Y:S01]  /*1c760*/  LDL R33, [R1+0xa00] ;  /* 0x000a000001217983 */ /* 0x000f220000100800 */
[----:B------:R-:W-:Y:S01]  /*1c770*/  PRMT R70, RZ, 0x7610, R70 ;  /* 0x00007610ff467816 */ /* 0x000fe20000000046 */
[----:B--2---:R-:W-:-:S02]  /*1c780*/  @!P3 IMAD.MOV.U32 R74, RZ, RZ, R30 ;  /* 0x000000ffff4ab224 */ /* 0x004fc400078e001e */
[----:B------:R-:W2:Y:S01]  /*1c790*/  LDL R30, [R1+0xa24] ;  /* 0x000a2400011e7983 */ /* 0x000ea20000100800 */
[----:B---3--:R-:W-:-:S03]  /*1c7a0*/  @!P3 IMAD.MOV.U32 R75, RZ, RZ, R31 ;  /* 0x000000ffff4bb224 */ /* 0x008fc600078e001f */
[----:B------:R-:W3:Y:S04]  /*1c7b0*/  LDL R31, [R1+0xa20] ;  /* 0x000a2000011f7983 */ /* 0x000ee80000100800 */
[----:B------:R-:W2:Y:S04]  /*1c7c0*/  LDL.LU R37, [R1+0xa7c] ;  /* 0x000a7c0001257983 */ /* 0x000ea80000300800 */
        /* <DEDUP_REMOVED lines=9> */
[----:B------:R0:W2:Y:S04]  /*1c860*/  @!P3 LDG.E.U16 R70, desc[UR6][R74.64] ;  /* 0x000000064a46b981 */ /* 0x0000a8000c1e1500 */
[----:B------:R-:W0:Y:S04]  /*1c870*/  LDL R74, [R1+0xa18] ;  /* 0x000a1800014a7983 */ /* 0x000e280000100800 */
[----:B------:R-:W0:Y:S01]  /*1c880*/  LDL R75, [R1+0xa1c] ;  /* 0x000a1c00014b7983 */ /* 0x000e220000100800 */
[----:B------:R-:W-:-:S02]  /*1c890*/  PRMT R71, RZ, 0x7610, R71 ;  /* 0x00007610ff477816 */ /* 0x000fc40000000047 */
[----:B0-----:R-:W-:-:S04]  /*1c8a0*/  @!P3 LOP3.LUT R75, R75, R74, RZ, 0x3c, !PT ;  /* 0x0000004a4b4bb212 */ /* 0x001fc800078e3cff */
[----:B------:R-:W-:-:S04]  /*1c8b0*/  @!P3 LOP3.LUT R74, R75, R74, RZ, 0x3c, !PT ;  /* 0x0000004a4b4ab212 */ /* 0x000fc800078e3cff */
[----:B------:R-:W-:-:S05]  /*1c8c0*/  @!P3 LOP3.LUT R75, R75, R74, RZ, 0x3c, !PT ;  /* 0x0000004a4b4bb212 */ /* 0x000fca00078e3cff */
[----:B------:R0:W3:Y:S04]  /*1c8d0*/  @!P3 LDG.E.U16 R71, desc[UR6][R74.64] ;  /* 0x000000064a47b981 */ /* 0x0000e8000c1e1500 */
[----:B------:R-:W0:Y:S04]  /*1c8e0*/  LDL R74, [R1+0x9c0] ;  /* 0x0009c000014a7983 */ /* 0x000e280000100800 */
[----:B------:R-:W0:Y:S01]  /*1c8f0*/  LDL R75, [R1+0x9c4] ;  /* 0x0009c400014b7983 */ /* 0x000e220000100800 */
[----:B------:R-:W-:Y:S02]  /*1c900*/  PRMT R72, RZ, 0x7610, R72 ;  /* 0x00007610ff487816 */ /* 0x000fe40000000048 */
[----:B------:R-:W-:-:S02]  /*1c910*/  PRMT R73, RZ, 0x7610, R73 ;  /* 0x00007610ff497816 */ /* 0x000fc40000000049 */
[----:B------:R-:W-:Y:S02]  /*1c920*/  PRMT R125, RZ, 0x7610, R125 ;  /* 0x00007610ff7d7816 */ /* 0x000fe4000000007d */
[----:B------:R-:W-:Y:S01]  /*1c930*/  PRMT R124, RZ, 0x7610, R124 ;  /* 0x00007610ff7c7816 */ /* 0x000fe2000000007c */
[----:B--2---:R-:W-:Y:S04]  /*1c940*/  STS.U16 [R26+UR76+0x21300], R37 ;  /* 0x021300251a007988 */ /* 0x004fe8000800044c */
        /* <DEDUP_REMOVED lines=10> */
[----:B------:R1:W-:Y:S04]  /*1c9f0*/  STS.U16 [R26+UR76+0x32700], R28 ;  /* 0x0327001c1a007988 */ /* 0x0003e8000800044c */
[----:B-1----:R-:W2:Y:S04]  /*1ca00*/  LDL.LU R28, [R1+0xa9c] ;  /* 0x000a9c00011c7983 */ /* 0x002ea80000300800 */
[----:B------:R-:W2:Y:S01]  /*1ca10*/  LDL.LU R29, [R1+0xa98] ;  /* 0x000a9800011d7983 */ /* 0x000ea20000300800 */
[----:B0-----:R-:W-:-:S04]  /*1ca20*/  @!P3 LOP3.LUT R75, R75, R74, RZ, 0x3c, !PT ;  /* 0x0000004a4b4bb212 */ /* 0x001fc800078e3cff */
[----:B------:R-:W-:-:S04]  /*1ca30*/  @!P3 LOP3.LUT R74, R75, R74, RZ, 0x3c, !PT ;  /* 0x0000004a4b4ab212 */ /* 0x000fc800078e3cff */
[----:B------:R-:W-:-:S05]  /*1ca40*/  @!P3 LOP3.LUT R75, R75, R74, RZ, 0x3c, !PT ;  /* 0x0000004a4b4bb212 */ /* 0x000fca00078e3cff */
[----:B------:R4:W2:Y:S02]  /*1ca50*/  @!P3 LDG.E.U16 R72, desc[UR6][R74.64] ;  /* 0x000000064a48b981 */ /* 0x0008a4000c1e1500 */
[----:B----4-:R-:W-:Y:S02]  /*1ca60*/  @!P3 IMAD.MOV.U32 R74, RZ, RZ, R34 ;  /* 0x000000ffff4ab224 */ /* 0x010fe400078e0022 */
[----:B------:R-:W0:Y:S01]  /*1ca70*/  S2R R34, SR_TID.X ;  /* 0x0000000000227919 */ /* 0x000e220000002100 */
[----:B------:R-:W-:-:S05]  /*1ca80*/  @!P3 IMAD.MOV.U32 R75, RZ, RZ, R35 ;  /* 0x000000ffff4bb224 */ /* 0x000fca00078e0023 */
[----:B------:R1:W4:Y:S02]  /*1ca90*/  @!P3 LDG.E.U16 R73, desc[UR6][R74.64] ;  /* 0x000000064a49b981 */ /* 0x000324000c1e1500 */
[----:B-1----:R-:W-:Y:S02]  /*1caa0*/  @!P3 IMAD.MOV.U32 R74, RZ, RZ, R32 ;  /* 0x000000ffff4ab224 */ /* 0x002fe400078e0020 */
[----:B------:R-:W-:-:S05]  /*1cab0*/  @!P3 IMAD.MOV.U32 R75, RZ, RZ, R33 ;  /* 0x000000ffff4bb224 */ /* 0x000fca00078e0021 */
[----:B------:R1:W4:Y:S02]  /*1cac0*/  @!P3 LDG.E.U16 R125, desc[UR6][R74.64] ;  /* 0x000000064a7db981 */ /* 0x000324000c1e1500 */
[----:B-1----:R-:W-:Y:S02]  /*1cad0*/  @!P3 IMAD.MOV.U32 R74, RZ, RZ, R30 ;  /* 0x000000ffff4ab224 */ /* 0x002fe400078e001e */
[----:B---3--:R-:W-:Y:S01]  /*1cae0*/  @!P3 IMAD.MOV.U32 R75, RZ, RZ, R31 ;  /* 0x000000ffff4bb224 */ /* 0x008fe200078e001f */
[----:B------:R-:W3:Y:S04]  /*1caf0*/  LDL.LU R30, [R1+0xa94] ;  /* 0x000a9400011e7983 */ /* 0x000ee80000300800 */
[----:B------:R0:W4:Y:S04]  /*1cb00*/  @!P3 LDG.E.U16 R124, desc[UR6][R74.64] ;  /* 0x000000064a7cb981 */ /* 0x000128000c1e1500 */
[----:B------:R-:W4:Y:S04]  /*1cb10*/  LDL.LU R31, [R1+0xa90] ;  /* 0x000a9000011f7983 */ /* 0x000f280000300800 */
[----:B------:R-:W4:Y:S01]  /*1cb20*/  LDL.LU R32, [R1+0xa8c] ;  /* 0x000a8c0001207983 */ /* 0x000f220000300800 */
[----:B0-----:R-:W-:Y:S01]  /*1cb30*/  SHF.R.S32.HI R74, RZ, 0x7, R34 ;  /* 0x00000007ff4a7819 */ /* 0x001fe20000011422 */
[----:B------:R-:W-:-:S02]  /*1cb40*/  IMAD.SHL.U32 R75, R34, 0x2, RZ ;  /* 0x00000002224b7824 */ /* 0x000fc400078e00ff */
[----:B------:R-:W4:Y:S01]  /*1cb50*/  LDL.LU R33, [R1+0xa88] ;  /* 0x000a880001217983 */ /* 0x000f220000300800 */
[----:B------:R-:W-:-:S04]  /*1cb60*/  SGXT R74, R74, 0x1 ;  /* 0x000000014a4a781a */ /* 0x000fc80000000200 */
[----:B------:R-:W-:-:S04]  /*1cb70*/  LOP3.LUT R74, R74, 0x90, RZ, 0xc0, !PT ;  /* 0x000000904a4a7812 */ /* 0x000fc800078ec0ff */
[----:B------:R-:W-:Y:S01]  /*1cb80*/  LOP3.LUT R74, R74, 0x7e, R75, 0x78, !PT ;  /* 0x0000007e4a4a7812 */ /* 0x000fe200078e784b */
[----:B------:R-:W-:Y:S02]  /*1cb90*/  IMAD.SHL.U32 R75, R34, 0x40, RZ ;  /* 0x00000040224b7824 */ /* 0x000fe400078e00ff */
        /* <DEDUP_REMOVED lines=13> */
[----:B------:R1:W-:Y:S04]  /*1cc70*/  STS.U16 [R26+UR76+0x32b00], R16 ;  /* 0x032b00101a007988 */ /* 0x0003e8000800044c */
[----:B------:R1:W-:Y:S04]  /*1cc80*/  STS.U16 [R26+UR76+0x22f00], R17 ;  /* 0x022f00111a007988 */ /* 0x0003e8000800044c */
[----:B0-----:R0:W5:Y:S01]  /*1cc90*/  LDL.LU R15, [R1+0xf14] ;  /* 0x000f1400010f7983 */ /* 0x0011620000300800 */
[----:B------:R-:W-:-:S03]  /*1cca0*/  LOP3.LUT R74, R74, 0x1000, R75, 0xf8, !PT ;  /* 0x000010004a4a7812 */ /* 0x000fc600078ef84b */
[----:B-1----:R0:W5:Y:S04]  /*1ccb0*/  LDL.LU R16, [R1+0xf10] ;  /* 0x000f100001107983 */ /* 0x0021680000300800 */
[----:B------:R1:W-:Y:S01]  /*1ccc0*/  STS.U16 [R26+UR76+0x32f00], R18 ;  /* 0x032f00121a007988 */ /* 0x0003e2000800044c */
[----:B------:R-:W-:-:S03]  /*1ccd0*/  LOP3.LUT R75, R0, 0x70, RZ, 0x3c, !PT ;  /* 0x00000070004b7812 */ /* 0x000fc600078e3cff */
[----:B------:R0:W5:Y:S04]  /*1cce0*/  LDL.LU R17, [R1+0xf0c] ;  /* 0x000f0c0001117983 */ /* 0x0001680000300800 */
[----:B------:R0:W-:Y:S04]  /*1ccf0*/  STS.U16 [R26+UR76+0x23300], R19 ;  /* 0x023300131a007988 */ /* 0x0001e8000800044c */
[----:B-1----:R1:W5:Y:S04]  /*1cd00*/  LDL.LU R18, [R1+0xf08] ;  /* 0x000f080001127983 */ /* 0x0023680000300800 */
[----:B------:R1:W-:Y:S04]  /*1cd10*/  STS.U16 [R26+UR76+0x33300], R20 ;  /* 0x033300141a007988 */ /* 0x0003e8000800044c */
[----:B0-----:R0:W5:Y:S04]  /*1cd20*/  LDL.LU R19, [R1+0xf04] ;  /* 0x000f040001137983 */ /* 0x0011680000300800 */
        /* <DEDUP_REMOVED lines=12> */
[----:B--2---:R2:W-:Y:S04]  /*1cdf0*/  STS.U16 [R75+UR76+0x20380], R28 ;  /* 0x0203801c4b007988 */ /* 0x0045e8000800044c */
[----:B-1----:R0:W5:Y:S04]  /*1ce00*/  LDL.LU R26, [R1+0xee8] ;  /* 0x000ee800011a7983 */ /* 0x0021680000300800 */
[----:B------:R1:W-:Y:S04]  /*1ce10*/  STS.U16 [R75+UR76+0x30380], R29 ;  /* 0x0303801d4b007988 */ /* 0x0003e8000800044c */
[----:B------:R0:W5:Y:S04]  /*1ce20*/  LDL.LU R27, [R1+0xee4] ;  /* 0x000ee400011b7983 */ /* 0x0001680000300800 */
[----:B--2---:R0:W5:Y:S04]  /*1ce30*/  LDL.LU R28, [R1+0xee0] ;  /* 0x000ee000011c7983 */ /* 0x0041680000300800 */
[----:B-1----:R0:W5:Y:S04]  /*1ce40*/  LDL.LU R29, [R1+0xedc] ;  /* 0x000edc00011d7983 */ /* 0x0021680000300800 */
[----:B---3--:R1:W-:Y:S04]  /*1ce50*/  STS.U16 [R75+UR76+0x20780], R30 ;  /* 0x0207801e4b007988 */ /* 0x0083e8000800044c */
[----:B----4-:R2:W-:Y:S04]  /*1ce60*/  STS.U16 [R75+UR76+0x30780], R31 ;  /* 0x0307801f4b007988 */ /* 0x0105e8000800044c */
[----:B------:R3:W-:Y:S04]  /*1ce70*/  STS.U16 [R75+UR76+0x20b80], R32 ;  /* 0x020b80204b007988 */ /* 0x0007e8000800044c */
[----:B-1----:R0:W5:Y:S04]  /*1ce80*/  LDL.LU R30, [R1+0xed8] ;  /* 0x000ed800011e7983 */ /* 0x0021680000300800 */
[----:B------:R1:W-:Y:S04]  /*1ce90*/  STS.U16 [R75+UR76+0x30b80], R33 ;  /* 0x030b80214b007988 */ /* 0x0003e8000800044c */
[----:B--2---:R0:W5:Y:S04]  /*1cea0*/  LDL.LU R31, [R1+0xed4] ;  /* 0x000ed400011f7983 */ /* 0x0041680000300800 */
[----:B---3--:R0:W5:Y:S04]  /*1ceb0*/  LDL.LU R32, [R1+0xed0] ;  /* 0x000ed00001207983 */ /* 0x0081680000300800 */
[----:B------:R2:W-:Y:S04]  /*1cec0*/  STS.U16 [R75+UR76+0x20f80], R34 ;  /* 0x020f80224b007988 */ /* 0x0005e8000800044c */
[----:B------:R3:W-:Y:S04]  /*1ced0*/  STS.U16 [R75+UR76+0x30f80], R35 ;  /* 0x030f80234b007988 */ /* 0x0007e8000800044c */
[----:B-1----:R0:W5:Y:S04]  /*1cee0*/  LDL.LU R33, [R1+0xecc] ;  /* 0x000ecc0001217983 */ /* 0x0021680000300800 */
[----:B------:R1:W-:Y:S04]  /*1cef0*/  STS.U16 [R75+UR76+0x21380], R36 ;  /* 0x021380244b007988 */ /* 0x0003e8000800044c */
[----:B--2---:R0:W5:Y:S04]  /*1cf00*/  LDL.LU R34, [R1+0xec8] ;  /* 0x000ec80001227983 */ /* 0x0041680000300800 */
[----:B------:R2:W-:Y:S04]  /*1cf10*/  STS.U16 [R75+UR76+0x31380], R37 ;  /* 0x031380254b007988 */ /* 0x0005e8000800044c */
[----:B---3--:R0:W5:Y:S04]  /*1cf20*/  LDL.LU R35, [R1+0xec4] ;  /* 0x000ec40001237983 */ /* 0x0081680000300800 */
        /* <DEDUP_REMOVED lines=44> */
[----:B--2---:R0:W5:Y:S01]  /*1d1f0*/  LDL.LU R58, [R1+0xe68] ;  /* 0x000e6800013a7983 */ /* 0x0041620000300800 */
[----:B---3--:R-:W-:-:S03]  /*1d200*/  LOP3.LUT R66, R74, 0x20, RZ, 0x3c, !PT ;  /* 0x000000204a427812 */ /* 0x008fc600078e3cff */
[----:B------:R1:W-:Y:S01]  /*1d210*/  STS.U16 [R74+UR76+0x42000], R59 ;  /* 0x0420003b4a007988 */ /* 0x0003e2000800044c */
[----:B------:R-:W-:-:S03]  /*1d220*/  LOP3.LUT R75, R74, 0x40, RZ, 0x3c, !PT ;  /* 0x000000404a4b7812 */ /* 0x000fc600078e3cff */
[----:B------:R2:W-:Y:S04]  /*1d230*/  STS.U16 [R74+UR76+0x42400], R60 ;  /* 0x0424003c4a007988 */ /* 0x0005e8000800044c */
[----:B------:R3:W-:Y:S04]  /*1d240*/  STS.U16 [R74+UR76+0x42800], R61 ;  /* 0x0428003d4a007988 */ /* 0x0007e8000800044c */
[----:B-1----:R0:W5:Y:S04]  /*1d250*/  LDL.LU R59, [R1+0xe64] ;  /* 0x000e6400013b7983 */ /* 0x0021680000300800 */
[----:B--2---:R0:W5:Y:S04]  /*1d260*/  LDL.LU R60, [R1+0xe60] ;  /* 0x000e6000013c7983 */ /* 0x0041680000300800 */
[----:B---3--:R0:W5:Y:S04]  /*1d270*/  LDL.LU R61, [R1+0xe5c] ;  /* 0x000e5c00013d7983 */ /* 0x0081680000300800 */
[----:B------:R1:W-:Y:S04]  /*1d280*/  STS.U16 [R74+UR76+0x42c00], R62 ;  /* 0x042c003e4a007988 */ /* 0x0003e8000800044c */
[----:B------:R2:W-:Y:S04]  /*1d290*/  STS.U16 [R66+UR76+0x42100], R63 ;  /* 0x0421003f42007988 */ /* 0x0005e8000800044c */
[----:B------:R3:W-:Y:S04]  /*1d2a0*/  STS.U16 [R66+UR76+0x42500], R64 ;  /* 0x0425004042007988 */ /* 0x0007e8000800044c */
[----:B-1----:R0:W5:Y:S01]  /*1d2b0*/  LDL.LU R62, [R1+0xe58] ;  /* 0x000e5800013e7983 */ /* 0x0021620000300800 */
[----:B------:R-:W-:-:S03]  /*1d2c0*/  LOP3.LUT R74, R74, 0x60, RZ, 0x3c, !PT ;  /* 0x000000604a4a7812 */ /* 0x000fc600078e3cff */
[----:B--2---:R0:W5:Y:S04]  /*1d2d0*/  LDL.LU R63, [R1+0xe54] ;  /* 0x000e5400013f7983 */ /* 0x0041680000300800 */
[----:B---3--:R0:W5:Y:S04]  /*1d2e0*/  LDL.LU R64, [R1+0xe50] ;  /* 0x000e500001407983 */ /* 0x0081680000300800 */
[----:B------:R1:W-:Y:S04]  /*1d2f0*/  STS.U16 [R66+UR76+0x42900], R65 ;  /* 0x0429004142007988 */ /* 0x0003e8000800044c */
[----:B------:R2:W-:Y:S04]  /*1d300*/  STS.U16 [R66+UR76+0x42d00], R67 ;  /* 0x042d004342007988 */ /* 0x0005e8000800044c */
[----:B------:R3:W-:Y:S04]  /*1d310*/  STS.U16 [R75+UR76+0x42200], R68 ;  /* 0x042200444b007988 */ /* 0x0007e8000800044c */
[----:B-1----:R0:W5:Y:S04]  /*1d320*/  LDL.LU R65, [R1+0xe4c] ;  /* 0x000e4c0001417983 */ /* 0x0021680000300800 */
[----:B--2---:R0:W5:Y:S04]  /*1d330*/  LDL.LU R66, [R1+0xe48] ;  /* 0x000e480001427983 */ /* 0x0041680000300800 */
[----:B------:R0:W5:Y:S04]  /*1d340*/  LDL.LU R67, [R1+0xe44] ;  /* 0x000e440001437983 */ /* 0x0001680000300800 */
[----:B---3--:R0:W5:Y:S04]  /*1d350*/  LDL.LU R68, [R1+0xe40] ;  /* 0x000e400001447983 */ /* 0x0081680000300800 */
[----:B------:R1:W-:Y:S04]  /*1d360*/  STS.U16 [R75+UR76+0x42600], R69 ;  /* 0x042600454b007988 */ /* 0x0003e8000800044c */
        /* <DEDUP_REMOVED lines=8> */
[----:B-1----:R0:W5:Y:S04]  /*1d3f0*/  LDL.LU R72, [R1+0xe30] ;  /* 0x000e300001487983 */ /* 0x0021680000300800 */
[----:B--2---:R0:W5:Y:S04]  /*1d400*/  LDL.LU R73, [R1+0xe2c] ;  /* 0x000e2c0001497983 */ /* 0x0041680000300800 */
[----:B---3--:R-:W2:Y:S04]  /*1d410*/  LDL R125, [R1+0xa28] ;  /* 0x000a2800017d7983 */ /* 0x008ea80000100800 */
[----:B------:R2:W-:Y:S01]  /*1d420*/  STS.U16 [R74+UR76+0x42f00], R124 ;  /* 0x042f007c4a007988 */ /* 0x0005e2000800044c */
[----:B------:R1:W-:Y:S06]  /*1d430*/  MEMBAR.ALL.CTA ;  /* 0x0000000000007992 */ /* 0x0003ec0000008000 */
[----:B-1----:R-:W1:Y:S02]  /*1d440*/  FENCE.VIEW.ASYNC.S ;  /* 0x00000000000073c6 */ /* 0x002e640000000000 */
[----:B-1----:R-:W-:Y:S01]  /*1d450*/  BAR.SYNC.DEFER_BLOCKING 0x0 ;  /* 0x0000000000007b1d */ /* 0x002fe20000010000 */
[----:B--2---:R-:W-:-:S05]  /*1d460*/  LEA R74, R125, UR76, 0x3 ;  /* 0x0000004c7d4a7c11 */ /* 0x004fca000f8e18ff */
[----:B------:R-:W-:-:S05]  /*1d470*/  VIADD R74, R74, 0x44000 ;  /* 0x000440004a4a7836 */ /* 0x000fca0000000000 */
[----:B------:R-:W-:Y:S01]  /*1d480*/  R2UR UR4, R74 ;  /* 0x000000004a0472ca */ /* 0x000fe200000e0000 */
[----:B0-----:R-:W-:-:S14]  /*1d490*/  @P0 BRA `(.L_x_9) ;  /* 0x0000000400740947 */ /* 0x001fdc0003800000 */
[----:B------:R-:W2:Y:S01]  /*1d4a0*/  LDL R74, [R1+0xe04] ;  /* 0x000e0400014a7983 */ /* 0x000ea20000100800 */
[----:B------:R-:W-:Y:S02]  /*1d4b0*/  ELECT P2, URZ, PT ;  /* 0x0000000000ff782f */ /* 0x000fe40003840000 */
[----:B------:R-:W-:Y:S01]  /*1d4c0*/  MOV.SPILL R124, UR73 ;  /* 0x00000049007c7c02 */ /* 0x000fe20009000f00 */
[----:B------:R0:W-:Y:S01]  /*1d4d0*/  STL [R1+0xe2c], R0 ;  /* 0x000e2c0001007387 */ /* 0x0001e20000100800 */
[----:B------:R-:W-:-:S03]  /*1d4e0*/  MOV.SPILL R125, UR7 ;  /* 0x00000007007d7c02 */ /* 0x000fc60009000f00 */
[----:B------:R1:W-:Y:S06]  /*1d4f0*/  STL [R1+0x624], R124 ;  /* 0x0006247c01007387 */ /* 0x0003ec0000100800 */
[----:B------:R-:W-:Y:S01]  /*1d500*/  @P2 IMAD.MOV.U32 R75, RZ, RZ, 0x40004040 ;  /* 0x40004040ff4b2424 */ /* 0x000fe200078e00ff */
[----:B0-----:R-:W-:Y:S01]  /*1d510*/  MOV.SPILL R0, UR72 ;  /* 0x0000004800007c02 */ /* 0x001fe20009000f00 */
[----:B------:R-:W-:Y:S01]  /*1d520*/  UMOV UR73, 0x8088490 ;  /* 0x0808849000497882 */ /* 0x000fe20000000000 */
[----:B-1----:R-:W-:Y:S02]  /*1d530*/  MOV.SPILL R124, UR6 ;  /* 0x00000006007c7c02 */ /* 0x002fe40009000f00 */
[----:B------:R-:W-:Y:S01]  /*1d540*/  @P2 R2UR UR75, R75 ;  /* 0x000000004b4b22ca */ /* 0x000fe200000e0000 */
[----:B------:R-:W-:Y:S01]  /*1d550*/  UMOV UR72, 0x0 ;  /* 0x0000000000487882 */ /* 0x000fe20000000000 */
[----:B------:R-:W-:-:S02]  /*1d560*/  UIADD3.64 UR6, UPT, UPT, UR8, 0x100, URZ ;  /* 0x0000010008067897 */ /* 0x000fc4000fffe0ff */
[----:B------:R-:W-:Y:S01]  /*1d570*/  UIADD3 UR77, UPT, UPT, UR5, 0x20, URZ ;  /* 0x00000020054d7890 */ /* 0x000fe2000fffe0ff */
[----:B--2---:R-:W-:-:S13]  /*1d580*/  R2UR UR74, R74 ;  /* 0x000000004a4a72ca */ /* 0x004fda00000e0000 */
[----:B------:R-:W-:-:S05]  /*1d590*/  IMAD.U32 R74, RZ, RZ, UR74 ;  /* 0x0000004aff4a7e24 */ /* 0x000fca000f8e00ff */
[----:B------:R-:W-:Y:S02]  /*1d5a0*/  @P2 R2UR UR74, R74 ;  /* 0x000000004a4a22ca */ /* 0x000fe400000e0000 */
[----:B------:R-:W2:Y:S11]  /*1d5b0*/  LDL.LU R74, [R1+0x624] ;  /* 0x00062400014a7983 */ /* 0x000eb60000300800 */
[----:B------:R0:W-:Y:S02]  /*1d5c0*/  UTCHMMA gdesc[UR74], gdesc[UR12], tmem[UR5], tmem[UR72], idesc[UR73], UPT ;  /* 0x00ff480c4a0075ea */ /* 0x0001e4000b800005 */
[----:B0-----:R-:W-:Y:S01]  /*1d5d0*/  UIADD3.64 UR72, UPT, UPT, UR8, 0x80, URZ ;  /* 0x0000008008487897 */ /* 0x001fe2000fffe0ff */
[----:B------:R-:W-:Y:S01]  /*1d5e0*/  UMOV UR74, 0x0 ;  /* 0x00000000004a7882 */ /* 0x000fe20000000000 */
[----:B------:R-:W-:-:S02]  /*1d5f0*/  UMOV UR75, 0x8088490 ;  /* 0x08088490004b7882 */ /* 0x000fc40000000000 */
[----:B------:R-:W-:Y:S05]  /*1d600*/  UTCHMMA gdesc[UR8], gdesc[UR10], tmem[UR5], tmem[UR74], idesc[UR75], UPT ;  /* 0x00ff4a0a080075ea */ /* 0x000fea000b800005 */
[----:B------:R0:W-:Y:S01]  /*1d610*/  UTCHMMA gdesc[UR72], gdesc[UR14], tmem[UR5], tmem[UR74], idesc[UR75], UPT ;  /* 0x00ff4a0e480075ea */ /* 0x0001e2000b800005 */
[----:B------:R1:W-:Y:S01]  /*1d620*/  UTCHMMA gdesc[UR6], gdesc[UR16], tmem[UR5], tmem[UR74], idesc[UR75], UPT ;  /* 0x00ff4a10060075ea */ /* 0x0003e2000b800005 */
[----:B0-----:R-:W-:Y:S02]  /*1d630*/  UIADD3.64 UR72, UPT, UPT, UR8, 0x180, URZ ;  /* 0x0000018008487897 */ /* 0x001fe4000fffe0ff */
[----:B-1----:R-:W-:-:S07]  /*1d640*/  UIADD3.64 UR6, UPT, UPT, UR8, 0x200, URZ ;  /* 0x0000020008067897 */ /* 0x002fce000fffe0ff */
[----:B------:R0:W-:Y:S02]  /*1d650*/  UTCHMMA gdesc[UR72], gdesc[UR18], tmem[UR5], tmem[UR74], idesc[UR75], UPT ;  /* 0x00ff4a12480075ea */ /* 0x0001e4000b800005 */
[----:B------:R1:W-:Y:S01]  /*1d660*/  UTCHMMA gdesc[UR6], gdesc[UR20], tmem[UR5], tmem[UR74], idesc[UR75], UPT ;  /* 0x00ff4a14060075ea */ /* 0x0003e2000b800005 */
[----:B0-----:R-:W-:Y:S02]  /*1d670*/  UIADD3.64 UR72, UPT, UPT, UR8, 0x280, URZ ;  /* 0x0000028008487897 */ /* 0x001fe4000fffe0ff */
[----:B-1----:R-:W-:-:S07]  /*1d680*/  UIADD3.64 UR6, UPT, UPT, UR8, 0x300, URZ ;  /* 0x0000030008067897 */ /* 0x002fce000fffe0ff */
[----:B------:R0:W-:Y:S02]  /*1d690*/  UTCHMMA gdesc[UR72], gdesc[UR22], tmem[UR5], tmem[UR74], idesc[UR75], UPT ;  /* 0x00ff4a16480075ea */ /* 0x0001e4000b800005 */
[----:B------:R1:W-:Y:S01]  /*1d6a0*/  UTCHMMA gdesc[UR6], gdesc[UR24], tmem[UR5], tmem[UR74], idesc[UR75], UPT ;  /* 0x00ff4a18060075ea */ /* 0x0003e2000b800005 */
[----:B0-----:R-:W-:Y:S02]  /*1d6b0*/  R2UR.FILL UR72, R0 ;  /* 0x00000000004872ca */ /* 0x001fe400004e0000 */
[----:B------:R0:W5:Y:S01]  /*1d6c0*/  LDL.LU R0, [R1+0xe2c] ;  /* 0x000e2c0001007983 */ /* 0x0001620000300800 */
[----:B-1----:R-:W-:Y:S02]  /*1d6d0*/  UIADD3 UR74, UPT, UPT, UR5, 0x20, URZ ;  /* 0x00000020054a7890 */ /* 0x002fe4000fffe0ff */
[----:B------:R-:W-:Y:S01]  /*1d6e0*/  UIADD3 UR75, UPT, UPT, UR5, 0x20, URZ ;  /* 0x00000020054b7890 */ /* 0x000fe2000fffe0ff */
[----:B------:R-:W-:Y:S01]  /*1d6f0*/  UMOV UR6, 0x0 ;  /* 0x0000000000067882 */ /* 0x000fe20000000000 */
[----:B------:R-:W-:-:S05]  /*1d700*/  UMOV UR7, 0x8088490 ;  /* 0x0808849000077882 */ /* 0x000fca0000000000 */
[----:B------:R1:W-:Y:S02]  /*1d710*/  UTCHMMA gdesc[UR26], gdesc[UR12], tmem[UR74], tmem[UR6], idesc[UR7], UPT ;  /* 0x00ff060c1a0075ea */ /* 0x0003e4000b80004a */
[----:B------:R3:W-:Y:S01]  /*1d720*/  UTCHMMA gdesc[UR28], gdesc[UR10], tmem[UR75], tmem[UR6], idesc[UR7], UPT ;  /* 0x00ff060a1c0075ea */ /* 0x0007e2000b80004b */
[----:B-1----:R-:W-:Y:S01]  /*1d730*/  UMOV UR74, 0x0 ;  /* 0x00000000004a7882 */ /* 0x002fe20000000000 */
[----:B---3--:R-:W-:Y:S02]  /*1d740*/  UMOV UR75, 0x8088490 ;  /* 0x08088490004b7882 */ /* 0x008fe40000000000 */
[----:B------:R1:W-:Y:S02]  /*1d750*/  UTCHMMA gdesc[UR30], gdesc[UR14], tmem[UR77], tmem[UR74], idesc[UR75], UPT ;  /* 0x00ff4a0e1e0075ea */ /* 0x0003e4000b80004d */
[----:B-1----:R-:W-:Y:S02]  /*1d760*/  UIADD3 UR74, UPT, UPT, UR5, 0x20, URZ ;  /* 0x00000020054a7890 */ /* 0x002fe4000fffe0ff */
[----:B------:R-:W-:-:S07]  /*1d770*/  UIADD3 UR75, UPT, UPT, UR5, 0x20, URZ ;  /* 0x00000020054b7890 */ /* 0x000fce000fffe0ff */
[----:B------:R-:W-:Y:S02]  /*1d780*/  UTCHMMA gdesc[UR32], gdesc[UR16], tmem[UR74], tmem[UR6], idesc[UR7], UPT ;  /* 0x00ff0610200075ea */ /* 0x000fe4000b80004a */
[----:B------:R-:W-:Y:S01]  /*1d790*/  UTCHMMA gdesc[UR34], gdesc[UR18], tmem[UR75], tmem[UR6], idesc[UR7], UPT ;  /* 0x00ff0612220075ea */ /* 0x000fe2000b80004b */
[----:B------:R1:W-:Y:S01]  /*1d7a0*/  UTCHMMA gdesc[UR36], gdesc[UR20], tmem[UR74], tmem[UR6], idesc[UR7], UPT ;  /* 0x00ff0614240075ea */ /* 0x0003e2000b80004a */
[----:B------:R3:W-:Y:S01]  /*1d7b0*/  UTCHMMA gdesc[UR38], gdesc[UR22], tmem[UR75], tmem[UR6], idesc[UR7], UPT ;  /* 0x00ff0616260075ea */ /* 0x0007e2000b80004b */
[----:B-1----:R-:W-:Y:S01]  /*1d7c0*/  UMOV UR74, 0x0 ;  /* 0x00000000004a7882 */ /* 0x002fe20000000000 */
[----:B---3--:R-:W-:Y:S02]  /*1d7d0*/  UMOV UR75, 0x8088490 ;  /* 0x08088490004b7882 */ /* 0x008fe40000000000 */
[----:B------:R1:W-:Y:S02]  /*1d7e0*/  UTCHMMA gdesc[UR40], gdesc[UR24], tmem[UR77], tmem[UR74], idesc[UR75], UPT ;  /* 0x00ff4a18280075ea */ /* 0x0003e4000b80004d */
[----:B-1----:R-:W-:-:S02]  /*1d7f0*/  UIADD3 UR74, UPT, UPT, UR5, 0x40, URZ ;  /* 0x00000040054a7890 */ /* 0x002fc4000fffe0ff */
[----:B------:R-:W-:Y:S02]  /*1d800*/  UIADD3 UR75, UPT, UPT, UR5, 0x40, URZ ;  /* 0x00000040054b7890 */ /* 0x000fe4000fffe0ff */
[----:B------:R-:W-:-:S05]  /*1d810*/  UIADD3 UR77, UPT, UPT, UR5, 0x40, URZ ;  /* 0x00000040054d7890 */ /* 0x000fca000fffe0ff */
        /* <DEDUP_REMOVED lines=11> */
[----:B------:R1:W-:Y:S01]  /*1d8d0*/  UTCHMMA gdesc[UR54], gdesc[UR22], tmem[UR75], tmem[UR6], idesc[UR7], UPT ;  /* 0x00ff0616360075ea */ /* 0x0003e2000b80004b */
[----:B------:R3:W-:Y:S01]  /*1d8e0*/  UTCHMMA gdesc[UR56], gdesc[UR24], tmem[UR74], tmem[UR6], idesc[UR7], UPT ;  /* 0x00ff0618380075ea */ /* 0x0007e2000b80004a */
[----:B-1----:R-:W-:Y:S01]  /*1d8f0*/  UIADD3 UR75, UPT, UPT, UR5, 0x60, URZ ;  /* 0x00000060054b7890 */ /* 0x002fe2000fffe0ff */
[----:B---3--:R-:W-:-:S08]  /*1d900*/  UMOV UR74, 0x0 ;  /* 0x00000000004a7882 */ /* 0x008fd00000000000 */
[----:B------:R1:W-:Y:S02]  /*1d910*/  UTCHMMA gdesc[UR58], gdesc[UR12], tmem[UR75], tmem[UR6], idesc[UR7], UPT ;  /* 0x00ff060c3a0075ea */ /* 0x0003e4000b80004b */
[----:B-1----:R-:W-:Y:S02]  /*1d920*/  UMOV UR75, 0x8088490 ;  /* 0x08088490004b7882 */ /* 0x002fe40000000000 */
[----:B------:R1:W-:Y:S02]  /*1d930*/  UTCHMMA gdesc[UR60], gdesc[UR10], tmem[UR77], tmem[UR74], idesc[UR75], UPT ;  /* 0x00ff4a0a3c0075ea */ /* 0x0003e4000b80004d */
[----:B-1----:R-:W-:Y:S02]  /*1d940*/  UIADD3 UR74, UPT, UPT, UR5, 0x60, URZ ;  /* 0x00000060054a7890 */ /* 0x002fe4000fffe0ff */
[----:B------:R-:W-:-:S07]  /*1d950*/  UIADD3 UR75, UPT, UPT, UR5, 0x60, URZ ;  /* 0x00000060054b7890 */ /* 0x000fce000fffe0ff */
[----:B------:R-:W-:Y:S02]  /*1d960*/  UTCHMMA gdesc[UR62], gdesc[UR14], tmem[UR74], tmem[UR6], idesc[UR7], UPT ;  /* 0x00ff060e3e0075ea */ /* 0x000fe4000b80004a */
[----:B------:R-:W-:Y:S01]  /*1d970*/  UTCHMMA gdesc[UR64], gdesc[UR16], tmem[UR75], tmem[UR6], idesc[UR7], UPT ;  /* 0x00ff0610400075ea */ /* 0x000fe2000b80004b */
[----:B------:R1:W-:Y:S01]  /*1d980*/  UTCHMMA gdesc[UR66], gdesc[UR18], tmem[UR74], tmem[UR6], idesc[UR7], UPT ;  /* 0x00ff0612420075ea */ /* 0x0003e2000b80004a */
[----:B------:R3:W-:Y:S01]  /*1d990*/  UTCHMMA gdesc[UR68], gdesc[UR20], tmem[UR75], tmem[UR6], idesc[UR7], UPT ;  /* 0x00ff0614440075ea */ /* 0x0007e2000b80004b */
[----:B------:R-:W-:Y:S01]  /*1d9a0*/  IMAD.MOV.U32 R75, RZ, RZ, RZ ;  /* 0x000000ffff4b7224 */ /* 0x000fe200078e00ff */
[----:B-1----:R-:W-:Y:S01]  /*1d9b0*/  UMOV UR74, 0x0 ;  /* 0x00000000004a7882 */ /* 0x002fe20000000000 */
[----:B---3--:R-:W-:Y:S02]  /*1d9c0*/  UMOV UR75, 0x8088490 ;  /* 0x08088490004b7882 */ /* 0x008fe40000000000 */
[----:B------:R1:W-:Y:S02]  /*1d9d0*/  UTCHMMA gdesc[UR70], gdesc[UR22], tmem[UR77], tmem[UR74], idesc[UR75], UPT ;  /* 0x00ff4a16460075ea */ /* 0x0003e4000b80004d */
[----:B-1----:R-:W-:Y:S01]  /*1d9e0*/  UIADD3 UR74, UPT, UPT, UR5, 0x60, URZ ;  /* 0x00000060054a7890 */ /* 0x002fe2000fffe0ff */
[----:B--2---:R-:W-:Y:S01]  /*1d9f0*/  R2UR.FILL UR73, R74 ;  /* 0x000000004a4972ca */ /* 0x004fe200004e0000 */
[----:B------:R-:W-:-:S05]  /*1da00*/  IMAD.U32 R74, RZ, RZ, UR4 ;  /* 0x00000004ff4a7e24 */ /* 0x000fca000f8e00ff */
[----:B------:R-:W-:-:S07]  /*1da10*/  @P2 MOV R74, R74 ;  /* 0x0000004a004a2202 */ /* 0x000fce0000000f00 */
[----:B------:R1:W-:Y:S02]  /*1da20*/  UTCHMMA gdesc[UR72], gdesc[UR24], tmem[UR74], tmem[UR6], idesc[UR7], UPT ;  /* 0x00ff0618480075ea */ /* 0x0003e4000b80004a */
[----:B-1----:R-:W-:Y:S02]  /*1da30*/  @P2 R2UR UR74, R74 ;  /* 0x000000004a4a22ca */ /* 0x002fe400000e0000 */
[----:B------:R-:W-:-:S11]  /*1da40*/  R2UR.FILL UR7, R125 ;  /* 0x000000007d0772ca */ /* 0x000fd600004e0000 */
[----:B------:R0:W-:Y:S01]  /*1da50*/  UTCBAR [UR74], URZ ;  /* 0x000000ff4a0073e9 */ /* 0x0001e200080000ff */
[----:B------:R-:W-:-:S15]  /*1da60*/  R2UR.FILL UR6, R124 ;  /* 0x000000007c0672ca */ /* 0x000fde00004e0000 */
.L_x_9:
[----:B------:R-:W1:Y:S01]  /*1da70*/  LDC R74, c[0x0][0x3a0] ;  /* 0x0000e800ff4a7b82 */ /* 0x000e620000000800 */
[----:B------:R-:W2:Y:S04]  /*1da80*/  LDL R125, [R1+0x65c] ;  /* 0x00065c00017d7983 */ /* 0x000ea80000100800 */
[----:B------:R-:W3:Y:S01]  /*1da90*/  LDL.LU R124, [R1+0xaa0] ;  /* 0x000aa000017c7983 */ /* 0x000ee20000300800 */
[----:B-1----:R-:W-:-:S05]  /*1daa0*/  VIADD R74, R74, 0x7f ;  /* 0x0000007f4a4a7836 */ /* 0x002fca0000000000 */
[----:B------:R-:W-:-:S04]  /*1dab0*/  SHF.R.S32.HI R75, RZ, 0x1f, R74 ;  /* 0x0000001fff4b7819 */ /* 0x000fc8000001144a */
[----:B------:R-:W-:-:S04]  /*1dac0*/  LEA.HI R74, R75, R74, RZ, 0x7 ;  /* 0x0000004a4b4a7211 */ /* 0x000fc800078f38ff */
[----:B------:R-:W-:-:S04]  /*1dad0*/  SHF.R.S32.HI R74, RZ, 0x7, R74 ;  /* 0x00000007ff4a7819 */ /* 0x000fc8000001144a */
[----:B------:R-:W-:Y:S02]  /*1dae0*/  VIMNMX R75, PT, PT, R74, 0x1, !PT ;  /* 0x000000014a4b7848 */ /* 0x000fe40007fe0100 */
[----:B------:R-:W4:Y:S03]  /*1daf0*/  LDL.LU R74, [R1+0xa28] ;  /* 0x000a2800014a7983 */ /* 0x000f260000300800 */
[----:B------:R-:W-:-:S05]  /*1db00*/  VIADD R75, R75, 0xffffffff ;  /* 0xffffffff4b4b7836 */ /* 0x000fca0000000000 */
[----:B--2---:R-:W-:Y:S01]  /*1db10*/  ISETP.NE.U32.AND P3, PT, R125, R75, PT ;  /* 0x0000004b7d00720c */ /* 0x004fe20003f65070 */
[----:B---3--:R3:W-:Y:S01]  /*1db20*/  STL [R1+0x628], R124 ;  /* 0x0006287c01007387 */ /* 0x0087e20000100800 */
[----:B----4-:R-:W-:-:S05]  /*1db30*/  VIADD R74, R74, 0x1 ;  /* 0x000000014a4a7836 */ /* 0x010fca0000000000 */
[----:B------:R-:W-:-:S04]  /*1db40*/  ISETP.GT.AND P2, PT, R74, 0x1, PT ;  /* 0x000000014a00780c */ /* 0x000fc80003f44270 */
[----:B------:R-:W-:Y:S02]  /*1db50*/  SEL R75, RZ, 0x1, !P2 ;  /* 0x00000001ff4b7807 */ /* 0x000fe40005000000 */
[----:B------:R-:W-:Y:S02]  /*1db60*/  SEL R74, R74, RZ, !P2 ;  /* 0x000000ff4a4a7207 */ /* 0x000fe40005000000 */
[----:B------:R-:W-:-:S05]  /*1db70*/  LOP3.LUT R75, R124, R75, RZ, 0x3c, !PT ;  /* 0x0000004b7c4b7212 */ /* 0x000fca00078e3cff */
[----:B------:R3:W-:Y:S04]  /*1db80*/  STL [R1+0xaa0], R75 ;  /* 0x000aa04b01007387 */ /* 0x0007e80000100800 */
[----:B------:R3:W-:Y:S01]  /*1db90*/  STL [R1+0xa28], R74 ;  /* 0x000a284a01007387 */ /* 0x0007e20000100800 */
[----:B------:R-:W-:Y:S05]  /*1dba0*/  @P3 BRA `(.L_x_10) ;  /* 0xfffffee000603947 */ /* 0x000fea000383ffff */
.L_x_7:
[----:B-----5:R-:W2:Y:S02]  /*1dbb0*/  LDC R0, c[0x0][0x3a0] ;  /* 0x0000e800ff007b82 */ /* 0x020ea40000000800 */
[----:B--2---:R-:W-:-:S05]  /*1dbc0*/  VIADD R0, R0, 0x7f ;  /* 0x0000007f00007836 */ /* 0x004fca0000000000 */
[----:B------:R-:W-:-:S13]  /*1dbd0*/  ISETP.GE.AND P0, PT, R0, 0x80, PT ;  /* 0x000000800000780c */ /* 0x000fda0003f06270 */
[----:B------:R-:W-:Y:S05]  /*1dbe0*/  @!P0 BRA `(.L_x_11) ;  /* 0x0000000000108947 */ /* 0x000fea0003800000 */
[----:B---3--:R-:W2:Y:S02]  /*1dbf0*/  LDL.LU R74, [R1+0x628] ;  /* 0x00062800014a7983 */ /* 0x008ea40000300800 */
[----:B--2---:R-:W-:-:S04]  /*1dc00*/  IMAD.U32 R0, R74, -0x80000000, RZ ;  /* 0x800000004a007824 */ /* 0x004fc800078e00ff */
[----:B------:R-:W2:Y:S02]  /*1dc10*/  SYNCS.PHASECHK.TRANS64.TRYWAIT P0, [UR4], R0 ;  /* 0x00000000ff0075a7 */ /* 0x000ea40008001104 */
[----:B--2---:R-:W-:Y:S05]  /*1dc20*/  @!P0 BRA `(.L_x_12) ;  /* 0x0000001c00088947 */ /* 0x004fea0003800000 */
.L_x_11:
[----:B------:R-:W2:Y:S01]  /*1dc30*/  LDL.LU R2, [R1+0xe28] ;  /* 0x000e280001027983 */ /* 0x000ea20000300800 */
[----:B------:R-:W-:Y:S06]  /*1dc40*/  BAR.SYNC.DEFER_BLOCKING 0x0 ;  /* 0x0000000000007b1d */ /* 0x000fec0000010000 */
[----:B---3--:R-:W3:Y:S04]  /*1dc50*/  LDL.LU R74, [R1+0xc80] ;  /* 0x000c8000014a7983 */ /* 0x008ee80000300800 */
[----:B------:R-:W4:Y:S01]  /*1dc60*/  LDL.LU R73, [R1+0xd50] ;  /* 0x000d500001497983 */ /* 0x000f220000300800 */
[----:B------:R-:W5:Y:S02]  /*1dc70*/  @!P1 SYNCS.CCTL.IV [UR76+0x44000] ;  /* 0x04400000ff0099b1 */ /* 0x000f64000800004c */
[----:B-----5:R-:W-:Y:S06]  /*1dc80*/  BAR.SYNC.DEFER_BLOCKING 0x0 ;  /* 0x0000000000007b1d */ /* 0x020fec0000010000 */
[----:B------:R-:W5:Y:S01]  /*1dc90*/  @!P1 SYNCS.CCTL.IV [UR76+0x44008] ;  /* 0x04400800ff0099b1 */ /* 0x000f62000800004c */
[----:B--2---:R-:W-:-:S02]  /*1dca0*/  R2UR UR4, R2 ;  /* 0x00000000020472ca */ /* 0x004fc400000e0000 */
[----:B------:R-:W2:Y:S11]  /*1dcb0*/  S2R R2, SR_TID.X ;  /* 0x0000000000027919 */ /* 0x000eb60000002100 */
[----:B------:R-:W0:Y:S01]  /*1dcc0*/  LDTM.x64 R4, tmem[UR4] ;  /* 0x00000004000479ee */ /* 0x000e220008340000 */
[----:B------:R-:W-:Y:S01]  /*1dcd0*/  NOP ;  /* 0x0000000000007918 */ /* 0x000fe20000000000 */
[----:B--2---:R-:W-:-:S02]  /*1dce0*/  LOP3.LUT R72, R2, 0x80, RZ, 0xc0, !PT ;  /* 0x0000008002487812 */ /* 0x004fc400078ec0ff */
[----:B------:R-:W-:Y:S02]  /*1dcf0*/  LOP3.LUT R3, R2, 0x7f, RZ, 0xc0, !PT ;  /* 0x0000007f02037812 */ /* 0x000fe400078ec0ff */
[----:B0-----:R-:W-:Y:S02]  /*1dd00*/  F2FP.BF16.F32.PACK_AB R44, R45, R44 ;  /* 0x0000002c2d2c723e */ /* 0x001fe400000010ff */
[----:B------:R-:W-:Y:S02]  /*1dd10*/  F2FP.BF16.F32.PACK_AB R45, R47, R46 ;  /* 0x0000002e2f2d723e */ /* 0x000fe400000010ff */
[----:B------:R-:W-:Y:S02]  /*1dd20*/  F2FP.BF16.F32.PACK_AB R46, R49, R48 ;  /* 0x00000030312e723e */ /* 0x000fe400000010ff */
[----:B------:R-:W2:Y:S01]  /*1dd30*/  LDL.LU R48, [R1+0xe00] ;  /* 0x000e000001307983 */ /* 0x000ea20000300800 */
[----:B------:R-:W-:Y:S02]  /*1dd40*/  LEA R72, R72, UR76, 0x5 ;  /* 0x0000004c48487c11 */ /* 0x000fe4000f8e28ff */
[----:B------:R-:W-:-:S02]  /*1dd50*/  F2FP.BF16.F32.PACK_AB R36, R37, R36 ;  /* 0x000000242524723e */ /* 0x000fc400000010ff */
[----:B------:R-:W-:Y:S01]  /*1dd60*/  F2FP.BF16.F32.PACK_AB R37, R39, R38 ;  /* 0x000000262725723e */ /* 0x000fe200000010ff */
[----:B------:R-:W-:Y:S01]  /*1dd70*/  IMAD R72, R3, 0x10, R72 ;  /* 0x0000001003487824 */ /* 0x000fe200078e0248 */
[----:B------:R-:W-:Y:S02]  /*1dd80*/  F2FP.BF16.F32.PACK_AB R80, R5, R4 ;  /* 0x000000040550723e */ /* 0x000fe400000010ff */
[----:B------:R-:W-:Y:S02]  /*1dd90*/  F2FP.BF16.F32.PACK_AB R81, R7, R6 ;  /* 0x000000060751723e */ /* 0x000fe400000010ff */
[----:B------:R-:W-:Y:S02]  /*1dda0*/  F2FP.BF16.F32.PACK_AB R82, R9, R8 ;  /* 0x000000080952723e */ /* 0x000fe400000010ff */
[----:B------:R-:W-:Y:S02]  /*1ddb0*/  F2FP.BF16.F32.PACK_AB R83, R11, R10 ;  /* 0x0000000a0b53723e */ /* 0x000fe400000010ff */
[----:B------:R-:W-:-:S02]  /*1ddc0*/  F2FP.BF16.F32.PACK_AB R38, R41, R40 ;  /* 0x000000282926723e */ /* 0x000fc400000010ff */
[----:B------:R-:W-:Y:S01]  /*1ddd0*/  F2FP.BF16.F32.PACK_AB R39, R43, R42 ;  /* 0x0000002a2b27723e */ /* 0x000fe200000010ff */
[----:B-----5:R-:W-:Y:S04]  /*1dde0*/  STS.128 [R72], R80 ;  /* 0x0000005048007388 */ /* 0x020fe80000000c00 */
[----:B------:R0:W-:Y:S01]  /*1ddf0*/  STS.128 [R72+0x800], R36 ;  /* 0x0008002448007388 */ /* 0x0001e20000000c00 */
[----:B------:R-:W-:Y:S02]  /*1de00*/  LOP3.LUT R0, R2, 0xff, RZ, 0xc0, !PT ;  /* 0x000000ff02007812 */ /* 0x000fe400078ec0ff */
[----:B------:R-:W-:Y:S01]  /*1de10*/  F2FP.BF16.F32.PACK_AB R68, R29, R28 ;  /* 0x0000001c1d44723e */ /* 0x000fe200000010ff */
[----:B------:R-:W5:Y:S01]  /*1de20*/  LDC.64 R2, c[0x0][0x398] ;  /* 0x0000e600ff027b82 */ /* 0x000f620000000a00 */
[----:B------:R-:W-:-:S07]  /*1de30*/  LEA R28, R0, UR76, 0x4 ;  /* 0x0000004c001c7c11 */ /* 0x000fce000f8e20ff */
[----:B------:R-:W-:Y:S01]  /*1de40*/  BAR.SYNC.DEFER_BLOCKING 0x0 ;  /* 0x0000000000007b1d */ /* 0x000fe20000010000 */
[----:B------:R-:W-:Y:S02]  /*1de50*/  F2FP.BF16.F32.PACK_AB R4, R13, R12 ;  /* 0x0000000c0d04723e */ /* 0x000fe400000010ff */
[----:B------:R-:W-:Y:S02]  /*1de60*/  F2FP.BF16.F32.PACK_AB R5, R15, R14 ;  /* 0x0000000e0f05723e */ /* 0x000fe400000010ff */
[----:B------:R-:W-:-:S03]  /*1de70*/  F2FP.BF16.F32.PACK_AB R6, R17, R16 ;  /* 0x000000101106723e */ /* 0x000fc600000010ff */
[----:B------:R-:W1:Y:S01]  /*1de80*/  LDC R0, c[0x0][0x3b8] ;  /* 0x0000ee00ff007b82 */ /* 0x000e620000000800 */
[----:B------:R-:W-:Y:S02]  /*1de90*/  F2FP.BF16.F32.PACK_AB R7, R19, R18 ;  /* 0x000000121307723e */ /* 0x000fe400000010ff */
[----:B------:R-:W0:Y:S04]  /*1dea0*/  LDS.128 R16, [R28] ;  /* 0x000000001c107984 */ /* 0x000e280000000c00 */
[----:B------:R-:W0:Y:S01]  /*1deb0*/  LDS.128 R12, [R28+0x1000] ;  /* 0x001000001c0c7984 */ /* 0x000e220000000c00 */
[----:B------:R-:W-:Y:S01]  /*1dec0*/  BAR.SYNC.DEFER_BLOCKING 0x0 ;  /* 0x0000000000007b1d */ /* 0x000fe20000010000 */
[----:B------:R-:W-:-:S05]  /*1ded0*/  F2FP.BF16.F32.PACK_AB R47, R51, R50 ;  /* 0x00000032332f723e */ /* 0x000fca00000010ff */
[----:B------:R-:W-:Y:S04]  /*1dee0*/  STS.128 [R72], R4 ;  /* 0x0000000448007388 */ /* 0x000fe80000000c00 */
[----:B------:R0:W-:Y:S01]  /*1def0*/  STS.128 [R72+0x800], R44 ;  /* 0x0008002c48007388 */ /* 0x0001e20000000c00 */
[----:B------:R-:W-:Y:S02]  /*1df00*/  F2FP.BF16.F32.PACK_AB R76, R21, R20 ;  /* 0x00000014154c723e */ /* 0x000fe400000010ff */
[----:B------:R-:W-:Y:S01]  /*1df10*/  F2FP.BF16.F32.PACK_AB R77, R23, R22 ;  /* 0x00000016174d723e */ /* 0x000fe200000010ff */
[----:B------:R-:W-:Y:S01]  /*1df20*/  BAR.SYNC.DEFER_BLOCKING 0x0 ;  /* 0x0000000000007b1d */ /* 0x000fe20000010000 */
[----:B------:R-:W-:Y:S02]  /*1df30*/  F2FP.BF16.F32.PACK_AB R78, R25, R24 ;  /* 0x00000018194e723e */ /* 0x000fe400000010ff */
[----:B------:R-:W-:-:S02]  /*1df40*/  F2FP.BF16.F32.PACK_AB R79, R27, R26 ;  /* 0x0000001a1b4f723e */ /* 0x000fc400000010ff */
[----:B------:R-:W-:Y:S01]  /*1df50*/  F2FP.BF16.F32.PACK_AB R52, R53, R52 ;  /* 0x000000343534723e */ /* 0x000fe200000010ff */
[----:B------:R-:W0:Y:S04]  /*1df60*/  LDS.128 R24, [R28] ;  /* 0x000000001c187984 */ /* 0x000e280000000c00 */
[----:B------:R-:W0:Y:S01]  /*1df70*/  LDS.128 R20, [R28+0x1000] ;  /* 0x001000001c147984 */ /* 0x000e220000000c00 */
[----:B------:R-:W-:Y:S01]  /*1df80*/  BAR.SYNC.DEFER_BLOCKING 0x0 ;  /* 0x0000000000007b1d */ /* 0x000fe20000010000 */
[----:B------:R-:W-:Y:S02]  /*1df90*/  F2FP.BF16.F32.PACK_AB R53, R55, R54 ;  /* 0x000000363735723e */ /* 0x000fe400000010ff */
[----:B------:R-:W-:Y:S02]  /*1dfa0*/  F2FP.BF16.F32.PACK_AB R54, R57, R56 ;  /* 0x000000383936723e */ /* 0x000fe400000010ff */
[----:B------:R-:W-:Y:S01]  /*1dfb0*/  F2FP.BF16.F32.PACK_AB R55, R59, R58 ;  /* 0x0000003a3b37723e */ /* 0x000fe200000010ff */
[----:B------:R-:W-:Y:S04]  /*1dfc0*/  STS.128 [R72], R76 ;  /* 0x0000004c48007388 */ /* 0x000fe80000000c00 */
[----:B------:R-:W-:Y:S01]  /*1dfd0*/  STS.128 [R72+0x800], R52 ;  /* 0x0008003448007388 */ /* 0x000fe20000000c00 */
[----:B------:R-:W-:Y:S01]  /*1dfe0*/  BAR.SYNC.DEFER_BLOCKING 0x0 ;  /* 0x0000000000007b1d */ /* 0x000fe20000010000 */
[----:B------:R-:W-:-:S07]  /*1dff0*/  F2FP.BF16.F32.PACK_AB R69, R31, R30 ;  /* 0x0000001e1f45723e */ /* 0x000fce00000010ff */
[----:B------:R-:W4:Y:S01]  /*1e000*/  LDC R30, c[0x0][0x3b4] ;  /* 0x0000ed00ff1e7b82 */ /* 0x000f220000000800 */
[----:B------:R-:W-:-:S07]  /*1e010*/  F2FP.BF16.F32.PACK_AB R71, R35, R34 ;  /* 0x000000222347723e */ /* 0x000fce00000010ff */
[----:B------:R-:W0:Y:S01]  /*1e020*/  LDC.64 R34, c[0x0][0x390] ;  /* 0x0000e400ff227b82 */ /* 0x000e220000000a00 */
[----:B------:R-:W0:Y:S04]  /*1e030*/  LDS.128 R8, [R28] ;  /* 0x000000001c087984 */ /* 0x000e280000000c00 */
[----:B------:R-:W0:Y:S01]  /*1e040*/  LDS.128 R4, [R28+0x1000] ;  /* 0x001000001c047984 */ /* 0x000e220000000c00 */
[----:B------:R-:W-:Y:S02]  /*1e050*/  F2FP.BF16.F32.PACK_AB R60, R61, R60 ;  /* 0x0000003c3d3c723e */ /* 0x000fe400000010ff */
[----:B------:R-:W-:Y:S02]  /*1e060*/  F2FP.BF16.F32.PACK_AB R61, R63, R62 ;  /* 0x0000003e3f3d723e */ /* 0x000fe400000010ff */
[----:B------:R-:W-:Y:S01]  /*1e070*/  F2FP.BF16.F32.PACK_AB R70, R33, R32 ;  /* 0x000000202146723e */ /* 0x000fe200000010ff */
[----:B------:R-:W-:Y:S01]  /*1e080*/  BAR.SYNC.DEFER_BLOCKING 0x0 ;  /* 0x0000000000007b1d */ /* 0x000fe20000010000 */
[----:B------:R-:W-:-:S02]  /*1e090*/  F2FP.BF16.F32.PACK_AB R62, R65, R64 ;  /* 0x00000040413e723e */ /* 0x000fc400000010ff */
[----:B------:R-:W-:Y:S01]  /*1e0a0*/  F2FP.BF16.F32.PACK_AB R63, R67, R66 ;  /* 0x00000042433f723e */ /* 0x000fe200000010ff */
[C---:B----4-:R-:W-:Y:S02]  /*1e0b0*/  IMAD R29, R73.reuse, R30, RZ ;  /* 0x0000001e491d7224 */ /* 0x050fe400078e02ff */
[----:B---3--:R-:W-:Y:S01]  /*1e0c0*/  VIADD R32, R74, 0x2 ;  /* 0x000000024a207836 */ /* 0x008fe20000000000 */
[----:B-----5:R-:W-:Y:S01]  /*1e0d0*/  ISETP.GE.AND P6, PT, R73, R2, PT ;  /* 0x000000024900720c */ /* 0x020fe20003fc6270 */
[----:B------:R-:W-:Y:S01]  /*1e0e0*/  IMAD R31, R30, 0x100, R29 ;  /* 0x000001001e1f7824 */ /* 0x000fe200078e021d */
[-C--:B------:R-:W-:Y:S02]  /*1e0f0*/  ISETP.GE.AND P5, PT, R74, R3.reuse, PT ;  /* 0x000000034a00720c */ /* 0x080fe40003fa6270 */
[----:B------:R-:W-:Y:S02]  /*1e100*/  ISETP.GE.AND P1, PT, R32, R3, PT ;  /* 0x000000032000720c */ /* 0x000fe40003f26270 */
[-C--:B0-----:R-:W-:Y:S01]  /*1e110*/  LEA R32, P2, R29, R34.reuse, 0x1 ;  /* 0x000000221d207211 */ /* 0x081fe200078408ff */
[----:B------:R-:W-:Y:S04]  /*1e120*/  STS.128 [R72], R68 ;  /* 0x0000004448007388 */ /* 0x000fe80000000c00 */
[----:B------:R-:W-:Y:S01]  /*1e130*/  STS.128 [R72+0x800], R60 ;  /* 0x0008003c48007388 */ /* 0x000fe20000000c00 */
[----:B------:R-:W-:-:S02]  /*1e140*/  LEA R30, P3, R31, R34, 0x1 ;  /* 0x000000221f1e7211 */ /* 0x000fc400078608ff */
[C---:B------:R-:W-:Y:S01]  /*1e150*/  ISETP.LT.AND P6, PT, R74.reuse, R3, !P6 ;  /* 0x000000034a00720c */ /* 0x040fe200077c1270 */
[C---:B------:R-:W-:Y:S01]  /*1e160*/  VIADD R36, R74.reuse, 0x1 ;  /* 0x000000014a247836 */ /* 0x040fe20000000000 */
[-C--:B------:R-:W-:Y:S01]  /*1e170*/  LEA.HI.X.SX32 R33, R29, R35.reuse, 0x1, P2 ;  /* 0x000000231d217211 */ /* 0x080fe200010f0eff */
[----:B-1----:R-:W-:Y:S01]  /*1e180*/  IMAD R29, R74, R0, RZ ;  /* 0x000000004a1d7224 */ /* 0x002fe200078e02ff */
[----:B------:R-:W-:Y:S01]  /*1e190*/  LEA.HI.X.SX32 R31, R31, R35, 0x1, P3 ;  /* 0x000000231f1f7211 */ /* 0x000fe200018f0eff */
[----:B------:R-:W-:Y:S01]  /*1e1a0*/  BAR.SYNC.DEFER_BLOCKING 0x0 ;  /* 0x0000000000007b1d */ /* 0x000fe20000010000 */
[----:B------:R-:W-:Y:S01]  /*1e1b0*/  ISETP.GE.AND P0, PT, R36, R3, PT ;  /* 0x000000032400720c */ /* 0x000fe20003f06270 */
[----:B------:R-:W-:-:S04]  /*1e1c0*/  IMAD.WIDE R34, R29, 0x2, R32 ;  /* 0x000000021d227825 */ /* 0x000fc800078e0220 */
[----:B------:R-:W-:-:S04]  /*1e1d0*/  IMAD.WIDE R36, R29, 0x2, R30 ;  /* 0x000000021d247825 */ /* 0x000fc800078e021e */
[C---:B------:R-:W-:Y:S02]  /*1e1e0*/  VIADD R38, R74.reuse, 0x4 ;  /* 0x000000044a267836 */ /* 0x040fe40000000000 */
[----:B------:R-:W-:Y:S02]  /*1e1f0*/  IMAD.IADD R29, R29, 0x1, R0 ;  /* 0x000000011d1d7824 */ /* 0x000fe400078e0200 */
[----:B------:R-:W-:Y:S01]  /*1e200*/  VIADD R40, R74, 0x3 ;  /* 0x000000034a287836 */ /* 0x000fe20000000000 */
[-C--:B------:R-:W-:Y:S01]  /*1e210*/  ISETP.GE.AND P3, PT, R38, R3.reuse, PT ;  /* 0x000000032600720c */ /* 0x080fe20003f66270 */
[----:B------:R0:W-:Y:S01]  /*1e220*/  @P6 STG.E.U16 desc[UR6][R34.64], R16 ;  /* 0x0000001022006986 */ /* 0x0001e2000c101506 */
[----:B------:R-:W-:Y:S01]  /*1e230*/  ISETP.LT.AND P6, PT, R73, R2, !P1 ;  /* 0x000000024900720c */ /* 0x000fe20004fc1270 */
[C---:B------:R-:W-:Y:S01]  /*1e240*/  IMAD.WIDE R38, R29.reuse, 0x2, R32 ;  /* 0x000000021d267825 */ /* 0x040fe200078e0220 */
[----:B------:R-:W-:Y:S02]  /*1e250*/  PRMT R42, R16, 0x7632, R42 ;  /* 0x00007632102a7816 */ /* 0x000fe4000000002a */
[----:B------:R-:W-:Y:S01]  /*1e260*/  PRMT R44, R12, 0x7632, R44 ;  /* 0x000076320c2c7816 */ /* 0x000fe2000000002c */
[C---:B------:R-:W-:Y:S01]  /*1e270*/  IMAD.IADD R43, R29.reuse, 0x1, R0 ;  /* 0x000000011d2b7824 */ /* 0x040fe200078e0200 */
[----:B------:R-:W-:Y:S01]  /*1e280*/  ISETP.GE.AND P2, PT, R40, R3, PT ;  /* 0x000000032800720c */ /* 0x000fe20003f46270 */
[----:B0-----:R-:W-:-:S04]  /*1e290*/  IMAD.WIDE R34, R29, 0x2, R30 ;  /* 0x000000021d227825 */ /* 0x001fc800078e021e */
[----:B------:R-:W-:Y:S02]  /*1e2a0*/  VIADD R16, R74, 0x5 ;  /* 0x000000054a107836 */ /* 0x000fe40000000000 */
[----:B------:R-:W-:Y:S01]  /*1e2b0*/  IMAD.WIDE R40, R43, 0x2, R30 ;  /* 0x000000022b287825 */ /* 0x000fe200078e021e */
[CC--:B--2---:R-:W-:Y:S02]  /*1e2c0*/  ISETP.LT.AND P5, PT, R48.reuse, R2.reuse, !P5 ;  /* 0x000000023000720c */ /* 0x0c4fe40006fa1270 */
[----:B------:R-:W-:-:S11]  /*1e2d0*/  ISETP.LT.AND P1, PT, R48, R2, !P1 ;  /* 0x000000023000720c */ /* 0x000fd60004f21270 */
[----:B------:R0:W-:Y:S01]  /*1e2e0*/  @P5 STG.E.U16 desc[UR6][R36.64], R12 ;  /* 0x0000000c24005986 */ /* 0x0001e2000c101506 */
[-C--:B------:R-:W-:Y:S02]  /*1e2f0*/  ISETP.LT.AND P5, PT, R73, R2.reuse, !P0 ;  /* 0x000000024900720c */ /* 0x080fe400047a1270 */
[----:B------:R-:W-:-:S11]  /*1e300*/  ISETP.LT.AND P0, PT, R48, R2, !P0 ;  /* 0x000000023000720c */ /* 0x000fd60004701270 */
[----:B------:R1:W-:Y:S01]  /*1e310*/  @P5 STG.E.U16 desc[UR6][R38.64], R42 ;  /* 0x0000002a26005986 */ /* 0x0003e2000c101506 */
[----:B0-----:R-:W-:-:S03]  /*1e320*/  IMAD.WIDE R36, R43, 0x2, R32 ;  /* 0x000000022b247825 */ /* 0x001fc600078e0220 */
[----:B------:R-:W-:Y:S01]  /*1e330*/  @P0 STG.E.U16 desc[UR6][R34.64], R44 ;  /* 0x0000002c22000986 */ /* 0x000fe2000c101506 */
[-C--:B------:R-:W-:Y:S02]  /*1e340*/  ISETP.LT.AND P0, PT, R73, R2.reuse, !P2 ;  /* 0x000000024900720c */ /* 0x080fe40005701270 */
[-C--:B------:R-:W-:Y:S01]  /*1e350*/  ISETP.LT.AND P2, PT, R48, R2.reuse, !P2 ;  /* 0x000000023000720c */ /* 0x080fe20005741270 */
[----:B------:R-:W-:Y:S01]  /*1e360*/  IMAD.IADD R43, R43, 0x1, R0 ;  /* 0x000000012b2b7824 */ /* 0x000fe200078e0200 */
[----:B------:R0:W-:Y:S01]  /*1e370*/  @P6 STG.E.U16 desc[UR6][R36.64], R17 ;  /* 0x0000001124006986 */ /* 0x0001e2000c101506 */
[----:B------:R-:W-:Y:S02]  /*1e380*/  ISETP.GE.AND P5, PT, R16, R3, PT ;  /* 0x000000031000720c */ /* 0x000fe40003fa6270 */
[----:B-1----:R-:W-:Y:S01]  /*1e390*/  PRMT R39, R13, 0x7632, R39 ;  /* 0x000076320d277816 */ /* 0x002fe20000000027 */
[----:B------:R1:W-:Y:S01]  /*1e3a0*/  @P1 STG.E.U16 desc[UR6][R40.64], R13 ;  /* 0x0000000d28001986 */ /* 0x0003e2000c101506 */
[----:B------:R-:W-:-:S02]  /*1e3b0*/  ISETP.LT.AND P6, PT, R73, R2, !P3 ;  /* 0x000000024900720c */ /* 0x000fc40005fc1270 */
[----:B------:R-:W-:Y:S02]  /*1e3c0*/  ISETP.LT.AND P3, PT, R48, R2, !P3 ;  /* 0x000000023000720c */ /* 0x000fe40005f61270 */
[----:B0-----:R-:W-:Y:S01]  /*1e3d0*/  PRMT R37, R17, 0x7632, R37 ;  /* 0x0000763211257816 */ /* 0x001fe20000000025 */
[----:B------:R-:W-:-:S04]  /*1e3e0*/  IMAD.WIDE R16, R43, 0x2, R32 ;  /* 0x000000022b107825 */ /* 0x000fc800078e0220 */
[C---:B-1----:R-:W-:Y:S01]  /*1e3f0*/  IMAD.WIDE R12, R43.reuse, 0x2, R30 ;  /* 0x000000022b0c7825 */ /* 0x042fe200078e021e */
[----:B------:R0:W-:Y:S03]  /*1e400*/  @P0 STG.E.U16 desc[UR6][R16.64], R37 ;  /* 0x0000002510000986 */ /* 0x0001e6000c101506 */
[----:B------:R-:W-:Y:S01]  /*1e410*/  IMAD.IADD R29, R43, 0x1, R0 ;  /* 0x000000012b1d7824 */ /* 0x000fe200078e0200 */
[----:B------:R1:W-:Y:S01]  /*1e420*/  @P2 STG.E.U16 desc[UR6][R12.64], R39 ;  /* 0x000000270c002986 */ /* 0x0003e2000c101506 */
[----:B------:R-:W-:Y:S01]  /*1e430*/  VIADD R42, R74, 0x6 ;  /* 0x000000064a2a7836 */ /* 0x000fe20000000000 */
[-C--:B------:R-:W-:Y:S01]  /*1e440*/  ISETP.LT.AND P2, PT, R73, R2.reuse, !P5 ;  /* 0x000000024900720c */ /* 0x080fe20006f41270 */
[C---:B------:R-:W-:Y:S01]  /*1e450*/  IMAD.WIDE R34, R29.reuse, 0x2, R32 ;  /* 0x000000021d227825 */ /* 0x040fe200078e0220 */
[----:B------:R-:W-:Y:S02]  /*1e460*/  ISETP.LT.AND P5, PT, R48, R2, !P5 ;  /* 0x000000023000720c */ /* 0x000fe40006fa1270 */
[----:B------:R-:W-:Y:S01]  /*1e470*/  ISETP.GE.AND P1, PT, R42, R3, PT ;  /* 0x000000032a00720c */ /* 0x000fe20003f26270 */
[C---:B0-----:R-:W-:Y:S01]  /*1e480*/  IMAD.WIDE R36, R29.reuse, 0x2, R30 ;  /* 0x000000021d247825 */ /* 0x041fe200078e021e */
[----:B------:R0:W-:Y:S03]  /*1e490*/  @P6 STG.E.U16 desc[UR6][R34.64], R18 ;  /* 0x0000001222006986 */ /* 0x0001e6000c101506 */
[----:B------:R-:W-:-:S02]  /*1e4a0*/  IMAD.IADD R29, R29, 0x1, R0 ;  /* 0x000000011d1d7824 */ /* 0x000fc400078e0200 */
[----:B------:R-:W-:Y:S01]  /*1e4b0*/  VIADD R38, R74, 0x7 ;  /* 0x000000074a267836 */ /* 0x000fe20000000000 */
[----:B------:R2:W-:Y:S01]  /*1e4c0*/  @P3 STG.E.U16 desc[UR6][R36.64], R14 ;  /* 0x0000000e24003986 */ /* 0x0005e2000c101506 */
[----:B-1----:R-:W-:Y:S01]  /*1e4d0*/  IMAD.WIDE R12, R29, 0x2, R32 ;  /* 0x000000021d0c7825 */ /* 0x002fe200078e0220 */
[-C--:B------:R-:W-:Y:S02]  /*1e4e0*/  ISETP.LT.AND P3, PT, R73, R2.reuse, !P1 ;  /* 0x000000024900720c */ /* 0x080fe40004f61270 */
[-C--:B------:R-:W-:Y:S01]  /*1e4f0*/  ISETP.GE.AND P0, PT, R38, R3.reuse, PT ;  /* 0x000000032600720c */ /* 0x080fe20003f06270 */
[C---:B------:R-:W-:Y:S01]  /*1e500*/  IMAD.WIDE R16, R29.reuse, 0x2, R30 ;  /* 0x000000021d107825 */ /* 0x040fe200078e021e */
[----:B0-----:R-:W-:Y:S02]  /*1e510*/  PRMT R35, R18, 0x7632, R35 ;  /* 0x0000763212237816 */ /* 0x001fe40000000023 */
[----:B------:R-:W-:Y:S01]  /*1e520*/  ISETP.LT.AND P1, PT, R48, R2, !P1 ;  /* 0x000000023000720c */ /* 0x000fe20004f21270 */
[----:B------:R-:W-:Y:S01]  /*1e530*/  VIADD R38, R74, 0x8 ;  /* 0x000000084a267836 */ /* 0x000fe20000000000 */
[----:B--2---:R-:W-:Y:S01]  /*1e540*/  PRMT R37, R14, 0x7632, R37 ;  /* 0x000076320e257816 */ /* 0x004fe20000000025 */
[----:B------:R-:W-:Y:S01]  /*1e550*/  IMAD.IADD R29, R29, 0x1, R0 ;  /* 0x000000011d1d7824 */ /* 0x000fe200078e0200 */
[----:B------:R0:W-:Y:S02]  /*1e560*/  @P2 STG.E.U16 desc[UR6][R12.64], R35 ;  /* 0x000000230c002986 */ /* 0x0001e4000c101506 */
[----:B------:R-:W-:-:S02]  /*1e570*/  ISETP.GE.AND P6, PT, R38, R3, PT ;  /* 0x000000032600720c */ /* 0x000fc40003fc6270 */
[----:B------:R1:W-:Y:S01]  /*1e580*/  @P5 STG.E.U16 desc[UR6][R16.64], R37 ;  /* 0x0000002510005986 */ /* 0x0003e2000c101506 */
[-C--:B------:R-:W-:Y:S01]  /*1e590*/  ISETP.LT.AND P5, PT, R73, R2.reuse, !P0 ;  /* 0x000000024900720c */ /* 0x080fe200047a1270 */
[----:B------:R-:W-:Y:S01]  /*1e5a0*/  VIADD R38, R74, 0x9 ;  /* 0x000000094a267836 */ /* 0x000fe20000000000 */
[----:B------:R-:W-:Y:S01]  /*1e5b0*/  ISETP.LT.AND P0, PT, R48, R2, !P0 ;  /* 0x000000023000720c */ /* 0x000fe20004701270 */
[C---:B------:R-:W-:Y:S02]  /*1e5c0*/  IMAD.IADD R39, R29.reuse, 0x1, R0 ;  /* 0x000000011d277824 */ /* 0x040fe400078e0200 */
[----:B0-----:R-:W-:-:S04]  /*1e5d0*/  IMAD.WIDE R34, R29, 0x2, R32 ;  /* 0x000000021d227825 */ /* 0x001fc800078e0220 */
[----:B-1----:R-:W-:Y:S01]  /*1e5e0*/  IMAD.WIDE R36, R29, 0x2, R30 ;  /* 0x000000021d247825 */ /* 0x002fe200078e021e */
[----:B------:R0:W-:Y:S03]  /*1e5f0*/  @P3 STG.E.U16 desc[UR6][R34.64], R19 ;  /* 0x0000001322003986 */ /* 0x0001e6000c101506 */
[----:B------:R-:W-:Y:S01]  /*1e600*/  VIADD R14, R74, 0xa ;  /* 0x0000000a4a0e7836 */ /* 0x000fe20000000000 */
[----:B------:R-:W-:Y:S01]  /*1e610*/  ISETP.GE.AND P2, PT, R38, R3, PT ;  /* 0x000000032600720c */ /* 0x000fe20003f46270 */
[----:B------:R1:W-:Y:S01]  /*1e620*/  @P1 STG.E.U16 desc[UR6][R36.64], R15 ;  /* 0x0000000f24001986 */ /* 0x0003e2000c101506 */
[-C--:B------:R-:W-:Y:S01]  /*1e630*/  ISETP.LT.AND P3, PT, R73, R2.reuse, !P6 ;  /* 0x000000024900720c */ /* 0x080fe20007761270 */
[----:B------:R-:W-:Y:S01]  /*1e640*/  IMAD.WIDE R12, R39, 0x2, R32 ;  /* 0x00000002270c7825 */ /* 0x000fe200078e0220 */
[----:B------:R-:W-:Y:S02]  /*1e650*/  PRMT R38, R19, 0x7632, R38 ;  /* 0x0000763213267816 */ /* 0x000fe40000000026 */
[----:B------:R-:W-:Y:S01]  /*1e660*/  ISETP.LT.AND P6, PT, R48, R2, !P6 ;  /* 0x000000023000720c */ /* 0x000fe200077c1270 */
[----:B------:R-:W-:Y:S01]  /*1e670*/  IMAD.WIDE R16, R39, 0x2, R30 ;  /* 0x0000000227107825 */ /* 0x000fe200078e021e */
[----:B0-----:R-:W-:-:S02]  /*1e680*/  PRMT R35, R15, 0x7632, R35 ;  /* 0x000076320f237816 */ /* 0x001fc40000000023 */
[-C--:B------:R-:W-:Y:S01]  /*1e690*/  ISETP.GE.AND P1, PT, R14, R3.reuse, PT ;  /* 0x000000030e00720c */ /* 0x080fe20003f26270 */
[----:B------:R-:W-:Y:S02]  /*1e6a0*/  VIADD R14, R74, 0xb ;  /* 0x0000000b4a0e7836 */ /* 0x000fe40000000000 */
[----:B------:R-:W-:Y:S01]  /*1e6b0*/  IMAD.IADD R39, R39, 0x1, R0 ;  /* 0x0000000127277824 */ /* 0x000fe200078e0200 */
[----:B------:R0:W-:Y:S01]  /*1e6c0*/  @P5 STG.E.U16 desc[UR6][R12.64], R38 ;  /* 0x000000260c005986 */ /* 0x0001e2000c101506 */
[-C--:B------:R-:W-:Y:S02]  /*1e6d0*/  ISETP.LT.AND P5, PT, R73, R2.reuse, !P2 ;  /* 0x000000024900720c */ /* 0x080fe400057a1270 */
[C---:B------:R-:W-:Y:S01]  /*1e6e0*/  IMAD.WIDE R18, R39.reuse, 0x2, R32 ;  /* 0x0000000227127825 */ /* 0x040fe200078e0220 */
[----:B------:R2:W-:Y:S01]  /*1e6f0*/  @P0 STG.E.U16 desc[UR6][R16.64], R35 ;  /* 0x0000002310000986 */ /* 0x0005e2000c101506 */
[----:B------:R-:W-:Y:S02]  /*1e700*/  ISETP.GE.AND P0, PT, R14, R3, PT ;  /* 0x000000030e00720c */ /* 0x000fe40003f06270 */
[----:B-1----:R-:W-:Y:S01]  /*1e710*/  IMAD.WIDE R14, R39, 0x2, R30 ;  /* 0x00000002270e7825 */ /* 0x002fe200078e021e */
[----:B------:R1:W-:Y:S01]  /*1e720*/  @P3 STG.E.U16 desc[UR6][R18.64], R24 ;  /* 0x0000001812003986 */ /* 0x0003e2000c101506 */
[----:B------:R-:W-:-:S02]  /*1e730*/  ISETP.LT.AND P2, PT, R48, R2, !P2 ;  /* 0x000000023000720c */ /* 0x000fc40005741270 */
[----:B------:R-:W-:Y:S01]  /*1e740*/  IMAD.IADD R29, R39, 0x1, R0 ;  /* 0x00000001271d7824 */ /* 0x000fe200078e0200 */
[----:B------:R-:W-:Y:S01]  /*1e750*/  @P6 STG.E.U16 desc[UR6][R14.64], R20 ;  /* 0x000000140e006986 */ /* 0x000fe2000c101506 */
[-C--:B------:R-:W-:Y:S02]  /*1e760*/  ISETP.LT.AND P6, PT, R73, R2.reuse, !P1 ;  /* 0x000000024900720c */ /* 0x080fe40004fc1270 */
[C---:B0-----:R-:W-:Y:S01]  /*1e770*/  IMAD.WIDE R12, R29.reuse, 0x2, R32 ;  /* 0x000000021d0c7825 */ /* 0x041fe200078e0220 */
[----:B--2---:R-:W-:Y:S02]  /*1e780*/  PRMT R17, R24, 0x7632, R17 ;  /* 0x0000763218117816 */ /* 0x004fe40000000011 */
[----:B------:R-:W-:Y:S01]  /*1e790*/  ISETP.LT.AND P1, PT, R48, R2, !P1 ;  /* 0x000000023000720c */ /* 0x000fe20004f21270 */
[----:B------:R-:W-:Y:S02]  /*1e7a0*/  VIADD R34, R74, 0xc ;  /* 0x0000000c4a227836 */ /* 0x000fe40000000000 */
[----:B------:R-:W-:Y:S01]  /*1e7b0*/  IMAD.IADD R37, R29, 0x1, R0 ;  /* 0x000000011d257824 */ /* 0x000fe200078e0200 */
[----:B------:R0:W-:Y:S02]  /*1e7c0*/  @P5 STG.E.U16 desc[UR6][R12.64], R17 ;  /* 0x000000110c005986 */ /* 0x0001e4000c101506 */
[----:B------:R-:W-:Y:S01]  /*1e7d0*/  ISETP.GE.AND P3, PT, R34, R3, PT ;  /* 0x000000032200720c */ /* 0x000fe20003f66270 */
[----:B-1----:R-:W-:-:S04]  /*1e7e0*/  IMAD.WIDE R18, R37, 0x2, R32 ;  /* 0x0000000225127825 */ /* 0x002fc800078e0220 */
[----:B------:R-:W-:Y:S01]  /*1e7f0*/  IMAD.WIDE R34, R37, 0x2, R30 ;  /* 0x0000000225227825 */ /* 0x000fe200078e021e */
[----:B0-----:R-:W-:-:S03]  /*1e800*/  PRMT R13, R20, 0x7632, R13 ;  /* 0x00007632140d7816 */ /* 0x001fc6000000000d */
[----:B------:R-:W-:-:S05]  /*1e810*/  IMAD.WIDE R16, R29, 0x2, R30 ;  /* 0x000000021d107825 */ /* 0x000fca00078e021e */
[----:B------:R0:W-:Y:S04]  /*1e820*/  @P2 STG.E.U16 desc[UR6][R16.64], R13 ;  /* 0x0000000d10002986 */ /* 0x0001e8000c101506 */
[----:B------:R-:W-:Y:S04]  /*1e830*/  @P6 STG.E.U16 desc[UR6][R18.64], R25 ;  /* 0x0000001912006986 */ /* 0x000fe8000c101506 */
[----:B------:R1:W-:Y:S01]  /*1e840*/  @P1 STG.E.U16 desc[UR6][R34.64], R21 ;  /* 0x0000001522001986 */ /* 0x0003e2000c101506 */
[-C--:B------:R-:W-:Y:S02]  /*1e850*/  ISETP.LT.AND P1, PT, R73, R2.reuse, !P0 ;  /* 0x000000024900720c */ /* 0x080fe40004721270 */
[----:B------:R-:W-:Y:S01]  /*1e860*/  ISETP.LT.AND P0, PT, R48, R2, !P0 ;  /* 0x000000023000720c */ /* 0x000fe20004701270 */
[----:B------:R-:W-:-:S02]  /*1e870*/  VIADD R36, R74, 0xd ;  /* 0x0000000d4a247836 */ /* 0x000fc40000000000 */
[--C-:B------:R-:W-:Y:S01]  /*1e880*/  IMAD.IADD R15, R37, 0x1, R0.reuse ;  /* 0x00000001250f7824 */ /* 0x100fe200078e0200 */
[-C--:B------:R-:W-:Y:S02]  /*1e890*/  ISETP.LT.AND P6, PT, R73, R2.reuse, !P3 ;  /* 0x000000024900720c */ /* 0x080fe40005fc1270 */
[----:B------:R-:W-:Y:S01]  /*1e8a0*/  ISETP.GE.AND P5, PT, R36, R3, PT ;  /* 0x000000032400720c */ /* 0x000fe20003fa6270 */
[----:B------:R-:W-:Y:S01]  /*1e8b0*/  IMAD.IADD R29, R15, 0x1, R0 ;  /* 0x000000010f1d7824 */ /* 0x000fe200078e0200 */
[----:B------:R-:W-:Y:S01]  /*1e8c0*/  PRMT R36, R21, 0x7632, R36 ;  /* 0x0000763215247816 */ /* 0x000fe20000000024 */
[----:B0-----:R-:W-:Y:S01]  /*1e8d0*/  IMAD.WIDE R12, R15, 0x2, R32 ;  /* 0x000000020f0c7825 */ /* 0x001fe200078e0220 */
[----:B-1----:R-:W-:Y:S02]  /*1e8e0*/  PRMT R35, R25, 0x7632, R35 ;  /* 0x0000763219237816 */ /* 0x002fe40000000023 */
[----:B------:R-:W-:Y:S01]  /*1e8f0*/  ISETP.LT.AND P3, PT, R48, R2, !P3 ;  /* 0x000000023000720c */ /* 0x000fe20005f61270 */
[----:B------:R-:W-:-:S02]  /*1e900*/  IMAD.WIDE R14, R15, 0x2, R30 ;  /* 0x000000020f0e7825 */ /* 0x000fc400078e021e */
[----:B------:R0:W-:Y:S02]  /*1e910*/  @P1 STG.E.U16 desc[UR6][R12.64], R35 ;  /* 0x000000230c001986 */ /* 0x0001e4000c101506 */
[----:B------:R-:W-:Y:S02]  /*1e920*/  VIADD R24, R74, 0xe ;  /* 0x0000000e4a187836 */ /* 0x000fe40000000000 */
[----:B------:R-:W-:Y:S01]  /*1e930*/  @P0 STG.E.U16 desc[UR6][R14.64], R36 ;  /* 0x000000240e000986 */ /* 0x000fe2000c101506 */
[-C--:B------:R-:W-:Y:S01]  /*1e940*/  ISETP.LT.AND P0, PT, R73, R2.reuse, !P5 ;  /* 0x000000024900720c */ /* 0x080fe20006f01270 */
[C---:B------:R-:W-:Y:S01]  /*1e950*/  IMAD.WIDE R16, R29.reuse, 0x2, R32 ;  /* 0x000000021d107825 */ /* 0x040fe200078e0220 */
[----:B------:R-:W-:Y:S02]  /*1e960*/  ISETP.LT.AND P5, PT, R48, R2, !P5 ;  /* 0x000000023000720c */ /* 0x000fe40006fa1270 */
[----:B------:R-:W-:Y:S01]  /*1e970*/  ISETP.GE.AND P2, PT, R24, R3, PT ;  /* 0x000000031800720c */ /* 0x000fe20003f46270 */
[C---:B------:R-:W-:Y:S01]  /*1e980*/  IMAD.WIDE R18, R29.reuse, 0x2, R30 ;  /* 0x000000021d127825 */ /* 0x040fe200078e021e */
[----:B------:R1:W-:Y:S03]  /*1e990*/  @P6 STG.E.U16 desc[UR6][R16.64], R26 ;  /* 0x0000001a10006986 */ /* 0x0003e6000c101506 */
[----:B------:R-:W-:-:S02]  /*1e9a0*/  IMAD.IADD R29, R29, 0x1, R0 ;  /* 0x000000011d1d7824 */ /* 0x000fc400078e0200 */
[----:B------:R-:W-:Y:S01]  /*1e9b0*/  VIADD R20, R74, 0xf ;  /* 0x0000000f4a147836 */ /* 0x000fe20000000000 */
[----:B------:R2:W-:Y:S01]  /*1e9c0*/  @P3 STG.E.U16 desc[UR6][R18.64], R22 ;  /* 0x0000001612003986 */ /* 0x0005e2000c101506 */
[----:B------:R-:W-:Y:S01]  /*1e9d0*/  ISETP.LT.AND P6, PT, R73, R2, !P2 ;  /* 0x000000024900720c */ /* 0x000fe200057c1270 */
[----:B0-----:R-:W-:Y:S01]  /*1e9e0*/  IMAD.WIDE R12, R29, 0x2, R32 ;  /* 0x000000021d0c7825 */ /* 0x001fe200078e0220 */
[----:B-1----:R-:W-:-:S03]  /*1e9f0*/  PRMT R17, R26, 0x7632, R17 ;  /* 0x000076321a117816 */ /* 0x002fc60000000011 */
[C---:B------:R-:W-:Y:S01]  /*1ea00*/  IMAD.WIDE R14, R29.reuse, 0x2, R30 ;  /* 0x000000021d0e7825 */ /* 0x040fe200078e021e */
[----:B------:R-:W-:Y:S02]  /*1ea10*/  ISETP.GE.AND P1, PT, R20, R3, PT ;  /* 0x000000031400720c */ /* 0x000fe40003f26270 */
[----:B--2---:R-:W-:Y:S01]  /*1ea20*/  PRMT R19, R22, 0x7632, R19 ;  /* 0x0000763216137816 */ /* 0x004fe20000000013 */
[----:B------:R-:W-:Y:S01]  /*1ea30*/  IMAD.IADD R21, R29, 0x1, R0 ;  /* 0x000000011d157824 */ /* 0x000fe200078e0200 */
[----:B------:R0:W-:Y:S01]  /*1ea40*/  @P0 STG.E.U16 desc[UR6][R12.64], R17 ;  /* 0x000000110c000986 */ /* 0x0001e2000c101506 */
[----:B------:R-:W-:Y:S01]  /*1ea50*/  VIADD R24, R74, 0x10 ;  /* 0x000000104a187836 */ /* 0x000fe20000000000 */
[-C--:B------:R-:W-:Y:S02]  /*1ea60*/  ISETP.LT.AND P2, PT, R48, R2.reuse, !P2 ;  /* 0x000000023000720c */ /* 0x080fe40005741270 */
[----:B------:R1:W-:Y:S01]  /*1ea70*/  @P5 STG.E.U16 desc[UR6][R14.64], R19 ;  /* 0x000000130e005986 */ /* 0x0003e2000c101506 */
[----:B------:R-:W-:-:S02]  /*1ea80*/  ISETP.LT.AND P5, PT, R73, R2, !P1 ;  /* 0x000000024900720c */ /* 0x000fc40004fa1270 */
[----:B------:R-:W-:Y:S01]  /*1ea90*/  ISETP.GE.AND P3, PT, R24, R3, PT ;  /* 0x000000031800720c */ /* 0x000fe20003f66270 */
[----:B------:R-:W-:Y:S02]  /*1eaa0*/  VIADD R20, R74, 0x11 ;  /* 0x000000114a147836 */ /* 0x000fe40000000000 */
[----:B0-----:R-:W-:Y:S01]  /*1eab0*/  IMAD.WIDE R16, R21, 0x2, R32 ;  /* 0x0000000215107825 */ /* 0x001fe200078e0220 */
[----:B------:R-:W-:-:S03]  /*1eac0*/  ISETP.LT.AND P1, PT, R48, R2, !P1 ;  /* 0x000000023000720c */ /* 0x000fc60004f21270 */
[C---:B-1----:R-:W-:Y:S01]  /*1ead0*/  IMAD.WIDE R18, R21.reuse, 0x2, R30 ;  /* 0x0000000215127825 */ /* 0x042fe200078e021e */
[----:B------:R0:W-:Y:S03]  /*1eae0*/  @P6 STG.E.U16 desc[UR6][R16.64], R27 ;  /* 0x0000001b10006986 */ /* 0x0001e6000c101506 */
[----:B------:R-:W-:Y:S01]  /*1eaf0*/  IMAD.IADD R21, R21, 0x1, R0 ;  /* 0x0000000115157824 */ /* 0x000fe200078e0200 */
[-C--:B------:R-:W-:Y:S02]  /*1eb00*/  ISETP.LT.AND P6, PT, R73, R2.reuse, !P3 ;  /* 0x000000024900720c */ /* 0x080fe40005fc1270 */
[----:B------:R-:W-:Y:S01]  /*1eb10*/  PRMT R22, R27, 0x7632, R22 ;  /* 0x000076321b167816 */ /* 0x000fe20000000016 */
[C---:B------:R-:W-:Y:S01]  /*1eb20*/  IMAD.WIDE R12, R21.reuse, 0x2, R32 ;  /* 0x00000002150c7825 */ /* 0x040fe200078e0220 */
[----:B------:R-:W-:Y:S01]  /*1eb30*/  ISETP.GE.AND P0, PT, R20, R3, PT ;  /* 0x000000031400720c */ /* 0x000fe20003f06270 */
[----:B------:R1:W-:Y:S02]  /*1eb40*/  @P2 STG.E.U16 desc[UR6][R18.64], R23 ;  /* 0x0000001712002986 */ /* 0x0003e4000c101506 */
[----:B------:R-:W-:Y:S01]  /*1eb50*/  IMAD.IADD R25, R21, 0x1, R0 ;  /* 0x0000000115197824 */ /* 0x000fe200078e0200 */
[-C--:B------:R-:W-:Y:S01]  /*1eb60*/  ISETP.LT.AND P3, PT, R48, R2.reuse, !P3 ;  /* 0x000000023000720c */ /* 0x080fe20005f61270 */
[----:B------:R-:W-:Y:S01]  /*1eb70*/  VIADD R20, R74, 0x12 ;  /* 0x000000124a147836 */ /* 0x000fe20000000000 */
[----:B------:R2:W-:Y:S01]  /*1eb80*/  @P5 STG.E.U16 desc[UR6][R12.64], R22 ;  /* 0x000000160c005986 */ /* 0x0005e2000c101506 */
[----:B------:R-:W-:Y:S01]  /*1eb90*/  PRMT R24, R23, 0x7632, R24 ;  /* 0x0000763217187816 */ /* 0x000fe20000000018 */
[----:B------:R-:W-:Y:S01]  /*1eba0*/  IMAD.WIDE R14, R21, 0x2, R30 ;  /* 0x00000002150e7825 */ /* 0x000fe200078e021e */
[----:B------:R-:W-:-:S03]  /*1ebb0*/  ISETP.LT.AND P5, PT, R73, R2, !P0 ;  /* 0x000000024900720c */ /* 0x000fc600047a1270 */
[C---:B0-----:R-:W-:Y:S01]  /*1ebc0*/  IMAD.WIDE R16, R25.reuse, 0x2, R32 ;  /* 0x0000000219107825 */ /* 0x041fe200078e0220 */
[----:B------:R-:W-:Y:S01]  /*1ebd0*/  ISETP.GE.AND P2, PT, R20, R3, PT ;  /* 0x000000031400720c */ /* 0x000fe20003f46270 */
[----:B------:R0:W-:Y:S02]  /*1ebe0*/  @P1 STG.E.U16 desc[UR6][R14.64], R24 ;  /* 0x000000180e001986 */ /* 0x0001e4000c101506 */
[C---:B-1----:R-:W-:Y:S01]  /*1ebf0*/  IMAD.WIDE R18, R25.reuse, 0x2, R30 ;  /* 0x0000000219127825 */ /* 0x042fe200078e021e */
[-C--:B------:R-:W-:Y:S01]  /*1ec00*/  ISETP.LT.AND P0, PT, R48, R2.reuse, !P0 ;  /* 0x000000023000720c */ /* 0x080fe20004701270 */
[----:B------:R1:W-:Y:S02]  /*1ec10*/  @P6 STG.E.U16 desc[UR6][R16.64], R8 ;  /* 0x0000000810006986 */ /* 0x0003e4000c101506 */
[----:B------:R-:W-:Y:S01]  /*1ec20*/  IMAD.IADD R25, R25, 0x1, R0 ;  /* 0x0000000119197824 */ /* 0x000fe200078e0200 */
[----:B------:R-:W-:-:S03]  /*1ec30*/  ISETP.LT.AND P6, PT, R73, R2, !P2 ;  /* 0x000000024900720c */ /* 0x000fc600057c1270 */
[C---:B--2---:R-:W-:Y:S01]  /*1ec40*/  IMAD.WIDE R12, R25.reuse, 0x2, R32 ;  /* 0x00000002190c7825 */ /* 0x044fe200078e0220 */
[----:B0-----:R-:W-:Y:S01]  /*1ec50*/  PRMT R15, R8, 0x7632, R15 ;  /* 0x00007632080f7816 */ /* 0x001fe2000000000f */
[----:B------:R-:W-:Y:S02]  /*1ec60*/  @P3 STG.E.U16 desc[UR6][R18.64], R4 ;  /* 0x0000000412003986 */ /* 0x000fe4000c101506 */
[----:B------:R-:W-:Y:S02]  /*1ec70*/  IMAD.IADD R21, R25, 0x1, R0 ;  /* 0x0000000119157824 */ /* 0x000fe400078e0200 */
[----:B------:R-:W-:Y:S01]  /*1ec80*/  VIADD R20, R74, 0x13 ;  /* 0x000000134a147836 */ /* 0x000fe20000000000 */
[----:B------:R0:W-:Y:S01]  /*1ec90*/  @P5 STG.E.U16 desc[UR6][R12.64], R15 ;  /* 0x0000000f0c005986 */ /* 0x0001e2000c101506 */
[----:B------:R-:W-:Y:S01]  /*1eca0*/  ISETP.LT.AND P2, PT, R48, R2, !P2 ;  /* 0x000000023000720c */ /* 0x000fe20005741270 */
[----:B-1----:R-:W-:Y:S01]  /*1ecb0*/  IMAD.WIDE R16, R21, 0x2, R32 ;  /* 0x0000000215107825 */ /* 0x002fe200078e0220 */
[----:B------:R-:W-:-:S02]  /*1ecc0*/  PRMT R22, R4, 0x7632, R22 ;  /* 0x0000763204167816 */ /* 0x000fc40000000016 */
[----:B------:R-:W-:Y:S01]  /*1ecd0*/  ISETP.GE.AND P1, PT, R20, R3, PT ;  /* 0x000000031400720c */ /* 0x000fe20003f26270 */
[----:B------:R-:W-:Y:S02]  /*1ece0*/  VIADD R20, R74, 0x14 ;  /* 0x000000144a147836 */ /* 0x000fe40000000000 */
[----:B0-----:R-:W-:-:S05]  /*1ecf0*/  IMAD.WIDE R14, R25, 0x2, R30 ;  /* 0x00000002190e7825 */ /* 0x001fca00078e021e */
[----:B------:R0:W-:Y:S01]  /*1ed00*/  @P0 STG.E.U16 desc[UR6][R14.64], R22 ;  /* 0x000000160e000986 */ /* 0x0001e2000c101506 */
[----:B------:R-:W-:-:S03]  /*1ed10*/  IMAD.WIDE R18, R21, 0x2, R30 ;  /* 0x0000000215127825 */ /* 0x000fc600078e021e */
[----:B------:R-:W-:Y:S01]  /*1ed20*/  @P6 STG.E.U16 desc[UR6][R16.64], R9 ;  /* 0x0000000910006986 */ /* 0x000fe2000c101506 */
[-C--:B------:R-:W-:Y:S02]  /*1ed30*/  ISETP.LT.AND P6, PT, R73, R2.reuse, !P1 ;  /* 0x000000024900720c */ /* 0x080fe40004fc1270 */
[-C--:B------:R-:W-:Y:S01]  /*1ed40*/  ISETP.LT.AND P1, PT, R48, R2.reuse, !P1 ;  /* 0x000000023000720c */ /* 0x080fe20004f21270 */
[----:B------:R-:W-:Y:S01]  /*1ed50*/  VIADD R8, R74, 0x15 ;  /* 0x000000154a087836 */ /* 0x000fe20000000000 */
[-C--:B------:R-:W-:Y:S01]  /*1ed60*/  ISETP.GE.AND P3, PT, R20, R3.reuse, PT ;  /* 0x000000031400720c */ /* 0x080fe20003f66270 */
[----:B------:R-:W-:Y:S01]  /*1ed70*/  IMAD.IADD R13, R21, 0x1, R0 ;  /* 0x00000001150d7824 */ /* 0x000fe200078e0200 */
[----:B------:R1:W-:Y:S02]  /*1ed80*/  @P2 STG.E.U16 desc[UR6][R18.64], R5 ;  /* 0x0000000512002986 */ /* 0x0003e4000c101506 */
[----:B------:R-:W-:Y:S01]  /*1ed90*/  ISETP.LT.AND P2, PT, R73, R2, !P3 ;  /* 0x000000024900720c */ /* 0x000fe20005f41270 */
[----:B------:R-:W-:Y:S01]  /*1eda0*/  IMAD.WIDE R20, R13, 0x2, R32 ;  /* 0x000000020d147825 */ /* 0x000fe200078e0220 */
[----:B------:R-:W-:-:S02]  /*1edb0*/  ISETP.GE.AND P5, PT, R8, R3, PT ;  /* 0x000000030800720c */ /* 0x000fc40003fa6270 */
[----:B------:R-:W-:Y:S01]  /*1edc0*/  PRMT R23, R5, 0x7632, R23 ;  /* 0x0000763205177816 */ /* 0x000fe20000000017 */
[C---:B------:R-:W-:Y:S02]  /*1edd0*/  VIADD R4, R74.reuse, 0x16 ;  /* 0x000000164a047836 */ /* 0x040fe40000000000 */
[----:B0-----:R-:W-:Y:S01]  /*1ede0*/  VIADD R14, R74, 0x17 ;  /* 0x000000174a0e7836 */ /* 0x001fe20000000000 */
[----:B-1----:R-:W-:Y:S01]  /*1edf0*/  PRMT R19, R9, 0x7632, R19 ;  /* 0x0000763209137816 */ /* 0x002fe20000000013 */
[----:B------:R-:W-:-:S04]  /*1ee00*/  IMAD.WIDE R8, R13, 0x2, R30 ;  /* 0x000000020d087825 */ /* 0x000fc800078e021e */
[----:B------:R-:W-:Y:S02]  /*1ee10*/  VIADD R12, R74, 0x18 ;  /* 0x000000184a0c7836 */ /* 0x000fe40000000000 */
[----:B------:R-:W-:Y:S01]  /*1ee20*/  IMAD.IADD R17, R13, 0x1, R0 ;  /* 0x000000010d117824 */ /* 0x000fe200078e0200 */
[----:B------:R0:W-:Y:S01]  /*1ee30*/  @P6 STG.E.U16 desc[UR6][R20.64], R19 ;  /* 0x0000001314006986 */ /* 0x0001e2000c101506 */
[-C--:B------:R-:W-:Y:S02]  /*1ee40*/  ISETP.GE.AND P0, PT, R4, R3.reuse, PT ;  /* 0x000000030400720c */ /* 0x080fe40003f06270 */
[----:B------:R-:W-:Y:S01]  /*1ee50*/  ISETP.LT.AND P3, PT, R48, R2, !P3 ;  /* 0x000000023000720c */ /* 0x000fe20005f61270 */
[----:B------:R1:W-:Y:S01]  /*1ee60*/  @P1 STG.E.U16 desc[UR6][R8.64], R23 ;  /* 0x0000001708001986 */ /* 0x0003e2000c101506 */
[----:B------:R-:W-:Y:S01]  /*1ee70*/  IMAD.WIDE R4, R17, 0x2, R32 ;  /* 0x0000000211047825 */ /* 0x000fe200078e0220 */
[-C--:B------:R-:W-:Y:S02]  /*1ee80*/  ISETP.GE.AND P6, PT, R14, R3.reuse, PT ;  /* 0x000000030e00720c */ /* 0x080fe40003fc6270 */
[----:B------:R-:W-:-:S02]  /*1ee90*/  ISETP.GE.AND P1, PT, R12, R3, PT ;  /* 0x000000030c00720c */ /* 0x000fc40003f26270 */
[----:B------:R-:W2:Y:S01]  /*1eea0*/  LDS.128 R12, [R28] ;  /* 0x000000001c0c7984 */ /* 0x000ea20000000c00 */
[C---:B0-----:R-:W-:Y:S02]  /*1eeb0*/  IMAD.IADD R21, R17.reuse, 0x1, R0 ;  /* 0x0000000111157824 */ /* 0x041fe400078e0200 */
[----:B-1----:R-:W-:Y:S02]  /*1eec0*/  IMAD.WIDE R22, R17, 0x2, R30 ;  /* 0x0000000211167825 */ /* 0x002fe400078e021e */
[----:B------:R-:W0:Y:S04]  /*1eed0*/  LDS.128 R16, [R28+0x1000] ;  /* 0x001000001c107984 */ /* 0x000e280000000c00 */
[----:B------:R1:W-:Y:S01]  /*1eee0*/  @P2 STG.E.U16 desc[UR6][R4.64], R10 ;  /* 0x0000000a04002986 */ /* 0x0003e2000c101506 */
[----:B------:R-:W-:-:S02]  /*1eef0*/  ISETP.LT.AND P2, PT, R73, R2, !P5 ;  /* 0x000000024900720c */ /* 0x000fc40006f41270 */
[-C--:B------:R-:W-:Y:S01]  /*1ef00*/  ISETP.LT.AND P5, PT, R48, R2.reuse, !P5 ;  /* 0x000000023000720c */ /* 0x080fe20006fa1270 */
[----:B------:R3:W-:Y:S01]  /*1ef10*/  @P3 STG.E.U16 desc[UR6][R22.64], R6 ;  /* 0x0000000616003986 */ /* 0x0007e2000c101506 */
[----:B------:R-:W-:Y:S01]  /*1ef20*/  PRMT R24, R10, 0x7632, R24 ;  /* 0x000076320a187816 */ /* 0x000fe20000000018 */
[----:B------:R-:W-:Y:S01]  /*1ef30*/  IMAD.WIDE R8, R21, 0x2, R32 ;  /* 0x0000000215087825 */ /* 0x000fe200078e0220 */
[-C--:B------:R-:W-:Y:S02]  /*1ef40*/  ISETP.LT.AND P3, PT, R73, R2.reuse, !P0 ;  /* 0x000000024900720c */ /* 0x080fe40004761270 */
[----:B------:R-:W-:Y:S01]  /*1ef50*/  PRMT R26, R6, 0x7632, R26 ;  /* 0x00007632061a7816 */ /* 0x000fe2000000001a */
[----:B------:R-:W-:Y:S01]  /*1ef60*/  VIADD R20, R74, 0x19 ;  /* 0x000000194a147836 */ /* 0x000fe20000000000 */
[-C--:B------:R-:W-:Y:S01]  /*1ef70*/  ISETP.LT.AND P0, PT, R48, R2.reuse, !P0 ;  /* 0x000000023000720c */ /* 0x080fe20004701270 */
[C---:B-1----:R-:W-:Y:S02]  /*1ef80*/  IMAD.WIDE R4, R21.reuse, 0x2, R30 ;  /* 0x0000000215047825 */ /* 0x042fe400078e021e */
[----:B------:R-:W-:Y:S02]  /*1ef90*/  @P2 STG.E.U16 desc[UR6][R8.64], R24 ;  /* 0x0000001808002986 */ /* 0x000fe4000c101506 */
[----:B------:R-:W-:Y:S01]  /*1efa0*/  IMAD.IADD R25, R21, 0x1, R0 ;  /* 0x0000000115197824 */ /* 0x000fe200078e0200 */
[----:B------:R-:W-:Y:S01]  /*1efb0*/  ISETP.GE.AND P2, PT, R20, R3, PT ;  /* 0x000000031400720c */ /* 0x000fe20003f46270 */
[----:B------:R1:W-:Y:S01]  /*1efc0*/  @P5 STG.E.U16 desc[UR6][R4.64], R26 ;  /* 0x0000001a04005986 */ /* 0x0003e2000c101506 */
[-C--:B------:R-:W-:Y:S01]  /*1efd0*/  ISETP.LT.AND P5, PT, R73, R2.reuse, !P6 ;  /* 0x000000024900720c */ /* 0x080fe200077a1270 */
[----:B------:R-:W-:Y:S01]  /*1efe0*/  IMAD.WIDE R20, R25, 0x2, R32 ;  /* 0x0000000219147825 */ /* 0x000fe200078e0220 */
[----:B------:R-:W-:-:S03]  /*1eff0*/  ISETP.LT.AND P6, PT, R48, R2, !P6 ;  /* 0x000000023000720c */ /* 0x000fc600077c1270 */
[C---:B---3--:R-:W-:Y:S01]  /*1f000*/  IMAD.WIDE R22, R25.reuse, 0x2, R30 ;  /* 0x0000000219167825 */ /* 0x048fe200078e021e */
[----:B------:R3:W-:Y:S03]  /*1f010*/  @P3 STG.E.U16 desc[UR6][R20.64], R11 ;  /* 0x0000000b14003986 */ /* 0x0007e6000c101506 */
[----:B------:R-:W-:Y:S02]  /*1f020*/  IMAD.IADD R25, R25, 0x1, R0 ;  /* 0x0000000119197824 */ /* 0x000fe400078e0200 */
[----:B------:R-:W-:Y:S01]  /*1f030*/  VIADD R6, R74, 0x1a ;  /* 0x0000001a4a067836 */ /* 0x000fe20000000000 */
[-C--:B------:R-:W-:Y:S01]  /*1f040*/  ISETP.LT.AND P3, PT, R73, R2.reuse, !P1 ;  /* 0x000000024900720c */ /* 0x080fe20004f61270 */
[----:B------:R4:W-:Y:S01]  /*1f050*/  @P0 STG.E.U16 desc[UR6][R22.64], R7 ;  /* 0x0000000716000986 */ /* 0x0009e2000c101506 */
[----:B------:R-:W-:Y:S01]  /*1f060*/  PRMT R27, R11, 0x7632, R27 ;  /* 0x000076320b1b7816 */ /* 0x000fe2000000001b */
[----:B-1----:R-:W-:Y:S01]  /*1f070*/  IMAD.WIDE R4, R25, 0x2, R32 ;  /* 0x0000000219047825 */ /* 0x002fe200078e0220 */
[----:B------:R-:W-:-:S02]  /*1f080*/  ISETP.LT.AND P1, PT, R48, R2, !P1 ;  /* 0x000000023000720c */ /* 0x000fc40004f21270 */
[----:B------:R-:W-:Y:S01]  /*1f090*/  PRMT R24, R7, 0x7632, R24 ;  /* 0x0000763207187816 */ /* 0x000fe20000000018 */
[----:B------:R-:W-:Y:S01]  /*1f0a0*/  IMAD.WIDE R8, R25, 0x2, R30 ;  /* 0x0000000219087825 */ /* 0x000fe200078e021e */
[----:B------:R-:W-:-:S03]  /*1f0b0*/  ISETP.GE.AND P0, PT, R6, R3, PT ;  /* 0x000000030600720c */ /* 0x000fc60003f06270 */
[----:B------:R-:W-:Y:S02]  /*1f0c0*/  VIADD R6, R74, 0x1b ;  /* 0x0000001b4a067836 */ /* 0x000fe40000000000 */
[----:B------:R-:W-:Y:S01]  /*1f0d0*/  IMAD.IADD R25, R25, 0x1, R0 ;  /* 0x0000000119197824 */ /* 0x000fe200078e0200 */
[----:B------:R1:W-:Y:S02]  /*1f0e0*/  @P5 STG.E.U16 desc[UR6][R4.64], R27 ;  /* 0x0000001b04005986 */ /* 0x0003e4000c101506 */
[----:B------:R-:W-:Y:S01]  /*1f0f0*/  ISETP.GE.AND P5, PT, R6, R3, PT ;  /* 0x000000030600720c */ /* 0x000fe20003fa6270 */
[----:B---3--:R-:W-:Y:S01]  /*1f100*/  IMAD.WIDE R10, R25, 0x2, R32 ;  /* 0x00000002190a7825 */ /* 0x008fe200078e0220 */
[----:B------:R3:W-:Y:S01]  /*1f110*/  @P6 STG.E.U16 desc[UR6][R8.64], R24 ;  /* 0x0000001808006986 */ /* 0x0007e2000c101506 */
[-C--:B------:R-:W-:Y:S02]  /*1f120*/  ISETP.LT.AND P6, PT, R73, R2.reuse, !P2 ;  /* 0x000000024900720c */ /* 0x080fe400057c1270 */
[----:B----4-:R-:W-:Y:S01]  /*1f130*/  IMAD.WIDE R6, R25, 0x2, R30 ;  /* 0x0000000219067825 */ /* 0x010fe200078e021e */
[----:B--2---:R2:W-:Y:S01]  /*1f140*/  @P3 STG.E.U16 desc[UR6][R10.64], R12 ;  /* 0x0000000c0a003986 */ /* 0x0045e2000c101506 */
[----:B------:R-:W-:-:S02]  /*1f150*/  ISETP.LT.AND P2, PT, R48, R2, !P2 ;  /* 0x000000023000720c */ /* 0x000fc40005741270 */
[----:B------:R-:W-:Y:S01]  /*1f160*/  IMAD.IADD R21, R25, 0x1, R0 ;  /* 0x0000000119157824 */ /* 0x000fe200078e0200 */
[----:B0-----:R-:W-:Y:S01]  /*1f170*/  @P1 STG.E.U16 desc[UR6][R6.64], R16 ;  /* 0x0000001006001986 */ /* 0x001fe2000c101506 */
[-C--:B------:R-:W-:Y:S02]  /*1f180*/  ISETP.LT.AND P1, PT, R73, R2.reuse, !P0 ;  /* 0x000000024900720c */ /* 0x080fe40004721270 */
[C---:B-1----:R-:W-:Y:S01]  /*1f190*/  IMAD.WIDE R4, R21.reuse, 0x2, R32 ;  /* 0x0000000215047825 */ /* 0x042fe200078e0220 */
[----:B---3--:R-:W-:Y:S02]  /*1f1a0*/  PRMT R9, R12, 0x7632, R9 ;  /* 0x000076320c097816 */ /* 0x008fe40000000009 */
[----:B------:R-:W-:Y:S01]  /*1f1b0*/  ISETP.LT.AND P0, PT, R48, R2, !P0 ;  /* 0x000000023000720c */ /* 0x000fe20004701270 */
[----:B------:R-:W-:Y:S02]  /*1f1c0*/  VIADD R20, R74, 0x1c ;  /* 0x0000001c4a147836 */ /* 0x000fe40000000000 */
[----:B------:R-:W-:Y:S01]  /*1f1d0*/  IMAD.IADD R23, R21, 0x1, R0 ;  /* 0x0000000115177824 */ /* 0x000fe200078e0200 */
[----:B------:R0:W-:Y:S02]  /*1f1e0*/  @P6 STG.E.U16 desc[UR6][R4.64], R9 ;  /* 0x0000000904006986 */ /* 0x0001e4000c101506 */
[----:B------:R-:W-:Y:S01]  /*1f1f0*/  ISETP.GE.AND P3, PT, R20, R3, PT ;  /* 0x000000031400720c */ /* 0x000fe20003f66270 */
[----:B--2---:R-:W-:Y:S01]  /*1f200*/  IMAD.WIDE R10, R23, 0x2, R32 ;  /* 0x00000002170a7825 */ /* 0x004fe200078e0220 */
[----:B0-----:R-:W-:-:S03]  /*1f210*/  PRMT R5, R16, 0x7632, R5 ;  /* 0x0000763210057816 */ /* 0x001fc60000000005 */
[----:B------:R-:W-:-:S04]  /*1f220*/  IMAD.WIDE R8, R21, 0x2, R30 ;  /* 0x0000000215087825 */ /* 0x000fc800078e021e */
[C---:B------:R-:W-:Y:S01]  /*1f230*/  IMAD.WIDE R20, R23.reuse, 0x2, R30 ;  /* 0x0000000217147825 */ /* 0x040fe200078e021e */
[----:B------:R0:W-:Y:S04]  /*1f240*/  @P2 STG.E.U16 desc[UR6][R8.64], R5 ;  /* 0x0000000508002986 */ /* 0x0001e8000c101506 */
[----:B------:R-:W-:Y:S01]  /*1f250*/  @P1 STG.E.U16 desc[UR6][R10.64], R13 ;  /* 0x0000000d0a001986 */ /* 0x000fe2000c101506 */
[----:B------:R-:W-:-:S03]  /*1f260*/  IMAD.IADD R7, R23, 0x1, R0 ;  /* 0x0000000117077824 */ /* 0x000fc600078e0200 */
[----:B------:R1:W-:Y:S01]  /*1f270*/  @P0 STG.E.U16 desc[UR6][R20.64], R17 ;  /* 0x0000001114000986 */ /* 0x0003e2000c101506 */
[CC--:B------:R-:W-:Y:S02]  /*1f280*/  ISETP.LT.AND P0, PT, R73.reuse, R2.reuse, !P5 ;  /* 0x000000024900720c */ /* 0x0c0fe40006f01270 */
[-C--:B------:R-:W-:Y:S02]  /*1f290*/  ISETP.LT.AND P5, PT, R48, R2.reuse, !P5 ;  /* 0x000000023000720c */ /* 0x080fe40006fa1270 */
[-C--:B------:R-:W-:Y:S01]  /*1f2a0*/  ISETP.LT.AND P1, PT, R73, R2.reuse, !P3 ;  /* 0x000000024900720c */ /* 0x080fe20005f21270 */
[----:B------:R-:W-:Y:S01]  /*1f2b0*/  VIADD R12, R74, 0x1e ;  /* 0x0000001e4a0c7836 */ /* 0x000fe20000000000 */
[----:B------:R-:W-:Y:S01]  /*1f2c0*/  ISETP.LT.AND P3, PT, R48, R2, !P3 ;  /* 0x000000023000720c */ /* 0x000fe20005f61270 */
[----:B------:R-:W-:Y:S01]  /*1f2d0*/  IMAD.IADD R23, R7, 0x1, R0 ;  /* 0x0000000107177824 */ /* 0x000fe200078e0200 */
[----:B------:R-:W-:Y:S01]  /*1f2e0*/  PRMT R16, R13, 0x7632, R16 ;  /* 0x000076320d107816 */ /* 0x000fe20000000010 */
[----:B------:R-:W-:-:S02]  /*1f2f0*/  VIADD R22, R74, 0x1d ;  /* 0x0000001d4a167836 */ /* 0x000fc40000000000 */
[----:B0-----:R-:W-:Y:S01]  /*1f300*/  IMAD.WIDE R4, R7, 0x2, R32 ;  /* 0x0000000207047825 */ /* 0x001fe200078e0220 */
[----:B-1----:R-:W-:Y:S02]  /*1f310*/  PRMT R21, R17, 0x7632, R21 ;  /* 0x0000763211157816 */ /* 0x002fe40000000015 */
[-C--:B------:R-:W-:Y:S01]  /*1f320*/  ISETP.GE.AND P2, PT, R12, R3.reuse, PT ;  /* 0x000000030c00720c */ /* 0x080fe20003f46270 */
[----:B------:R-:W-:Y:S01]  /*1f330*/  IMAD.WIDE R6, R7, 0x2, R30 ;  /* 0x0000000207067825 */ /* 0x000fe200078e021e */
[----:B------:R-:W-:-:S03]  /*1f340*/  ISETP.GE.AND P6, PT, R22, R3, PT ;  /* 0x000000031600720c */ /* 0x000fc60003fc6270 */
[C---:B------:R-:W-:Y:S01]  /*1f350*/  IMAD.WIDE R8, R23.reuse, 0x2, R32 ;  /* 0x0000000217087825 */ /* 0x040fe200078e0220 */
[----:B------:R-:W-:Y:S03]  /*1f360*/  @P0 STG.E.U16 desc[UR6][R4.64], R16 ;  /* 0x0000001004000986 */ /* 0x000fe6000c101506 */
[----:B------:R-:W-:Y:S01]  /*1f370*/  VIADD R12, R74, 0x1f ;  /* 0x0000001f4a0c7836 */ /* 0x000fe20000000000 */
[----:B------:R-:W-:Y:S01]  /*1f380*/  @P5 STG.E.U16 desc[UR6][R6.64], R21 ;  /* 0x0000001506005986 */ /* 0x000fe2000c101506 */
[----:B------:R-:W-:-:S03]  /*1f390*/  IMAD.WIDE R10, R23, 0x2, R30 ;  /* 0x00000002170a7825 */ /* 0x000fc600078e021e */
[----:B------:R0:W-:Y:S01]  /*1f3a0*/  @P1 STG.E.U16 desc[UR6][R8.64], R14 ;  /* 0x0000000e08001986 */ /* 0x0001e2000c101506 */
[----:B------:R-:W-:Y:S01]  /*1f3b0*/  ISETP.GE.AND P0, PT, R12, R3, PT ;  /* 0x000000030c00720c */ /* 0x000fe20003f06270 */
[--C-:B------:R-:W-:Y:S01]  /*1f3c0*/  IMAD.IADD R23, R23, 0x1, R0.reuse ;  /* 0x0000000117177824 */ /* 0x100fe200078e0200 */
[CC--:B------:R-:W-:Y:S02]  /*1f3d0*/  ISETP.LT.AND P1, PT, R73.reuse, R2.reuse, !P6 ;  /* 0x000000024900720c */ /* 0x0c0fe40007721270 */
[CC--:B------:R-:W-:Y:S01]  /*1f3e0*/  ISETP.LT.AND P6, PT, R48.reuse, R2.reuse, !P6 ;  /* 0x000000023000720c */ /* 0x0c0fe200077c1270 */
[----:B------:R1:W-:Y:S01]  /*1f3f0*/  @P3 STG.E.U16 desc[UR6][R10.64], R18 ;  /* 0x000000120a003986 */ /* 0x0003e2000c101506 */
[-C--:B------:R-:W-:Y:S01]  /*1f400*/  ISETP.LT.AND P5, PT, R73, R2.reuse, !P2 ;  /* 0x000000024900720c */ /* 0x080fe200057a1270 */
[----:B------:R-:W-:Y:S01]  /*1f410*/  IMAD.IADD R13, R23, 0x1, R0 ;  /* 0x00000001170d7824 */ /* 0x000fe200078e0200 */
[-C--:B------:R-:W-:Y:S02]  /*1f420*/  ISETP.LT.AND P2, PT, R48, R2.reuse, !P2 ;  /* 0x000000023000720c */ /* 0x080fe40005741270 */
[----:B------:R-:W-:-:S02]  /*1f430*/  ISETP.LT.AND P3, PT, R73, R2, !P0 ;  /* 0x000000024900720c */ /* 0x000fc40004761270 */
[----:B------:R-:W-:Y:S01]  /*1f440*/  ISETP.LT.AND P0, PT, R48, R2, !P0 ;  /* 0x000000023000720c */ /* 0x000fe20004701270 */
[----:B------:R-:W-:Y:S01]  /*1f450*/  IMAD.WIDE R2, R23, 0x2, R32 ;  /* 0x0000000217027825 */ /* 0x000fe200078e0220 */
[----:B------:R-:W-:Y:S02]  /*1f460*/  PRMT R12, R14, 0x7632, R12 ;  /* 0x000076320e0c7816 */ /* 0x000fe4000000000c */
[----:B0-----:R-:W-:Y:S01]  /*1f470*/  PRMT R14, R18, 0x7632, R14 ;  /* 0x00007632120e7816 */ /* 0x001fe2000000000e */
[----:B-1----:R-:W-:Y:S02]  /*1f480*/  IMAD.IADD R11, R13, 0x1, R0 ;  /* 0x000000010d0b7824 */ /* 0x002fe400078e0200 */
[----:B------:R-:W-:Y:S01]  /*1f490*/  IMAD.WIDE R4, R23, 0x2, R30 ;  /* 0x0000000217047825 */ /* 0x000fe200078e021e */
[----:B------:R-:W-:-:S03]  /*1f4a0*/  PRMT R16, R15, 0x7632, R16 ;  /* 0x000076320f107816 */ /* 0x000fc60000000010 */
[----:B------:R-:W-:Y:S01]  /*1f4b0*/  IMAD.WIDE R6, R13, 0x2, R32 ;  /* 0x000000020d067825 */ /* 0x000fe200078e0220 */
[----:B------:R0:W-:Y:S01]  /*1f4c0*/  @P1 STG.E.U16 desc[UR6][R2.64], R12 ;  /* 0x0000000c02001986 */ /* 0x0001e2000c101506 */
[----:B------:R-:W-:Y:S02]  /*1f4d0*/  PRMT R0, R19, 0x7632, R0 ;  /* 0x0000763213007816 */ /* 0x000fe40000000000 */
[----:B------:R-:W-:Y:S01]  /*1f4e0*/  IMAD.WIDE R8, R13, 0x2, R30 ;  /* 0x000000020d087825 */ /* 0x000fe200078e021e */
[----:B------:R0:W-:Y:S03]  /*1f4f0*/  @P6 STG.E.U16 desc[UR6][R4.64], R14 ;  /* 0x0000000e04006986 */ /* 0x0001e6000c101506 */
[C---:B------:R-:W-:Y:S01]  /*1f500*/  IMAD.WIDE R32, R11.reuse, 0x2, R32 ;  /* 0x000000020b207825 */ /* 0x040fe200078e0220 */
[----:B------:R0:W-:Y:S03]  /*1f510*/  @P5 STG.E.U16 desc[UR6][R6.64], R15 ;  /* 0x0000000f06005986 */ /* 0x0001e6000c101506 */
[----:B------:R-:W-:Y:S01]  /*1f520*/  IMAD.WIDE R30, R11, 0x2, R30 ;  /* 0x000000020b1e7825 */ /* 0x000fe200078e021e */
[----:B------:R0:W-:Y:S04]  /*1f530*/  @P2 STG.E.U16 desc[UR6][R8.64], R19 ;  /* 0x0000001308002986 */ /* 0x0001e8000c101506 */
[----:B------:R0:W-:Y:S04]  /*1f540*/  @P3 STG.E.U16 desc[UR6][R32.64], R16 ;  /* 0x0000001020003986 */ /* 0x0001e8000c101506 */
[----:B------:R0:W-:Y:S01]  /*1f550*/  @P0 STG.E.U16 desc[UR6][R30.64], R0 ;  /* 0x000000001e000986 */ /* 0x0001e2000c101506 */
[----:B------:R-:W-:Y:S06]  /*1f560*/  BAR.SYNC.DEFER_BLOCKING 0x0 ;  /* 0x0000000000007b1d */ /* 0x000fec0000010000 */
[----:B------:R-:W-:Y:S05]  /*1f570*/  @P4 BRA `(.L_x_13) ;  /* 0x0000000000a04947 */ /* 0x000fea0003800000 */
[----:B0-----:R-:W0:Y:S01]  /*1f580*/  S2R R3, SR_CgaCtaId ;  /* 0x0000000000037919 */ /* 0x001e220000008800 */
[----:B------:R-:W-:Y:S01]  /*1f590*/  NOP ;  /* 0x0000000000007918 */ /* 0x000fe20000000000 */
[----:B------:R-:W-:Y:S01]  /*1f5a0*/  MOV R0, 0x50 ;  /* 0x0000005000007802 */ /* 0x000fe20000000f00 */
[----:B------:R-:W-:-:S03]  /*1f5b0*/  IMAD.MOV.U32 R7, RZ, RZ, 0x1 ;  /* 0x00000001ff077424 */ /* 0x000fc600078e00ff */
[----:B0-----:R-:W-:Y:S01]  /*1f5c0*/  LEA R9, R3, R0, 0x18 ;  /* 0x0000000003097211 */ /* 0x001fe200078ec0ff */
[----:B------:R-:W-:Y:S02]  /*1f5d0*/  IMAD.U32 R0, RZ, RZ, UR5 ;  /* 0x00000005ff007e24 */ /* 0x000fe4000f8e00ff */
[----:B------:R-:W-:Y:S02]  /*1f5e0*/  IMAD.MOV.U32 R3, RZ, RZ, 0xf ;  /* 0x0000000fff037424 */ /* 0x000fe400078e00ff */
[----:B------:R-:W0:Y:S01]  /*1f5f0*/  LDS R5, [R9] ;  /* 0x0000000009057984 */ /* 0x000e220000000800 */
[----:B------:R-:W-:-:S04]  /*1f600*/  LOP3.LUT R0, R0, 0xffff, RZ, 0xc0, !PT ;  /* 0x0000ffff00007812 */ /* 0x000fc800078ec0ff */
[----:B------:R-:W-:-:S05]  /*1f610*/  SHF.R.U32.HI R0, RZ, 0x5, R0 ;  /* 0x00000005ff007819 */ /* 0x000fca0000011600 */
[----:B------:R-:W-:Y:S01]  /*1f620*/  VIADD R2, R0, 0x10 ;  /* 0x0000001000027836 */ /* 0x000fe20000000000 */
[----:B------:R-:W-:-:S04]  /*1f630*/  SHF.L.U32 R0, R3, R0, RZ ;  /* 0x0000000003007219 */ /* 0x000fc800000006ff */
[----:B------:R-:W-:-:S04]  /*1f640*/  SHF.L.U32 R3, R7, R2, RZ ;  /* 0x0000000207037219 */ /* 0x000fc800000006ff */
[----:B------:R-:W-:-:S04]  /*1f650*/  LOP3.LUT R0, R3, R0, RZ, 0xfc, !PT ;  /* 0x0000000003007212 */ /* 0x000fc800078efcff */
[C---:B------:R-:W-:Y:S02]  /*1f660*/  LOP3.LUT R2, R0.reuse, 0xffff, RZ, 0xc0, !PT ;  /* 0x0000ffff00027812 */ /* 0x040fe400078ec0ff */
[----:B0-----:R-:W-:-:S04]  /*1f670*/  LOP3.LUT R3, R0, 0xffff, R5, 0x80, !PT ;  /* 0x0000ffff00037812 */ /* 0x001fc800078e8005 */
[----:B------:R-:W-:-:S13]  /*1f680*/  ISETP.NE.AND P0, PT, R3, R2, PT ;  /* 0x000000020300720c */ /* 0x000fda0003f05270 */
[----:B------:R-:W-:Y:S05]  /*1f690*/  @P0 BRA `(.L_x_14) ;  /* 0x0000000000500947 */ /* 0x000fea0003800000 */
[----:B------:R-:W-:Y:S02]  /*1f6a0*/  SHF.R.U32.HI R5, RZ, 0x10, R5 ;  /* 0x00000010ff057819 */ /* 0x000fe40000011605 */
[----:B------:R-:W-:-:S04]  /*1f6b0*/  SHF.R.U32.HI R2, RZ, 0x10, R0 ;  /* 0x00000010ff027819 */ /* 0x000fc80000011600 */
[----:B------:R-:W-:-:S04]  /*1f6c0*/  LOP3.LUT R5, R5, R2, RZ, 0xc0, !PT ;  /* 0x0000000205057212 */ /* 0x000fc800078ec0ff */
[----:B------:R-:W-:-:S13]  /*1f6d0*/  ISETP.NE.AND P0, PT, R5, R2, PT ;  /* 0x000000020500720c */ /* 0x000fda0003f05270 */
[----:B------:R-:W-:Y:S05]  /*1f6e0*/  @P0 BRA `(.L_x_15) ;  /* 0x0000000000300947 */ /* 0x000fea0003800000 */
[----:B------:R-:W-:Y:S01]  /*1f6f0*/  R2UR UR4, R0 ;  /* 0x00000000000472ca */ /* 0x000fe200000e0000 */
[----:B------:R-:W0:Y:S01]  /*1f700*/  S2R R3, SR_LANEID ;  /* 0x0000000000037919 */ /* 0x000e220000000000 */
[----:B------:R-:W-:-:S06]  /*1f710*/  VOTE.ANY R2, PT, PT ;  /* 0x0000000000027806 */ /* 0x000fcc00038e0100 */
[----:B------:R-:W0:Y:S05]  /*1f720*/  FLO.U32 R2, R2 ;  /* 0x0000000200027300 */ /* 0x000e2a00000e0000 */
[----:B------:R-:W-:-:S06]  /*1f730*/  ULOP3.LUT UR4, URZ, UR4, URZ, 0x33, !UPT ;  /* 0x00000004ff047292 */ /* 0x000fcc000f8e33ff */
[----:B------:R-:W-:-:S04]  /*1f740*/  IMAD.U32 R4, RZ, RZ, UR4 ;  /* 0x00000004ff047e24 */ /* 0x000fc8000f8e00ff */
[----:B------:R-:W1:Y:S02]  /*1f750*/  REDUX UR5, R4 ;  /* 0x00000000040573c4 */ /* 0x000e640000000000 */
[----:B------:R2:W-:Y:S01]  /*1f760*/  UTCATOMSWS.AND URZ, UR4 ;  /* 0x0000000400ff79e3 */ /* 0x0005e20008000000 */
[----:B0-----:R-:W-:Y:S01]  /*1f770*/  ISETP.EQ.U32.AND P0, PT, R2, R3, PT ;  /* 0x000000030200720c */ /* 0x001fe20003f02070 */
[----:B-1----:R-:W-:-:S12]  /*1f780*/  IMAD.U32 R0, RZ, RZ, UR5 ;  /* 0x00000005ff007e24 */ /* 0x002fd8000f8e00ff */
[----:B------:R2:W-:Y:S01]  /*1f790*/  @P0 ATOMS.AND RZ, [R9], R0 ;  /* 0x0000000009ff038c */ /* 0x0005e20002800000 */
[----:B------:R-:W-:Y:S05]  /*1f7a0*/  BRA `(.L_x_13) ;  /* 0x0000000000147947 */ /* 0x000fea0003800000 */
.L_x_15:
[----:B------:R-:W-:-:S07]  /*1f7b0*/  MOV R2, 0x1f7d0 ;  /* 0x0001f7d000027802 */ /* 0x000fce0000000f00 */
[----:B------:R-:W-:Y:S05]  /*1f7c0*/  CALL.REL.NOINC `($__internal_0_$__cuda_sm10x_tcgen05_guardrail_trap_col_being_dealloced_not_returned_by_alloc) ;  /* 0x00000000002c7944 */ /* 0x000fea0003c00000 */
[----:B------:R-:W-:Y:S05]  /*1f7d0*/  BRA `(.L_x_13) ;  /* 0x0000000000087947 */ /* 0x000fea0003800000 */
.L_x_14:
[----:B------:R-:W-:-:S07]  /*1f7e0*/  MOV R2, 0x1f800 ;  /* 0x0001f80000027802 */ /* 0x000fce0000000f00 */
[----:B------:R-:W-:Y:S05]  /*1f7f0*/  CALL.REL.NOINC `($__internal_2_$__cuda_sm10x_tcgen05_guardrail_trap_unallocated_columns_being_dealloced) ;  /* 0x0000000000387944 */ /* 0x000fea0003c00000 */
.L_x_13:
[----:B------:R-:W-:Y:S01]  /*1f800*/  NOP ;  /* 0x0000000000007918 */ /* 0x000fe20000000000 */
[----:B--2---:R-:W-:Y:S05]  /*1f810*/  EXIT ;  /* 0x000000000000794d */ /* 0x004fea0003800000 */
.L_x_8:
[----:B------:R-:W1:Y:S02]  /*1f820*/  SYNCS.PHASECHK.TRANS64.TRYWAIT P2, [UR4], R74 ;  /* 0x0000004aff0075a7 */ /* 0x000e640008041104 */
[----:B-1----:R-:W-:Y:S05]  /*1f830*/  @!P2 BRA `(.L_x_8) ;  /* 0xfffffffc00f8a947 */ /* 0x002fea000383ffff */
[----:B------:R-:W-:Y:S05]  /*1f840*/  BRA `(.L_x_16) ;  /* 0xffffff1000687947 */ /* 0x000fea000383ffff */
.L_x_12:
[----:B------:R-:W2:Y:S02]  /*1f850*/  SYNCS.PHASECHK.TRANS64.TRYWAIT P0, [UR4], R0 ;  /* 0x00000000ff0075a7 */ /* 0x000ea40008001104 */
[----:B--2---:R-:W-:Y:S05]  /*1f860*/  @!P0 BRA `(.L_x_12) ;  /* 0xfffffffc00f88947 */ /* 0x004fea000383ffff */
[----:B------:R-:W-:Y:S05]  /*1f870*/  BRA `(.L_x_11) ;  /* 0xffffffe000ec7947 */ /* 0x000fea000383ffff */
        .weak           $__internal_0_$__cuda_sm10x_tcgen05_guardrail_trap_col_being_dealloced_not_returned_by_alloc
        .type           $__internal_0_$__cuda_sm10x_tcgen05_guardrail_trap_col_being_dealloced_not_returned_by_alloc,@function
        .size           $__internal_0_$__cuda_sm10x_tcgen05_guardrail_trap_col_being_dealloced_not_returned_by_alloc,($__internal_1_$__cuda_sm10x_tcgen05_guardrail_trap_phase_invalid_during_alloc - $__internal_0_$__cuda_sm10x_tcgen05_guardrail_trap_col_being_dealloced_not_returned_by_alloc)
$__internal_0_$__cuda_sm10x_tcgen05_guardrail_trap_col_being_dealloced_not_returned_by_alloc:
[----:B------:R-:W-:Y:S05]  /*1f880*/  BPT.TRAP 0x1 ;  /* 0x000000040000795c */ /* 0x000fea0000300000 */
[----:B------:R-:W-:-:S04]  /*1f890*/  IMAD.MOV.U32 R3, RZ, RZ, 0x0 ;  /* 0x00000000ff037424 */ /* 0x000fc800078e00ff */
[----:B------:R-:W-:Y:S05]  /*1f8a0*/  RET.REL.NODEC R2 `(matmul_kernel) ;  /* 0xfffffe0402d47950 */ /* 0x000fea0003c3ffff */
        .weak           $__internal_1_$__cuda_sm10x_tcgen05_guardrail_trap_phase_invalid_during_alloc
        .type           $__internal_1_$__cuda_sm10x_tcgen05_guardrail_trap_phase_invalid_during_alloc,@function
        .size           $__internal_1_$__cuda_sm10x_tcgen05_guardrail_trap_phase_invalid_during_alloc,($__internal_2_$__cuda_sm10x_tcgen05_guardrail_trap_unallocated_columns_being_dealloced - $__internal_1_$__cuda_sm10x_tcgen05_guardrail_trap_phase_invalid_during_alloc)
$__internal_1_$__cuda_sm10x_tcgen05_guardrail_trap_phase_invalid_during_alloc:
[----:B------:R-:W-:Y:S05]  /*1f8b0*/  BPT.TRAP 0x1 ;  /* 0x000000040000795c */ /* 0x000fea0000300000 */
[----:B------:R-:W-:-:S04]  /*1f8c0*/  IMAD.MOV.U32 R3, RZ, RZ, 0x0 ;  /* 0x00000000ff037424 */ /* 0x000fc800078e00ff */
[----:B------:R-:W-:Y:S05]  /*1f8d0*/  RET.REL.NODEC R2 `(matmul_kernel) ;  /* 0xfffffe0402c87950 */ /* 0x000fea0003c3ffff */
        .weak           $__internal_2_$__cuda_sm10x_tcgen05_guardrail_trap_unallocated_columns_being_dealloced
        .type           $__internal_2_$__cuda_sm10x_tcgen05_guardrail_trap_unallocated_columns_being_dealloced,@function
        .size           $__internal_2_$__cuda_sm10x_tcgen05_guardrail_trap_unallocated_columns_being_dealloced,(.L_x_20 - $__internal_2_$__cuda_sm10x_tcgen05_guardrail_trap_unallocated_columns_being_dealloced)
$__internal_2_$__cuda_sm10x_tcgen05_guardrail_trap_unallocated_columns_being_dealloced:
[----:B------:R-:W-:Y:S05]  /*1f8e0*/  BPT.TRAP 0x1 ;  /* 0x000000040000795c */ /* 0x000fea0000300000 */
[----:B------:R-:W-:-:S04]  /*1f8f0*/  IMAD.MOV.U32 R3, RZ, RZ, 0x0 ;  /* 0x00000000ff037424 */ /* 0x000fc800078e00ff */
[----:B------:R-:W-:Y:S05]  /*1f900*/  RET.REL.NODEC R2 `(matmul_kernel) ;  /* 0xfffffe0402bc7950 */ /* 0x000fea0003c3ffff */
.L_x_17:
[----:B------:R-:W-:-:S00]  /*1f910*/  BRA `(.L_x_17) ;  /* 0xfffffffc00fc7947 */ /* 0x000fc0000383ffff */
[----:B------:R-:W-:-:S00]  /*1f920*/  NOP ;  /* 0x0000000000007918 */ /* 0x000fc00000000000 */
        /* <DEDUP_REMOVED lines=13> */
.L_x_20:


//--------------------- .nv.shared.matmul_kernel  --------------------------
	.section	.nv.shared.matmul_kernel,"aw",@nobits
	.sectionflags	@""
	.align	16
	.zero		1024


//--------------------- .nv.shared.reserved.0     --------------------------
	.section	.nv.shared.reserved.0,"aw",@nobits
	.align	8
	.weak		__nv_reservedSMEM_offset_0_alias
	.size		__nv_reservedSMEM_offset_0_alias, 0, 64
	.other		__nv_reservedSMEM_offset_0_alias,@"STO_CUDA_RESERVED_SHARED STV_DEFAULT"
__nv_reservedSMEM_offset_0_alias:
	.zero		0
.nv.shared.reserved.0:
	.zero		64
	.weak		__nv_reservedSMEM_allocation_phase
	.type		__nv_reservedSMEM_allocation_phase,@object
	.size		__nv_reservedSMEM_allocation_phase,(.L_0 - __nv_reservedSMEM_allocation_phase)
__nv_reservedSMEM_allocation_phase:
	.zero		1
.L_0:
	.zero		7
	.weak		__nv_reservedSMEM_devtool_atexit_pc
	.type		__nv_reservedSMEM_devtool_atexit_pc,@object
	.size		__nv_reservedSMEM_devtool_atexit_pc,(__nv_reservedSMEM_allocation_mask - __nv_reservedSMEM_devtool_atexit_pc)
__nv_reservedSMEM_devtool_atexit_pc:
	.zero		8
	.weak		__nv_reservedSMEM_allocation_mask
	.type		__nv_reservedSMEM_allocation_mask,@object
	.size		__nv_reservedSMEM_allocation_mask,(.L_2 - __nv_reservedSMEM_allocation_mask)
__nv_reservedSMEM_allocation_mask:
	.zero		4
.L_2:


//--------------------- .nv.constant0.matmul_kernel --------------------------
	.section	.nv.constant0.matmul_kernel,"a",@progbits
	.sectionflags	@""
	.align	4
.nv.constant0.matmul_kernel:
	.zero		976


//--------------------- SYMBOLS --------------------------

	.type		.nv.reservedSmem.offset0,@object
	.size		.nv.reservedSmem.offset0,0x4
	.type		.nv.reservedSmem.cap,@object
	.size		.nv.reservedSmem.cap,0x4
